def matmul_kernel(
    a_ptr,
    b_ptr,
    c_ptr,
    M,
    N,
    K,
    stride_am,
    stride_ak,
    stride_bk,
    stride_bn,
    stride_cm,
    stride_cn,
    BLOCK_M: tl.constexpr,
    BLOCK_N: tl.constexpr,
    BLOCK_K: tl.constexpr,
    GROUP_M: tl.constexpr,
):
    pid = tl.program_id(axis=0)
    num_pid_m = tl.cdiv(M, BLOCK_M)
    num_pid_n = tl.cdiv(N, BLOCK_N)
    num_pid_in_group = GROUP_M * num_pid_n
    group_id = pid // num_pid_in_group
    first_pid_m = group_id * GROUP_M
    group_size_m = min(num_pid_m - first_pid_m, GROUP_M)
    pid_m = first_pid_m + ((pid % num_pid_in_group) % group_size_m)
    pid_n = (pid % num_pid_in_group) // group_size_m

    offs_am = (pid_m * BLOCK_M + tl.arange(0, BLOCK_M)) % M
    offs_bn = (pid_n * BLOCK_N + tl.arange(0, BLOCK_N)) % N
    offs_k = tl.arange(0, BLOCK_K)
    a_ptrs = a_ptr + offs_am[:, None] * stride_am + offs_k[None, :] * stride_ak
    b_ptrs = b_ptr + offs_k[:, None] * stride_bk + offs_bn[None, :] * stride_bn

    acc = tl.zeros((BLOCK_M, BLOCK_N), dtype=tl.float32)
    for kk in range(0, tl.cdiv(K, BLOCK_K)):
        a = tl.load(a_ptrs, mask=offs_k[None, :] < K - kk * BLOCK_K, other=0.0)
        b = tl.load(b_ptrs, mask=offs_k[:, None] < K - kk * BLOCK_K, other=0.0)
        acc = tl.dot(a, b, acc)
        a_ptrs += BLOCK_K * stride_ak
        b_ptrs += BLOCK_K * stride_bk

    c = acc.to(c_ptr.dtype.element_ty)
    offs_cm = pid_m * BLOCK_M + tl.arange(0, BLOCK_M)
    offs_cn = pid_n * BLOCK_N + tl.arange(0, BLOCK_N)
    c_ptrs = c_ptr + offs_cm[:, None] * stride_cm + offs_cn[None, :] * stride_cn
    mask = (offs_cm[:, None] < M) & (offs_cn[None, :] < N)
    tl.store(c_ptrs, c, mask=mask)

# config = {"BLOCK_K": 32, "BLOCK_M": 256, "BLOCK_N": 128, "GROUP_M": 4, "arch": "sm_100", "dtype": "fp8e5m2", "num_ctas": 1, "num_stages": 3, "num_warps": 4}
# arch = sm_100


// ===== COMPILED SASS (sm_100a) =====

	.target	sm_100a

	.elftype	@"ET_EXEC"


//--------------------- .note.nv.tkinfo           --------------------------
	.section	.note.nv.tkinfo,"",@"SHT_NOTE"
	.sectionflags	@"SHF_NOTE_NV_TKINFO"
	.tkinfo
        /*0018*/ 	.word	0x00000081
        /*0030*/ 	.string	""
        /*0030*/ 	.string	"ptxas-blackwell"
        /*0030*/ 	.string	"Cuda compilation tools, release 12.9, V12.9.86"
        /*0030*/ 	.string	"Build cuda_12.9.r12.9/compiler.36037853_0"
        /*0030*/ 	.string	"-v  -suppress-debug-info  -lineinfo  -arch sm_100a "



//--------------------- .note.nv.cuver            --------------------------
	.section	.note.nv.cuver,"",@"SHT_NOTE"
	.sectionflags	@"SHF_NOTE_NV_CUVER"
        /*0018*/ 	.short	0x0001
        /*001a*/ 	.short	0x0064
        /*001c*/ 	.short	0x0001
        /*001e*/ 	.short	0x0000
        /*0020*/ 	.short	0x0001
        /*0022*/ 	.short	0x0000


//--------------------- .nv.info                  --------------------------
	.section	.nv.info,"",@"SHT_CUDA_INFO"
	.align	4


	//----- nvinfo : EIATTR_REGCOUNT
	.align		4
        /*0000*/ 	.byte	0x04, 0x2f
        /*0002*/ 	.short	(.L_4 - .L_3)
	.align		4
.L_3:
        /*0004*/ 	.word	index@(matmul_kernel)
        /*0008*/ 	.word	0x000000ff


	//----- nvinfo : EIATTR_FRAME_SIZE
	.align		4
.L_4:
        /*000c*/ 	.byte	0x04, 0x11
        /*000e*/ 	.short	(.L_6 - .L_5)
	.align		4
.L_5:
        /*0010*/ 	.word	index@($__internal_2_$__cuda_sm10x_tcgen05_guardrail_trap_unallocated_columns_being_dealloced)
        /*0014*/ 	.word	0x00000208


	//----- nvinfo : EIATTR_FRAME_SIZE
	.align		4
.L_6:
        /*0018*/ 	.byte	0x04, 0x11
        /*001a*/ 	.short	(.L_8 - .L_7)
	.align		4
.L_7:
        /*001c*/ 	.word	index@($__internal_1_$__cuda_sm10x_tcgen05_guardrail_trap_phase_invalid_during_alloc)
        /*0020*/ 	.word	0x00000208


	//----- nvinfo : EIATTR_FRAME_SIZE
	.align		4
.L_8:
        /*0024*/ 	.byte	0x04, 0x11
        /*0026*/ 	.short	(.L_10 - .L_9)
	.align		4
.L_9:
        /*0028*/ 	.word	index@($__internal_0_$__cuda_sm10x_tcgen05_guardrail_trap_col_being_dealloced_not_returned_by_alloc)
        /*002c*/ 	.word	0x00000208


	//----- nvinfo : EIATTR_FRAME_SIZE
	.align		4
.L_10:
        /*0030*/ 	.byte	0x04, 0x11
        /*0032*/ 	.short	(.L_12 - .L_11)
	.align		4
.L_11:
        /*0034*/ 	.word	index@(matmul_kernel)
        /*0038*/ 	.word	0x00000208


	//----- nvinfo : EIATTR_MIN_STACK_SIZE
	.align		4
.L_12:
        /*003c*/ 	.byte	0x04, 0x12
        /*003e*/ 	.short	(.L_14 - .L_13)
	.align		4
.L_13:
        /*0040*/ 	.word	index@(matmul_kernel)
        /*0044*/ 	.word	0x00000208
.L_14:


//--------------------- .nv.info.matmul_kernel    --------------------------
	.section	.nv.info.matmul_kernel,"",@"SHT_CUDA_INFO"
	.sectionflags	@""
	.align	4


	//----- nvinfo : EIATTR_CUDA_API_VERSION
	.align		4
        /*0000*/ 	.byte	0x04, 0x37
        /*0002*/ 	.short	(.L_16 - .L_15)
.L_15:
        /*0004*/ 	.word	0x00000081


	//----- nvinfo : EIATTR_KPARAM_INFO
	.align		4
.L_16:
        /*0008*/ 	.byte	0x04, 0x17
        /*000a*/ 	.short	(.L_18 - .L_17)
.L_17:
        /*000c*/ 	.word	0x00000000
        /*0010*/ 	.short	0x000d
        /*0012*/ 	.short	0x0048
        /*0014*/ 	.byte	0x00, 0xf4, 0x21, 0x00


	//----- nvinfo : EIATTR_KPARAM_INFO
	.align		4
.L_18:
        /*0018*/ 	.byte	0x04, 0x17
        /*001a*/ 	.short	(.L_20 - .L_19)
.L_19:
        /*001c*/ 	.word	0x00000000
        /*0020*/ 	.short	0x000c
        /*0022*/ 	.short	0x0040
        /*0024*/ 	.byte	0x00, 0xf4, 0x21, 0x00


	//----- nvinfo : EIATTR_KPARAM_INFO
	.align		4
.L_20:
        /*0028*/ 	.byte	0x04, 0x17
        /*002a*/ 	.short	(.L_22 - .L_21)
.L_21:
        /*002c*/ 	.word	0x00000000
        /*0030*/ 	.short	0x000b
        /*0032*/ 	.short	0x0038
        /*0034*/ 	.byte	0x00, 0xf0, 0x11, 0x00


	//----- nvinfo : EIATTR_KPARAM_INFO
	.align		4
.L_22:
        /*0038*/ 	.byte	0x04, 0x17
        /*003a*/ 	.short	(.L_24 - .L_23)
.L_23:
        /*003c*/ 	.word	0x00000000
        /*0040*/ 	.short	0x000a
        /*0042*/ 	.short	0x0034
        /*0044*/ 	.byte	0x00, 0xf0, 0x11, 0x00


	//----- nvinfo : EIATTR_KPARAM_INFO
	.align		4
.L_24:
        /*0048*/ 	.byte	0x04, 0x17
        /*004a*/ 	.short	(.L_26 - .L_25)
.L_25:
        /*004c*/ 	.word	0x00000000
        /*0050*/ 	.short	0x0009
        /*0052*/ 	.short	0x0030
        /*0054*/ 	.byte	0x00, 0xf0, 0x11, 0x00


	//----- nvinfo : EIATTR_KPARAM_INFO
	.align		4
.L_26:
        /*0058*/ 	.byte	0x04, 0x17
        /*005a*/ 	.short	(.L_28 - .L_27)
.L_27:
        /*005c*/ 	.word	0x00000000
        /*0060*/ 	.short	0x0008
        /*0062*/ 	.short	0x002c
        /*0064*/ 	.byte	0x00, 0xf0, 0x11, 0x00


	//----- nvinfo : EIATTR_KPARAM_INFO
	.align		4
.L_28:
        /*0068*/ 	.byte	0x04, 0x17
        /*006a*/ 	.short	(.L_30 - .L_29)
.L_29:
        /*006c*/ 	.word	0x00000000
        /*0070*/ 	.short	0x0007
        /*0072*/ 	.short	0x0028
        /*0074*/ 	.byte	0x00, 0xf0, 0x11, 0x00


	//----- nvinfo : EIATTR_KPARAM_INFO
	.align		4
.L_30:
        /*0078*/ 	.byte	0x04, 0x17
        /*007a*/ 	.short	(.L_32 - .L_31)
.L_31:
        /*007c*/ 	.word	0x00000000
        /*0080*/ 	.short	0x0006
        /*0082*/ 	.short	0x0024
        /*0084*/ 	.byte	0x00, 0xf0, 0x11, 0x00


	//----- nvinfo : EIATTR_KPARAM_INFO
	.align		4
.L_32:
        /*0088*/ 	.byte	0x04, 0x17
        /*008a*/ 	.short	(.L_34 - .L_33)
.L_33:
        /*008c*/ 	.word	0x00000000
        /*0090*/ 	.short	0x0005
        /*0092*/ 	.short	0x0020
        /*0094*/ 	.byte	0x00, 0xf0, 0x11, 0x00


	//----- nvinfo : EIATTR_KPARAM_INFO
	.align		4
.L_34:
        /*0098*/ 	.byte	0x04, 0x17
        /*009a*/ 	.short	(.L_36 - .L_35)
.L_35:
        /*009c*/ 	.word	0x00000000
        /*00a0*/ 	.short	0x0004
        /*00a2*/ 	.short	0x001c
        /*00a4*/ 	.byte	0x00, 0xf0, 0x11, 0x00


	//----- nvinfo : EIATTR_KPARAM_INFO
	.align		4
.L_36:
        /*00a8*/ 	.byte	0x04, 0x17
        /*00aa*/ 	.short	(.L_38 - .L_37)
.L_37:
        /*00ac*/ 	.word	0x00000000
        /*00b0*/ 	.short	0x0003
        /*00b2*/ 	.short	0x0018
        /*00b4*/ 	.byte	0x00, 0xf0, 0x11, 0x00


	//----- nvinfo : EIATTR_KPARAM_INFO
	.align		4
.L_38:
        /*00b8*/ 	.byte	0x04, 0x17
        /*00ba*/ 	.short	(.L_40 - .L_39)
.L_39:
        /*00bc*/ 	.word	0x00000000
        /*00c0*/ 	.short	0x0002
        /*00c2*/ 	.short	0x0010
        /*00c4*/ 	.byte	0x00, 0xf4, 0x21, 0x00


	//----- nvinfo : EIATTR_KPARAM_INFO
	.align		4
.L_40:
        /*00c8*/ 	.byte	0x04, 0x17
        /*00ca*/ 	.short	(.L_42 - .L_41)
.L_41:
        /*00cc*/ 	.word	0x00000000
        /*00d0*/ 	.short	0x0001
        /*00d2*/ 	.short	0x0008
        /*00d4*/ 	.byte	0x00, 0xf4, 0x21, 0x00


	//----- nvinfo : EIATTR_KPARAM_INFO
	.align		4
.L_42:
        /*00d8*/ 	.byte	0x04, 0x17
        /*00da*/ 	.short	(.L_44 - .L_43)
.L_43:
        /*00dc*/ 	.word	0x00000000
        /*00e0*/ 	.short	0x0000
        /*00e2*/ 	.short	0x0000
        /*00e4*/ 	.byte	0x00, 0xf4, 0x21, 0x00


	//----- nvinfo : EIATTR_AT_ENTRY_FRAGMENTS
	.align		4
.L_44:
        /*00e8*/ 	.byte	0x04, 0x4f
        /*00ea*/ 	.short	(.L_46 - .L_45)


	//   ....[0]....
.L_45:
        /*00ec*/ 	.word	0x00000004


	//----- nvinfo : EIATTR_RESERVED_SMEM_USED
	.align		4
.L_46:
        /*00f0*/ 	.byte	0x01, 0x41
	.zero		2


	//----- nvinfo : EIATTR_SPARSE_MMA_MASK
	.align		4
        /*00f4*/ 	.byte	0x03, 0x50
        /*00f6*/ 	.short	0x0000


	//----- nvinfo : EIATTR_TCGEN05_1CTA_USED
	.align		4
        /*00f8*/ 	.byte	0x01, 0x51
	.zero		2


	//----- nvinfo : EIATTR_MAXREG_COUNT
	.align		4
        /*00fc*/ 	.byte	0x03, 0x1b
        /*00fe*/ 	.short	0x00ff


	//----- nvinfo : EIATTR_NUM_BARRIERS
	.align		4
        /*0100*/ 	.byte	0x02, 0x4c
        /*0102*/ 	.byte	0x01
	.zero		1


	//----- nvinfo : EIATTR_ANNOTATIONS
	.align		4
        /*0104*/ 	.byte	0x04, 0x55
        /*0106*/ 	.short	(.L_48 - .L_47)


	//   ....[0]....
.L_47:
        /*0108*/ 	.word	0x00000001
        /*010c*/ 	.byte	0x80, 0x1b, 0x00, 0x00, 0x01, 0x00, 0x00, 0x00, 0x10, 0x1e, 0x00, 0x00, 0x01, 0x00, 0x00, 0x00
        /* <DEDUP_REMOVED lines=126> */
        /*08fc*/ 	.byte	0x90, 0xc5, 0x00, 0x00


	//----- nvinfo : EIATTR_INT_WARP_WIDE_INSTR_OFFSETS
	.align		4
.L_48:
        /*0900*/ 	.byte	0x04, 0x31
        /*0902*/ 	.short	(.L_50 - .L_49)


	//   ....[0]....
.L_49:
        /*0904*/ 	.word	0x00001aa0


	//   ....[1]....
        /*0908*/ 	.word	0x00001ab0


	//   ....[2]....
        /*090c*/ 	.word	0x00004910


	//   ....[3]....
        /*0910*/ 	.word	0x000136e0


	//   ....[4]....
        /*0914*/ 	.word	0x00013730


	//----- nvinfo : EIATTR_COOP_GROUP_MASK_REGIDS
	.align		4
.L_50:
        /*0918*/ 	.byte	0x04, 0x29
        /*091a*/ 	.short	(.L_52 - .L_51)


	//   ....[0]....
.L_51:
        /*091c*/ 	.word	0xffffffff


	//   ....[1]....
        /*0920*/ 	.word	0xffffffff


	//   ....[2]....
        /*0924*/ 	.word	0xffffffff


	//   ....[3]....
        /*0928*/ 	.word	0xffffffff


	//----- nvinfo : EIATTR_COOP_GROUP_INSTR_OFFSETS
	.align		4
.L_52:
        /*092c*/ 	.byte	0x04, 0x28
        /*092e*/ 	.short	(.L_54 - .L_53)


	//   ....[0]....
.L_53:
        /*0930*/ 	.word	0x00000080


	//   ....[1]....
        /*0934*/ 	.word	0x00000340


	//   ....[2]....
        /*0938*/ 	.word	0x00013570


	//   ....[3]....
        /*093c*/ 	.word	0x000137e0


	//----- nvinfo : EIATTR_VRC_CTA_INIT_COUNT
	.align		4
.L_54:
        /*0940*/ 	.byte	0x02, 0x4a
        /*0942*/ 	.byte	0x80
	.zero		1


	//----- nvinfo : EIATTR_MBARRIER_INSTR_OFFSETS
	.align		4
        /*0944*/ 	.byte	0x04, 0x39
        /*0946*/ 	.short	(.L_56 - .L_55)


	//   ....[0]....
.L_55:
        /*0948*/ 	.word	0x00001bc0
        /*094c*/ 	.word	0x000000ff
        /*0950*/ 	.word	0x00000000
        /*0954*/ 	.short	0x0100
        /*0956*/ 	.byte	0x0d
	.zero		1


	//   ....[1]....
        /*0958*/ 	.word	0x00004940
        /*095c*/ 	.word	0x000000ff
        /*0960*/ 	.word	0x00006008
        /*0964*/ 	.short	0x0100
        /*0966*/ 	.byte	0x0b
	.zero		1


	//   ....[2]....
        /*0968*/ 	.word	0x00007290
        /*096c*/ 	.word	0x000000ff
        /*0970*/ 	.word	0x00000000
        /*0974*/ 	.short	0x010a
        /*0976*/ 	.byte	0x0d
	.zero		1


	//   ....[3]....
        /*0978*/ 	.word	0x00009e20
        /*097c*/ 	.word	0x000000ff
        /*0980*/ 	.word	0x00000000
        /*0984*/ 	.short	0x010a
        /*0986*/ 	.byte	0x0d
	.zero		1


	//   ....[4]....
        /*0988*/ 	.word	0x00009f90
        /*098c*/ 	.word	0x000000ff
        /*0990*/ 	.word	0x00006000
        /*0994*/ 	.short	0x0108
        /*0996*/ 	.byte	0x0b
	.zero		1


	//   ....[5]....
        /*0998*/ 	.word	0x0000a0a0
        /*099c*/ 	.word	0x000000ff
        /*09a0*/ 	.word	0x00006008
        /*09a4*/ 	.short	0x0108
        /*09a6*/ 	.byte	0x0b
	.zero		1


	//   ....[6]....
        /*09a8*/ 	.word	0x00013800
        /*09ac*/ 	.word	0x000000ff
        /*09b0*/ 	.word	0x00000000
        /*09b4*/ 	.short	0x010a
        /*09b6*/ 	.byte	0x0d
	.zero		1


	//   ....[7]....
        /*09b8*/ 	.word	0x00013830
        /*09bc*/ 	.word	0x000000ff
        /*09c0*/ 	.word	0x00000000
        /*09c4*/ 	.short	0x010a
        /*09c6*/ 	.byte	0x0d
	.zero		1


	//----- nvinfo : EIATTR_NUM_MBARRIERS
	.align		4
.L_56:
        /*09c8*/ 	.byte	0x03, 0x38
        /*09ca*/ 	.short	0x0002


	//----- nvinfo : EIATTR_EXIT_INSTR_OFFSETS
	.align		4
        /*09cc*/ 	.byte	0x04, 0x1c
        /*09ce*/ 	.short	(.L_58 - .L_57)


	//   ....[0]....
.L_57:
        /*09d0*/ 	.word	0x000137f0


	//----- nvinfo : EIATTR_REQNTID
	.align		4
.L_58:
        /*09d4*/ 	.byte	0x04, 0x10
        /*09d6*/ 	.short	(.L_60 - .L_59)
.L_59:
        /*09d8*/ 	.word	0x00000080
        /*09dc*/ 	.word	0x00000001
        /*09e0*/ 	.word	0x00000001


	//----- nvinfo : EIATTR_CRS_STACK_SIZE
	.align		4
.L_60:
        /*09e4*/ 	.byte	0x04, 0x1e
        /*09e6*/ 	.short	(.L_62 - .L_61)
.L_61:
        /*09e8*/ 	.word	0x00000000


	//----- nvinfo : EIATTR_CBANK_PARAM_SIZE
	.align		4
.L_62:
        /*09ec*/ 	.byte	0x03, 0x19
        /*09ee*/ 	.short	0x0050


	//----- nvinfo : EIATTR_PARAM_CBANK
	.align		4
        /*09f0*/ 	.byte	0x04, 0x0a
        /*09f2*/ 	.short	(.L_64 - .L_63)
	.align		4
.L_63:
        /*09f4*/ 	.word	index@(.nv.constant0.matmul_kernel)
        /*09f8*/ 	.short	0x0380
        /*09fa*/ 	.short	0x0050


	//----- nvinfo : EIATTR_SW_WAR
	.align		4
.L_64:
        /*09fc*/ 	.byte	0x04, 0x36
        /*09fe*/ 	.short	(.L_66 - .L_65)
.L_65:
        /*0a00*/ 	.word	0x00000008
.L_66:


//--------------------- .nv.compat                --------------------------
	.section	.nv.compat,"",@"SHT_CUDA_COMPAT_INFO"
	.align	4
        /*0000*/ 	.byte	0x02, 0x02, 0x02, 0x00, 0x02, 0x05, 0x05, 0x00, 0x02, 0x03, 0x00, 0x00, 0x02, 0x06, 0x01, 0x00


//--------------------- .nv.callgraph             --------------------------
	.section	.nv.callgraph,"",@"SHT_CUDA_CALLGRAPH"
	.align	4
	.sectionentsize	8
	.align		4
        /*0000*/ 	.word	0x00000000
	.align		4
        /*0004*/ 	.word	0xffffffff
	.align		4
        /*0008*/ 	.word	0x00000000
	.align		4
        /*000c*/ 	.word	0xfffffffe
	.align		4
        /*0010*/ 	.word	0x00000000
	.align		4
        /*0014*/ 	.word	0xfffffffd
	.align		4
        /*0018*/ 	.word	0x00000000
	.align		4
        /*001c*/ 	.word	0xfffffffc


//--------------------- .text.matmul_kernel       --------------------------
	.section	.text.matmul_kernel,"ax",@progbits
	.align	128
        .global         matmul_kernel
        .type           matmul_kernel,@function
        .size           matmul_kernel,(.L_x_20 - matmul_kernel)
        .other          matmul_kernel,@"STO_CUDA_ENTRY STV_DEFAULT"
matmul_kernel:
.text.matmul_kernel:
[----:B------:R-:W0:Y:S01]  /*0000*/  LDC R1, c[0x0][0x37c] ;  /* 0x0000df00ff017b82 */ /* 0x000e220000000800 */
[----:B------:R-:W1:Y:S01]  /*0010*/  S2R R211, SR_TID.X ;  /* 0x0000000000d37919 */ /* 0x000e620000002100 */
[----:B0-----:R-:W-:Y:S01]  /*0020*/  VIADD R1, R1, 0xfffffdf8 ;  /* 0xfffffdf801017836 */ /* 0x001fe20000000000 */
[----:B------:R-:W0:Y:S01]  /*0030*/  LDCU.64 UR24, c[0x0][0x358] ;  /* 0x00006b00ff1877ac */ /* 0x000e220008000a00 */
[----:B-1----:R-:W-:-:S13]  /*0040*/  ISETP.GE.U32.AND P0, PT, R211, 0x20, PT ;  /* 0x00000020d300780c */ /* 0x002fda0003f06070 */
[----:B------:R-:W-:Y:S02]  /*0050*/  VOTEU.ANY UP0, P0 ;  /* 0x0000000000ff7886 */ /* 0x000fe40000000100 */
[----:B------:R-:W-:Y:S05]  /*0060*/  BRA.U UP0, `(.L_x_0) ;  /* 0x0000000100b87547 */ /* 0x000fea000b800000 */
[----:B------:R-:W1:Y:S01]  /*0070*/  S2UR UR6, SR_CgaCtaId ;  /* 0x00000000000679c3 */ /* 0x000e620000008800 */
[----:B------:R-:W-:Y:S01]  /*0080*/  NOP ;  /* 0x0000000000007918 */ /* 0x000fe20000000000 */
[----:B------:R-:W-:Y:S02]  /*0090*/  UMOV UR4, 0x40 ;  /* 0x0000004000047882 */ /* 0x000fe40000000000 */
[----:B-1----:R-:W-:-:S09]  /*00a0*/  ULEA UR4, UR6, UR4, 0x18 ;  /* 0x0000000406047291 */ /* 0x002fd2000f8ec0ff */
[----:B------:R-:W1:Y:S01]  /*00b0*/  LDS.U8 R0, [UR4] ;  /* 0x00000004ff007984 */ /* 0x000e620008000000 */
[----:B------:R-:W-:Y:S02]  /*00c0*/  UMOV UR4, 0x400 ;  /* 0x0000040000047882 */ /* 0x000fe40000000000 */
[----:B------:R-:W-:Y:S01]  /*00d0*/  ULEA UR4, UR6, UR4, 0x18 ;  /* 0x0000000406047291 */ /* 0x000fe2000f8ec0ff */
[----:B-1----:R-:W-:-:S13]  /*00e0*/  ISETP.NE.AND P0, PT, R0, RZ, PT ;  /* 0x000000ff0000720c */ /* 0x002fda0003f05270 */
[----:B------:R-:W-:Y:S05]  /*00f0*/  @P0 BRA `(.L_x_1) ;  /* 0x00000000007c0947 */ /* 0x000fea0003800000 */
[----:B------:R-:W-:-:S13]  /*0100*/  ELECT P0, URZ, PT ;  /* 0x0000000000ff782f */ /* 0x000fda0003800000 */
[----:B------:R-:W-:Y:S05]  /*0110*/  @!P0 BRA `(.L_x_2) ;  /* 0x0000000000848947 */ /* 0x000fea0003800000 */
[----:B------:R-:W-:Y:S01]  /*0120*/  UMOV UR5, 0x8 ;  /* 0x0000000800057882 */ /* 0x000fe20000000000 */
[----:B------:R-:W-:Y:S02]  /*0130*/  IMAD.MOV.U32 R4, RZ, RZ, 0x1 ;  /* 0x00000001ff047424 */ /* 0x000fe400078e00ff */
[----:B------:R-:W-:Y:S02]  /*0140*/  IMAD.MOV.U32 R5, RZ, RZ, 0xff ;  /* 0x000000ffff057424 */ /* 0x000fe400078e00ff */
[----:B------:R-:W-:Y:S04]  /*0150*/  DEPBAR.LE SB1, 0x36 ;  /* 0x00009d800000791a */ /* 0x000fe80000000000 */
[----:B------:R-:W1:Y:S02]  /*0160*/  UTCATOMSWS.FIND_AND_SET.ALIGN UP1, UR5, UR5 ;  /* 0x00000005000575e3 */ /* 0x000e640008020800 */
[----:B-1----:R-:W-:-:S04]  /*0170*/  PLOP3.LUT P0, PT, PT, PT, UP1, 0x80, 0x8 ;  /* 0x000000000008781c */ /* 0x002fc80003f0f018 */
[----:B------:R-:W-:-:S04]  /*0180*/  SEL R0, RZ, 0xffffffff, !P0 ;  /* 0xffffffffff007807 */ /* 0x000fc80004000000 */
[----:B------:R-:W-:Y:S01]  /*0190*/  ISETP.NE.AND P0, PT, R0, RZ, PT ;  /* 0x000000ff0000720c */ /* 0x000fe20003f05270 */
[----:B------:R-:W-:-:S12]  /*01a0*/  IMAD.U32 R0, RZ, RZ, UR5 ;  /* 0x00000005ff007e24 */ /* 0x000fd8000f8e00ff */
[----:B------:R-:W-:Y:S05]  /*01b0*/  @P0 BRA `(.L_x_3) ;  /* 0x0000000000240947 */ /* 0x000fea0003800000 */
.L_x_4:
[----:B------:R-:W-:Y:S05]  /*01c0*/  NANOSLEEP 0x64 ;  /* 0x000000640000795d */ /* 0x000fea0003800000 */
[----:B------:R-:W-:-:S05]  /*01d0*/  UMOV UR5, 0x8 ;  /* 0x0000000800057882 */ /* 0x000fca0000000000 */
[----:B------:R-:W-:Y:S04]  /*01e0*/  DEPBAR.LE SB1, 0x36 ;  /* 0x00009d800000791a */ /* 0x000fe80000000000 */
[----:B------:R-:W1:Y:S02]  /*01f0*/  UTCATOMSWS.FIND_AND_SET.ALIGN UP1, UR5, UR5 ;  /* 0x00000005000575e3 */ /* 0x000e640008020800 */
[----:B-1----:R-:W-:-:S04]  /*0200*/  PLOP3.LUT P0, PT, PT, PT, UP1, 0x80, 0x8 ;  /* 0x000000000008781c */ /* 0x002fc80003f0f018 */
[----:B------:R-:W-:-:S04]  /*0210*/  SEL R0, RZ, 0xffffffff, !P0 ;  /* 0xffffffffff007807 */ /* 0x000fc80004000000 */
[----:B------:R-:W-:Y:S01]  /*0220*/  ISETP.NE.AND P0, PT, R0, RZ, PT ;  /* 0x000000ff0000720c */ /* 0x000fe20003f05270 */
[----:B------:R-:W-:-:S12]  /*0230*/  IMAD.U32 R0, RZ, RZ, UR5 ;  /* 0x00000005ff007e24 */ /* 0x000fd8000f8e00ff */
[----:B------:R-:W-:Y:S05]  /*0240*/  @!P0 BRA `(.L_x_4) ;  /* 0xfffffffc00dc8947 */ /* 0x000fea000383ffff */
.L_x_3:
[C---:B------:R-:W-:Y:S01]  /*0250*/  VIADD R3, R0.reuse, 0x10 ;  /* 0x0000001000037836 */ /* 0x040fe20000000000 */
[----:B------:R-:W-:Y:S01]  /*0260*/  UMOV UR5, 0x50 ;  /* 0x0000005000057882 */ /* 0x000fe20000000000 */
[----:B------:R-:W-:Y:S01]  /*0270*/  SHF.L.U32 R2, R5, R0, RZ ;  /* 0x0000000005027219 */ /* 0x000fe200000006ff */
[----:B------:R-:W-:Y:S01]  /*0280*/  ULEA UR5, UR6, UR5, 0x18 ;  /* 0x0000000506057291 */ /* 0x000fe2000f8ec0ff */
[----:B------:R-:W-:Y:S01]  /*0290*/  IMAD.SHL.U32 R0, R0, 0x20, RZ ;  /* 0x0000002000007824 */ /* 0x000fe200078e00ff */
[----:B------:R-:W-:-:S04]  /*02a0*/  SHF.L.U32 R3, R4, R3, RZ ;  /* 0x0000000304037219 */ /* 0x000fc800000006ff */
[----:B------:R-:W-:-:S05]  /*02b0*/  LOP3.LUT R2, R3, R2, RZ, 0xfc, !PT ;  /* 0x0000000203027212 */ /* 0x000fca00078efcff */
[----:B------:R1:W-:Y:S04]  /*02c0*/  ATOMS.OR RZ, [UR5], R2 ;  /* 0x00000002ffff798c */ /* 0x0003e8000b000005 */
[----:B------:R1:W-:Y:S01]  /*02d0*/  STS [UR4], R0 ;  /* 0x00000000ff007988 */ /* 0x0003e20008000804 */
[----:B------:R-:W-:Y:S05]  /*02e0*/  BRA `(.L_x_2) ;  /* 0x0000000000107947 */ /* 0x000fea0003800000 */
.L_x_1:
[----:B------:R-:W-:Y:S01]  /*02f0*/  IMAD.MOV.U32 R0, RZ, RZ, -0x1 ;  /* 0xffffffffff007424 */ /* 0x000fe200078e00ff */
[----:B------:R-:W-:-:S04]  /*0300*/  MOV R2, 0x330 ;  /* 0x0000033000027802 */ /* 0x000fc80000000f00 */
[----:B------:R1:W-:Y:S03]  /*0310*/  STS [UR4], R0 ;  /* 0x00000000ff007988 */ /* 0x0003e60008000804 */
[----:B01----:R-:W-:Y:S05]  /*0320*/  CALL.REL.NOINC `($__internal_1_$__cuda_sm10x_tcgen05_guardrail_trap_phase_invalid_during_alloc) ;  /* 0x0000013400587944 */ /* 0x003fea0003c00000 */
.L_x_2:
[----:B------:R-:W-:Y:S05]  /*0330*/  WARPSYNC.ALL ;  /* 0x0000000000007948 */ /* 0x000fea0003800000 */
[----:B------:R-:W-:Y:S01]  /*0340*/  NOP ;  /* 0x0000000000007918 */ /* 0x000fe20000000000 */
.L_x_0:
[----:B------:R-:W2:Y:S01]  /*0350*/  LDC.64 R114, c[0x0][0x398] ;  /* 0x0000e600ff727b82 */ /* 0x000ea20000000a00 */
[----:B------:R-:W3:Y:S01]  /*0360*/  S2R R5, SR_CTAID.X ;  /* 0x0000000000057919 */ /* 0x000ee20000002500 */
[----:B------:R-:W-:Y:S01]  /*0370*/  UMOV UR11, 0x400 ;  /* 0x00000400000b7882 */ /* 0x000fe20000000000 */
[----:B------:R-:W-:Y:S01]  /*0380*/  SHF.R.U32.HI R107, RZ, 0x5, R211 ;  /* 0x00000005ff6b7819 */ /* 0x000fe200000116d3 */
[----:B------:R-:W4:Y:S01]  /*0390*/  LDCU.64 UR8, c[0x0][0x3a8] ;  /* 0x00007500ff0877ac */ /* 0x000f220008000a00 */
[----:B------:R-:W-:Y:S02]  /*03a0*/  LOP3.LUT R21, R211, 0x7f, RZ, 0xc0, !PT ;  /* 0x0000007fd3157812 */ /* 0x000fe400078ec0ff */
[----:B------:R-:W-:Y:S01]  /*03b0*/  SGXT.U32 R107, R107, 0x2 ;  /* 0x000000026b6b781a */ /* 0x000fe20000000000 */
[----:B------:R-:W5:Y:S01]  /*03c0*/  S2UR UR5, SR_CgaCtaId ;  /* 0x00000000000579c3 */ /* 0x000f620000008800 */
[----:B------:R-:W-:Y:S01]  /*03d0*/  PRMT R156, RZ, 0x7610, R156 ;  /* 0x00007610ff9c7816 */ /* 0x000fe2000000009c */
[----:B------:R-:W1:Y:S01]  /*03e0*/  LDCU UR15, c[0x0][0x3a4] ;  /* 0x00007480ff0f77ac */ /* 0x000e620008000800 */
[----:B------:R-:W0:Y:S05]  /*03f0*/  LDCU.128 UR16, c[0x0][0x380] ;  /* 0x00007000ff1077ac */ /* 0x000e2a0008000c00 */
[----:B------:R-:W0:Y:S01]  /*0400*/  LDC R197, c[0x0][0x3a0] ;  /* 0x0000e800ffc57b82 */ /* 0x000e220000000800 */
[----:B----4-:R-:W-:Y:S01]  /*0410*/  USHF.L.U32 UR14, UR8, 0x3, URZ ;  /* 0x00000003080e7899 */ /* 0x010fe200080006ff */
[----:B-12---:R-:W-:Y:S01]  /*0420*/  VIADD R0, R115, 0x7f ;  /* 0x0000007f73007836 */ /* 0x006fe20000000000 */
[----:B------:R-:W-:-:S02]  /*0430*/  IABS R11, R114 ;  /* 0x00000072000b7213 */ /* 0x000fc40000000000 */
[----:B------:R-:W-:Y:S02]  /*0440*/  IABS R108, R115 ;  /* 0x00000073006c7213 */ /* 0x000fe40000000000 */
[----:B------:R-:W-:Y:S01]  /*0450*/  SHF.R.S32.HI R3, RZ, 0x1f, R0 ;  /* 0x0000001fff037819 */ /* 0x000fe20000011400 */
[----:B-----5:R-:W-:-:S03]  /*0460*/  ULEA UR11, UR5, UR11, 0x18 ;  /* 0x0000000b050b7291 */ /* 0x020fc6000f8ec0ff */
[----:B------:R-:W-:Y:S02]  /*0470*/  LEA.HI R3, R3, R0, RZ, 0x7 ;  /* 0x0000000003037211 */ /* 0x000fe400078f38ff */
[----:B---3--:R-:W-:Y:S01]  /*0480*/  IABS R8, R5 ;  /* 0x0000000500087213 */ /* 0x008fe20000000000 */
[----:B------:R-:W-:Y:S01]  /*0490*/  UIADD3 UR13, UPT, UPT, UR11, 0x6000, URZ ;  /* 0x000060000b0d7890 */ /* 0x000fe2000fffe0ff */
[----:B------:R-:W-:Y:S01]  /*04a0*/  SHF.R.S32.HI R3, RZ, 0x7, R3 ;  /* 0x00000007ff037819 */ /* 0x000fe20000011403 */
[----:B0-----:R-:W-:-:S04]  /*04b0*/  VIADD R12, R197, 0xffffffe7 ;  /* 0xffffffe7c50c7836 */ /* 0x001fc80000000000 */
[----:B------:R-:W-:Y:S02]  /*04c0*/  IMAD.SHL.U32 R4, R3, 0x4, RZ ;  /* 0x0000000403047824 */ /* 0x000fe400078e00ff */
[C---:B------:R-:W-:Y:S02]  /*04d0*/  VIADD R17, R197.reuse, 0xffffffe2 ;  /* 0xffffffe2c5117836 */ /* 0x040fe40000000000 */
[----:B------:R-:W-:Y:S01]  /*04e0*/  VIADD R19, R197, 0xffffffe3 ;  /* 0xffffffe3c5137836 */ /* 0x000fe20000000000 */
[-C--:B------:R-:W-:Y:S02]  /*04f0*/  IABS R7, R4.reuse ;  /* 0x0000000400077213 */ /* 0x080fe40000000000 */
[----:B------:R-:W-:Y:S02]  /*0500*/  IABS R10, R4 ;  /* 0x00000004000a7213 */ /* 0x000fe40000000000 */
[----:B------:R-:W0:Y:S08]  /*0510*/  I2F.RP R0, R7 ;  /* 0x0000000700007306 */ /* 0x000e300000209400 */
[----:B0-----:R-:W0:Y:S02]  /*0520*/  MUFU.RCP R0, R0 ;  /* 0x0000000000007308 */ /* 0x001e240000001000 */
[----:B0-----:R-:W-:-:S02]  /*0530*/  VIADD R2, R0, 0xffffffe ;  /* 0x0ffffffe00027836 */ /* 0x001fc40000000000 */
[----:B------:R-:W-:-:S04]  /*0540*/  IMAD.MOV R0, RZ, RZ, -R10 ;  /* 0x000000ffff007224 */ /* 0x000fc800078e0a0a */
[----:B------:R0:W1:Y:S02]  /*0550*/  F2I.FTZ.U32.TRUNC.NTZ R3, R2 ;  /* 0x0000000200037305 */ /* 0x000064000021f000 */
[----:B0-----:R-:W-:Y:S02]  /*0560*/  IMAD.MOV.U32 R2, RZ, RZ, RZ ;  /* 0x000000ffff027224 */ /* 0x001fe400078e00ff */
[----:B-1----:R-:W-:-:S04]  /*0570*/  IMAD.MOV R6, RZ, RZ, -R3 ;  /* 0x000000ffff067224 */ /* 0x002fc800078e0a03 */
[----:B------:R-:W-:Y:S02]  /*0580*/  IMAD R9, R6, R7, RZ ;  /* 0x0000000706097224 */ /* 0x000fe400078e02ff */
[----:B------:R-:W-:Y:S02]  /*0590*/  IMAD.MOV.U32 R6, RZ, RZ, R8 ;  /* 0x000000ffff067224 */ /* 0x000fe400078e0008 */
[----:B------:R-:W-:-:S06]  /*05a0*/  IMAD.HI.U32 R3, R3, R9, R2 ;  /* 0x0000000903037227 */ /* 0x000fcc00078e0002 */
[----:B------:R-:W-:-:S04]  /*05b0*/  IMAD.HI.U32 R3, R3, R6, RZ ;  /* 0x0000000603037227 */ /* 0x000fc800078e00ff */
[----:B------:R-:W-:Y:S01]  /*05c0*/  IMAD R0, R3, R0, R6 ;  /* 0x0000000003007224 */ /* 0x000fe200078e0206 */
[----:B------:R-:W-:Y:S04]  /*05d0*/  BAR.SYNC.DEFER_BLOCKING 0x0 ;  /* 0x0000000000007b1d */ /* 0x000fe80000010000 */
[----:B------:R-:W-:-:S13]  /*05e0*/  ISETP.GT.U32.AND P1, PT, R7, R0, PT ;  /* 0x000000000700720c */ /* 0x000fda0003f24070 */
[----:B------:R-:W-:Y:S02]  /*05f0*/  @!P1 IMAD.IADD R0, R0, 0x1, -R7 ;  /* 0x0000000100009824 */ /* 0x000fe400078e0a07 */
[----:B------:R-:W-:Y:S01]  /*0600*/  @!P1 VIADD R3, R3, 0x1 ;  /* 0x0000000103039836 */ /* 0x000fe20000000000 */
[----:B------:R-:W-:Y:S02]  /*0610*/  ISETP.NE.AND P1, PT, R4, RZ, PT ;  /* 0x000000ff0400720c */ /* 0x000fe40003f25270 */
[----:B------:R-:W-:Y:S02]  /*0620*/  ISETP.GE.U32.AND P0, PT, R0, R7, PT ;  /* 0x000000070000720c */ /* 0x000fe40003f06070 */
[----:B------:R-:W-:-:S04]  /*0630*/  LOP3.LUT R0, R5, R4, RZ, 0x3c, !PT ;  /* 0x0000000405007212 */ /* 0x000fc800078e3cff */
[----:B------:R-:W-:Y:S01]  /*0640*/  ISETP.GE.AND P2, PT, R0, RZ, PT ;  /* 0x000000ff0000720c */ /* 0x000fe20003f46270 */
[----:B------:R-:W-:-:S06]  /*0650*/  VIADD R0, R114, 0xff ;  /* 0x000000ff72007836 */ /* 0x000fcc0000000000 */
[----:B------:R-:W-:-:S04]  /*0660*/  @P0 VIADD R3, R3, 0x1 ;  /* 0x0000000103030836 */ /* 0x000fc80000000000 */
[----:B------:R-:W-:Y:S01]  /*0670*/  IMAD.MOV.U32 R2, RZ, RZ, R3 ;  /* 0x000000ffff027224 */ /* 0x000fe200078e0003 */
[----:B------:R-:W-:-:S03]  /*0680*/  SHF.R.S32.HI R3, RZ, 0x1f, R0 ;  /* 0x0000001fff037819 */ /* 0x000fc60000011400 */
[----:B------:R-:W-:Y:S01]  /*0690*/  @!P2 IMAD.MOV R2, RZ, RZ, -R2 ;  /* 0x000000ffff02a224 */ /* 0x000fe200078e0a02 */
[----:B------:R-:W-:Y:S02]  /*06a0*/  @!P1 LOP3.LUT R2, RZ, R4, RZ, 0x33, !PT ;  /* 0x00000004ff029212 */ /* 0x000fe400078e33ff */
[----:B------:R-:W-:-:S03]  /*06b0*/  LEA.HI R3, R3, R0, RZ, 0x8 ;  /* 0x0000000003037211 */ /* 0x000fc600078f40ff */
[----:B------:R-:W-:Y:S02]  /*06c0*/  IMAD.SHL.U32 R10, R2, 0x4, RZ ;  /* 0x00000004020a7824 */ /* 0x000fe400078e00ff */
[----:B------:R-:W-:-:S03]  /*06d0*/  IMAD.MOV R2, RZ, RZ, -R2 ;  /* 0x000000ffff027224 */ /* 0x000fc600078e0a02 */
[----:B------:R-:W-:Y:S01]  /*06e0*/  LEA.HI.SX32 R3, R3, -R10, 0x18 ;  /* 0x8000000a03037211 */ /* 0x000fe200078fc2ff */
[----:B------:R-:W-:Y:S02]  /*06f0*/  IMAD R8, R4, R2, R5 ;  /* 0x0000000204087224 */ /* 0x000fe400078e0205 */
[----:B------:R-:W-:Y:S01]  /*0700*/  IMAD.MOV.U32 R2, RZ, RZ, RZ ;  /* 0x000000ffff027224 */ /* 0x000fe200078e00ff */
[----:B------:R-:W-:Y:S02]  /*0710*/  VIMNMX R9, PT, PT, R3, 0x4, PT ;  /* 0x0000000403097848 */ /* 0x000fe40003fe0100 */
[----:B------:R-:W-:Y:S02]  /*0720*/  IABS R4, R8 ;  /* 0x0000000800047213 */ /* 0x000fe40000000000 */
[----:B------:R-:W-:-:S04]  /*0730*/  IABS R7, R9 ;  /* 0x0000000900077213 */ /* 0x000fc80000000000 */
[----:B------:R-:W0:Y:S08]  /*0740*/  I2F.RP R0, R7 ;  /* 0x0000000700007306 */ /* 0x000e300000209400 */
[----:B0-----:R-:W0:Y:S02]  /*0750*/  MUFU.RCP R0, R0 ;  /* 0x0000000000007308 */ /* 0x001e240000001000 */
[----:B0-----:R-:W-:Y:S01]  /*0760*/  VIADD R3, R0, 0xffffffe ;  /* 0x0ffffffe00037836 */ /* 0x001fe20000000000 */
[----:B------:R-:W-:-:S05]  /*0770*/  IABS R0, R9 ;  /* 0x0000000900007213 */ /* 0x000fca0000000000 */
[----:B------:R-:W0:Y:S01]  /*0780*/  F2I.FTZ.U32.TRUNC.NTZ R3, R3 ;  /* 0x0000000300037305 */ /* 0x000e22000021f000 */
[----:B------:R-:W-:Y:S02]  /*0790*/  IMAD.MOV R0, RZ, RZ, -R0 ;  /* 0x000000ffff007224 */ /* 0x000fe400078e0a00 */
[----:B0-----:R-:W-:-:S04]  /*07a0*/  IMAD.MOV R6, RZ, RZ, -R3 ;  /* 0x000000ffff067224 */ /* 0x001fc800078e0a03 */
[----:B------:R-:W-:Y:S02]  /*07b0*/  IMAD R5, R6, R7, RZ ;  /* 0x0000000706057224 */ /* 0x000fe400078e02ff */
[----:B------:R-:W0:Y:S02]  /*07c0*/  I2F.RP R6, R108 ;  /* 0x0000006c00067306 */ /* 0x000e240000209400 */
[----:B------:R-:W-:-:S04]  /*07d0*/  IMAD.HI.U32 R2, R3, R5, R2 ;  /* 0x0000000503027227 */ /* 0x000fc800078e0002 */
[----:B------:R-:W-:Y:S02]  /*07e0*/  IMAD.MOV.U32 R5, RZ, RZ, R11 ;  /* 0x000000ffff057224 */ /* 0x000fe400078e000b */
[----:B------:R-:W-:Y:S01]  /*07f0*/  IMAD.MOV.U32 R3, RZ, RZ, R4 ;  /* 0x000000ffff037224 */ /* 0x000fe200078e0004 */
[----:B------:R-:W1:Y:S01]  /*0800*/  LDS R11, [UR11] ;  /* 0x0000000bff0b7984 */ /* 0x000e620008000800 */
[----:B------:R-:W2:Y:S02]  /*0810*/  I2F.RP R4, R5 ;  /* 0x0000000500047306 */ /* 0x000ea40000209400 */
[----:B------:R-:W-:-:S04]  /*0820*/  IMAD.HI.U32 R2, R2, R3, RZ ;  /* 0x0000000302027227 */ /* 0x000fc800078e00ff */
[----:B------:R-:W-:Y:S02]  /*0830*/  IMAD R0, R2, R0, R3 ;  /* 0x0000000002007224 */ /* 0x000fe400078e0203 */
[----:B0-----:R-:W0:Y:S01]  /*0840*/  MUFU.RCP R6, R6 ;  /* 0x0000000600067308 */ /* 0x001e220000001000 */
[----:B------:R-:W-:Y:S02]  /*0850*/  BAR.SYNC.DEFER_BLOCKING 0x0 ;  /* 0x0000000000007b1d */ /* 0x000fe40000010000 */
[----:B------:R-:W-:-:S05]  /*0860*/  ISETP.GT.U32.AND P1, PT, R7, R0, PT ;  /* 0x000000000700720c */ /* 0x000fca0003f24070 */
[----:B--2---:R-:W2:Y:S08]  /*0870*/  MUFU.RCP R4, R4 ;  /* 0x0000000400047308 */ /* 0x004eb00000001000 */
[----:B------:R-:W-:Y:S02]  /*0880*/  @!P1 IMAD.IADD R0, R0, 0x1, -R7 ;  /* 0x0000000100009824 */ /* 0x000fe400078e0a07 */
[----:B------:R-:W-:Y:S01]  /*0890*/  @!P1 VIADD R2, R2, 0x1 ;  /* 0x0000000102029836 */ /* 0x000fe20000000000 */
[----:B------:R-:W-:-:S02]  /*08a0*/  ISETP.NE.AND P1, PT, R9, RZ, PT ;  /* 0x000000ff0900720c */ /* 0x000fc40003f25270 */
[----:B------:R-:W-:Y:S01]  /*08b0*/  ISETP.GE.U32.AND P0, PT, R0, R7, PT ;  /* 0x000000070000720c */ /* 0x000fe20003f06070 */
[----:B0-----:R-:W-:Y:S01]  /*08c0*/  VIADD R7, R6, 0xffffffe ;  /* 0x0ffffffe06077836 */ /* 0x001fe20000000000 */
[----:B------:R-:W-:Y:S01]  /*08d0*/  LOP3.LUT R0, R8, R9, RZ, 0x3c, !PT ;  /* 0x0000000908007212 */ /* 0x000fe200078e3cff */
[----:B------:R-:W-:Y:S02]  /*08e0*/  IMAD.MOV.U32 R6, RZ, RZ, RZ ;  /* 0x000000ffff067224 */ /* 0x000fe400078e00ff */
[----:B--2---:R-:W-:Y:S01]  /*08f0*/  VIADD R3, R4, 0xffffffe ;  /* 0x0ffffffe04037836 */ /* 0x004fe20000000000 */
[----:B------:R-:W-:Y:S01]  /*0900*/  ISETP.GE.AND P2, PT, R0, RZ, PT ;  /* 0x000000ff0000720c */ /* 0x000fe20003f46270 */
[----:B------:R-:W0:Y:S01]  /*0910*/  F2I.FTZ.U32.TRUNC.NTZ R7, R7 ;  /* 0x0000000700077305 */ /* 0x000e22000021f000 */
[----:B------:R-:W-:Y:S02]  /*0920*/  SHF.R.U32.HI R0, RZ, 0x5, R211 ;  /* 0x00000005ff007819 */ /* 0x000fe400000116d3 */
[----:B-1----:R-:W-:-:S02]  /*0930*/  R2UR UR10, R11 ;  /* 0x000000000b0a72ca */ /* 0x002fc400000e0000 */
[----:B------:R-:W-:Y:S01]  /*0940*/  R2UR UR7, R0 ;  /* 0x00000000000772ca */ /* 0x000fe200000e0000 */
[----:B------:R-:W-:Y:S02]  /*0950*/  @P0 VIADD R2, R2, 0x1 ;  /* 0x0000000102020836 */ /* 0x000fe40000000000 */
[----:B------:R-:W1:Y:S04]  /*0960*/  F2I.FTZ.U32.TRUNC.NTZ R3, R3 ;  /* 0x0000000300037305 */ /* 0x000e68000021f000 */
[----:B------:R-:W-:Y:S01]  /*0970*/  @!P2 IMAD.MOV R2, RZ, RZ, -R2 ;  /* 0x000000ffff02a224 */ /* 0x000fe200078e0a02 */
[----:B------:R-:W-:Y:S01]  /*0980*/  @!P1 LOP3.LUT R2, RZ, R9, RZ, 0x33, !PT ;  /* 0x00000009ff029212 */ /* 0x000fe200078e33ff */
[----:B0-----:R-:W-:-:S04]  /*0990*/  IMAD.MOV R25, RZ, RZ, -R7 ;  /* 0x000000ffff197224 */ /* 0x001fc800078e0a07 */
[----:B------:R-:W-:Y:S01]  /*09a0*/  IMAD.MOV R4, RZ, RZ, -R2 ;  /* 0x000000ffff047224 */ /* 0x000fe200078e0a02 */
[----:B------:R-:W-:Y:S01]  /*09b0*/  USHF.L.U32 UR4, UR7, 0x15, URZ ;  /* 0x0000001507047899 */ /* 0x000fe200080006ff */
[----:B------:R-:W-:Y:S02]  /*09c0*/  IMAD R25, R25, R108, RZ ;  /* 0x0000006c19197224 */ /* 0x000fe400078e02ff */
[----:B------:R-:W-:Y:S01]  /*09d0*/  IMAD R4, R9, R4, R8 ;  /* 0x0000000409047224 */ /* 0x000fe200078e0208 */
[----:B------:R-:W-:Y:S01]  /*09e0*/  ULOP3.LUT UR4, UR4, 0x600000, URZ, 0xc0, !UPT ;  /* 0x0060000004047892 */ /* 0x000fe2000f8ec0ff */
[----:B-1----:R-:W-:Y:S02]  /*09f0*/  IMAD.MOV R0, RZ, RZ, -R3 ;  /* 0x000000ffff007224 */ /* 0x002fe400078e0a03 */
[----:B------:R-:W-:Y:S01]  /*0a00*/  IMAD.HI.U32 R25, R7, R25, R6 ;  /* 0x0000001907197227 */ /* 0x000fe200078e0006 */
[----:B------:R-:W-:-:S03]  /*0a10*/  UIADD3 UR12, UPT, UPT, UR10, UR4, URZ ;  /* 0x000000040a0c7290 */ /* 0x000fc6000fffe0ff */
[----:B------:R-:W-:Y:S01]  /*0a20*/  IMAD R9, R0, R5, RZ ;  /* 0x0000000500097224 */ /* 0x000fe200078e02ff */
[----:B------:R-:W-:Y:S01]  /*0a30*/  UMOV UR4, 0x1 ;  /* 0x0000000100047882 */ /* 0x000fe20000000000 */
[----:B------:R-:W-:Y:S02]  /*0a40*/  IMAD.SHL.U32 R0, R2, 0x80, RZ ;  /* 0x0000008002007824 */ /* 0x000fe400078e00ff */
[----:B------:R-:W-:Y:S02]  /*0a50*/  IMAD.MOV.U32 R2, RZ, RZ, RZ ;  /* 0x000000ffff027224 */ /* 0x000fe400078e00ff */
[C---:B------:R-:W-:Y:S01]  /*0a60*/  VIADD R162, R0.reuse, UR7 ;  /* 0x0000000700a27c36 */ /* 0x040fe20008000000 */
[----:B------:R-:W-:Y:S01]  /*0a70*/  LOP3.LUT R107, R0, R107, RZ, 0xfc, !PT ;  /* 0x0000006b006b7212 */ /* 0x000fe200078efcff */
[----:B------:R-:W-:-:S03]  /*0a80*/  IMAD.HI.U32 R8, R3, R9, R2 ;  /* 0x0000000903087227 */ /* 0x000fc600078e0002 */
[C---:B------:R-:W-:Y:S01]  /*0a90*/  LOP3.LUT R196, R107.reuse, 0x8, RZ, 0xfc, !PT ;  /* 0x000000086bc47812 */ /* 0x040fe200078efcff */
[----:B------:R-:W-:Y:S01]  /*0aa0*/  IMAD.IADD R2, R10, 0x1, R4 ;  /* 0x000000010a027824 */ /* 0x000fe200078e0204 */
[C---:B------:R-:W-:Y:S01]  /*0ab0*/  LOP3.LUT R109, R107.reuse, 0xc, RZ, 0xfc, !PT ;  /* 0x0000000c6b6d7812 */ /* 0x040fe200078efcff */
[----:B------:R-:W-:Y:S01]  /*0ac0*/  VIADD R118, R162, 0x1c ;  /* 0x0000001ca2767836 */ /* 0x000fe20000000000 */
[C---:B------:R-:W-:Y:S01]  /*0ad0*/  LOP3.LUT R110, R107.reuse, 0x10, RZ, 0xfc, !PT ;  /* 0x000000106b6e7812 */ /* 0x040fe200078efcff */
[----:B------:R-:W-:Y:S01]  /*0ae0*/  IMAD R2, R2, 0x100, R21 ;  /* 0x0000010002027824 */ /* 0x000fe200078e0215 */
[----:B------:R-:W-:Y:S02]  /*0af0*/  LOP3.LUT R195, R107, 0x4, RZ, 0xfc, !PT ;  /* 0x000000046bc37812 */ /* 0x000fe400078efcff */
[----:B------:R-:W-:Y:S02]  /*0b00*/  IABS R111, R196 ;  /* 0x000000c4006f7213 */ /* 0x000fe40000000000 */
[----:B------:R-:W-:-:S02]  /*0b10*/  IABS R112, R109 ;  /* 0x0000006d00707213 */ /* 0x000fc40000000000 */
[----:B------:R-:W-:Y:S01]  /*0b20*/  IABS R184, R110 ;  /* 0x0000006e00b87213 */ /* 0x000fe20000000000 */
[----:B------:R-:W-:Y:S01]  /*0b30*/  IMAD.HI.U32 R6, R25, R111, RZ ;  /* 0x0000006f19067227 */ /* 0x000fe200078e00ff */
[----:B------:R-:W-:Y:S02]  /*0b40*/  IABS R194, R195 ;  /* 0x000000c300c27213 */ /* 0x000fe40000000000 */
[----:B------:R-:W-:Y:S01]  /*0b50*/  LOP3.LUT R190, R107, 0x20, RZ, 0xfc, !PT ;  /* 0x000000206bbe7812 */ /* 0x000fe200078efcff */
[----:B------:R-:W-:Y:S01]  /*0b60*/  IMAD.HI.U32 R7, R25, R112, RZ ;  /* 0x0000007019077227 */ /* 0x000fe200078e00ff */
[C---:B------:R-:W-:Y:S02]  /*0b70*/  LOP3.LUT R113, R107.reuse, 0x24, RZ, 0xfc, !PT ;  /* 0x000000246b717812 */ /* 0x040fe400078efcff */
[----:B------:R-:W-:Y:S01]  /*0b80*/  LOP3.LUT R180, R107, 0x28, RZ, 0xfc, !PT ;  /* 0x000000286bb47812 */ /* 0x000fe200078efcff */
[----:B------:R-:W-:Y:S01]  /*0b90*/  IMAD.HI.U32 R9, R25, R184, RZ ;  /* 0x000000b819097227 */ /* 0x000fe200078e00ff */
[----:B------:R-:W-:-:S02]  /*0ba0*/  IABS R193, R107 ;  /* 0x0000006b00c17213 */ /* 0x000fc40000000000 */
[----:B------:R-:W-:Y:S01]  /*0bb0*/  IABS R170, R190 ;  /* 0x000000be00aa7213 */ /* 0x000fe20000000000 */
[----:B------:R-:W-:Y:S01]  /*0bc0*/  IMAD.HI.U32 R4, R25, R194, RZ ;  /* 0x000000c219047227 */ /* 0x000fe200078e00ff */
[C---:B------:R-:W-:Y:S02]  /*0bd0*/  LOP3.LUT R188, R107.reuse, 0x18, RZ, 0xfc, !PT ;  /* 0x000000186bbc7812 */ /* 0x040fe400078efcff */
[----:B------:R-:W-:Y:S01]  /*0be0*/  IABS R171, R113 ;  /* 0x0000007100ab7213 */ /* 0x000fe20000000000 */
[----:B------:R-:W-:Y:S01]  /*0bf0*/  IMAD.MOV R6, RZ, RZ, -R6 ;  /* 0x000000ffff067224 */ /* 0x000fe200078e0a06 */
[----:B------:R-:W-:Y:S01]  /*0c00*/  IABS R172, R180 ;  /* 0x000000b400ac7213 */ /* 0x000fe20000000000 */
[----:B------:R-:W-:Y:S01]  /*0c10*/  IMAD.MOV R7, RZ, RZ, -R7 ;  /* 0x000000ffff077224 */ /* 0x000fe200078e0a07 */
[C---:B------:R-:W-:Y:S01]  /*0c20*/  LOP3.LUT R176, R107.reuse, 0x34, RZ, 0xfc, !PT ;  /* 0x000000346bb07812 */ /* 0x040fe200078efcff */
[----:B------:R-:W-:Y:S01]  /*0c30*/  IMAD.MOV R9, RZ, RZ, -R9 ;  /* 0x000000ffff097224 */ /* 0x000fe200078e0a09 */
[----:B------:R-:W-:Y:S01]  /*0c40*/  LOP3.LUT R186, R107, 0x14, RZ, 0xfc, !PT ;  /* 0x000000146bba7812 */ /* 0x000fe200078efcff */
[----:B------:R-:W-:Y:S01]  /*0c50*/  IMAD.HI.U32 R3, R25, R193, RZ ;  /* 0x000000c119037227 */ /* 0x000fe200078e00ff */
[----:B------:R-:W-:-:S02]  /*0c60*/  IABS R117, R188 ;  /* 0x000000bc00757213 */ /* 0x000fc40000000000 */
[----:B------:R-:W-:Y:S01]  /*0c70*/  IABS R145, R176 ;  /* 0x000000b000917213 */ /* 0x000fe20000000000 */
[----:B------:R-:W-:Y:S01]  /*0c80*/  IMAD.MOV R11, RZ, RZ, -R4 ;  /* 0x000000ffff0b7224 */ /* 0x000fe200078e0a04 */
[C---:B------:R-:W-:Y:S01]  /*0c90*/  LOP3.LUT R178, R107.reuse, 0x38, RZ, 0xfc, !PT ;  /* 0x000000386bb27812 */ /* 0x040fe200078efcff */
[C---:B------:R-:W-:Y:S01]  /*0ca0*/  IMAD R111, R108.reuse, R6, R111 ;  /* 0x000000066c6f7224 */ /* 0x040fe200078e026f */
[C---:B------:R-:W-:Y:S01]  /*0cb0*/  LOP3.LUT R166, R107.reuse, 0x40, RZ, 0xfc, !PT ;  /* 0x000000406ba67812 */ /* 0x040fe200078efcff */
[C---:B------:R-:W-:Y:S01]  /*0cc0*/  IMAD R112, R108.reuse, R7, R112 ;  /* 0x000000076c707224 */ /* 0x040fe200078e0270 */
[----:B------:R-:W-:Y:S01]  /*0cd0*/  IABS R182, R186 ;  /* 0x000000ba00b67213 */ /* 0x000fe20000000000 */
[----:B------:R-:W-:Y:S01]  /*0ce0*/  IMAD R184, R108, R9, R184 ;  /* 0x000000096cb87224 */ /* 0x000fe200078e02b8 */
[----:B------:R-:W-:Y:S01]  /*0cf0*/  LOP3.LUT R174, R107, 0x30, RZ, 0xfc, !PT ;  /* 0x000000306bae7812 */ /* 0x000fe200078efcff */
[----:B------:R-:W-:Y:S01]  /*0d00*/  IMAD.HI.U32 R6, R25, R170, RZ ;  /* 0x000000aa19067227 */ /* 0x000fe200078e00ff */
[----:B------:R-:W-:-:S02]  /*0d10*/  IABS R144, R178 ;  /* 0x000000b200907213 */ /* 0x000fc40000000000 */
[----:B------:R-:W-:Y:S01]  /*0d20*/  IABS R143, R166 ;  /* 0x000000a6008f7213 */ /* 0x000fe20000000000 */
[----:B------:R-:W-:Y:S01]  /*0d30*/  IMAD.HI.U32 R7, R25, R171, RZ ;  /* 0x000000ab19077227 */ /* 0x000fe200078e00ff */
[C---:B------:R-:W-:Y:S02]  /*0d40*/  LOP3.LUT R142, R107.reuse, 0x4c, RZ, 0xfc, !PT ;  /* 0x0000004c6b8e7812 */ /* 0x040fe400078efcff */
[----:B------:R-:W-:Y:S01]  /*0d50*/  LOP3.LUT R116, R107, 0x2c, RZ, 0xfc, !PT ;  /* 0x0000002c6b747812 */ /* 0x000fe200078efcff */
[----:B------:R-:W-:Y:S01]  /*0d60*/  IMAD.HI.U32 R9, R25, R172, RZ ;  /* 0x000000ac19097227 */ /* 0x000fe200078e00ff */
[----:B------:R-:W-:Y:S02]  /*0d70*/  IABS R167, R174 ;  /* 0x000000ae00a77213 */ /* 0x000fe40000000000 */
[----:B------:R-:W-:Y:S01]  /*0d80*/  IABS R137, R142 ;  /* 0x0000008e00897213 */ /* 0x000fe20000000000 */
[----:B------:R-:W-:Y:S01]  /*0d90*/  IMAD.MOV R3, RZ, RZ, -R3 ;  /* 0x000000ffff037224 */ /* 0x000fe200078e0a03 */
[C---:B------:R-:W-:Y:S01]  /*0da0*/  LOP3.LUT R141, R107.reuse, 0x50, RZ, 0xfc, !PT ;  /* 0x000000506b8d7812 */ /* 0x040fe200078efcff */
[----:B------:R-:W-:Y:S01]  /*0db0*/  IMAD R194, R108, R11, R194 ;  /* 0x0000000b6cc27224 */ /* 0x000fe200078e02c2 */
[----:B------:R-:W-:Y:S01]  /*0dc0*/  LOP3.LUT R140, R107, 0x54, RZ, 0xfc, !PT ;  /* 0x000000546b8c7812 */ /* 0x000fe200078efcff */
[----:B------:R-:W-:Y:S01]  /*0dd0*/  IMAD.MOV R11, RZ, RZ, -R6 ;  /* 0x000000ffff0b7224 */ /* 0x000fe200078e0a06 */
[----:B------:R-:W-:Y:S01]  /*0de0*/  IABS R168, R116 ;  /* 0x0000007400a87213 */ /* 0x000fe20000000000 */
[----:B------:R-:W-:Y:S01]  /*0df0*/  IMAD.HI.U32 R4, R25, R117, RZ ;  /* 0x0000007519047227 */ /* 0x000fe200078e00ff */
[----:B------:R-:W-:-:S02]  /*0e00*/  LOP3.LUT R165, R107, 0x48, RZ, 0xfc, !PT ;  /* 0x000000486ba57812 */ /* 0x000fc400078efcff */
[----:B------:R-:W-:Y:S01]  /*0e10*/  IABS R136, R141 ;  /* 0x0000008d00887213 */ /* 0x000fe20000000000 */
[----:B------:R-:W-:Y:S01]  /*0e20*/  IMAD.MOV R7, RZ, RZ, -R7 ;  /* 0x000000ffff077224 */ /* 0x000fe200078e0a07 */
[----:B------:R-:W-:Y:S01]  /*0e30*/  IABS R135, R140 ;  /* 0x0000008c00877213 */ /* 0x000fe20000000000 */
[----:B------:R-:W-:Y:S01]  /*0e40*/  IMAD.MOV R9, RZ, RZ, -R9 ;  /* 0x000000ffff097224 */ /* 0x000fe200078e0a09 */
[----:B------:R-:W-:Y:S01]  /*0e50*/  LOP3.LUT R132, R107, 0x64, RZ, 0xfc, !PT ;  /* 0x000000646b847812 */ /* 0x000fe200078efcff */
[----:B------:R-:W-:Y:S01]  /*0e60*/  IMAD.HI.U32 R6, R25, R145, RZ ;  /* 0x0000009119067227 */ /* 0x000fe200078e00ff */
[----:B------:R-:W-:Y:S02]  /*0e70*/  LOP3.LUT R169, R107, 0x44, RZ, 0xfc, !PT ;  /* 0x000000446ba97812 */ /* 0x000fe400078efcff */
[----:B------:R-:W-:Y:S01]  /*0e80*/  IABS R138, R165 ;  /* 0x000000a5008a7213 */ /* 0x000fe20000000000 */
[----:B------:R-:W-:Y:S01]  /*0e90*/  IMAD R193, R108, R3, R193 ;  /* 0x000000036cc17224 */ /* 0x000fe200078e02c1 */
[----:B------:R-:W-:Y:S01]  /*0ea0*/  IABS R127, R132 ;  /* 0x00000084007f7213 */ /* 0x000fe20000000000 */
[----:B------:R-:W-:Y:S01]  /*0eb0*/  IMAD.HI.U32 R3, R25, R182, RZ ;  /* 0x000000b619037227 */ /* 0x000fe200078e00ff */
[----:B------:R-:W-:-:S02]  /*0ec0*/  LOP3.LUT R133, R107, 0x60, RZ, 0xfc, !PT ;  /* 0x000000606b857812 */ /* 0x000fc400078efcff */
[C---:B------:R-:W-:Y:S01]  /*0ed0*/  LOP3.LUT R131, R107.reuse, 0x68, RZ, 0xfc, !PT ;  /* 0x000000686b837812 */ /* 0x040fe200078efcff */
[----:B------:R-:W-:Y:S01]  /*0ee0*/  IMAD.MOV R4, RZ, RZ, -R4 ;  /* 0x000000ffff047224 */ /* 0x000fe200078e0a04 */
[----:B------:R-:W-:Y:S01]  /*0ef0*/  LOP3.LUT R130, R107, 0x6c, RZ, 0xfc, !PT ;  /* 0x0000006c6b827812 */ /* 0x000fe200078efcff */
[C---:B------:R-:W-:Y:S01]  /*0f00*/  IMAD R171, R108.reuse, R7, R171 ;  /* 0x000000076cab7224 */ /* 0x040fe200078e02ab */
[----:B------:R-:W-:Y:S01]  /*0f10*/  IABS R139, R169 ;  /* 0x000000a9008b7213 */ /* 0x000fe20000000000 */
[----:B------:R-:W-:Y:S01]  /*0f20*/  IMAD R172, R108, R9, R172 ;  /* 0x000000096cac7224 */ /* 0x000fe200078e02ac */
[----:B------:R-:W-:Y:S01]  /*0f30*/  IABS R128, R133 ;  /* 0x0000008500807213 */ /* 0x000fe20000000000 */
[----:B------:R-:W-:Y:S01]  /*0f40*/  IMAD.MOV R6, RZ, RZ, -R6 ;  /* 0x000000ffff067224 */ /* 0x000fe200078e0a06 */
[----:B------:R-:W-:Y:S01]  /*0f50*/  IABS R126, R131 ;  /* 0x00000083007e7213 */ /* 0x000fe20000000000 */
[----:B------:R-:W-:Y:S01]  /*0f60*/  IMAD.HI.U32 R7, R25, R144, RZ ;  /* 0x0000009019077227 */ /* 0x000fe200078e00ff */
[----:B------:R-:W-:-:S02]  /*0f70*/  IABS R125, R130 ;  /* 0x00000082007d7213 */ /* 0x000fc40000000000 */
[----:B------:R-:W-:Y:S01]  /*0f80*/  LOP3.LUT R124, R107, 0x70, RZ, 0xfc, !PT ;  /* 0x000000706b7c7812 */ /* 0x000fe200078efcff */
[----:B------:R-:W-:Y:S01]  /*0f90*/  IMAD.HI.U32 R9, R25, R143, RZ ;  /* 0x0000008f19097227 */ /* 0x000fe200078e00ff */
[C---:B------:R-:W-:Y:S02]  /*0fa0*/  LOP3.LUT R134, R107.reuse, 0x58, RZ, 0xfc, !PT ;  /* 0x000000586b867812 */ /* 0x040fe400078efcff */
[----:B------:R-:W-:Y:S01]  /*0fb0*/  IABS R121, R124 ;  /* 0x0000007c00797213 */ /* 0x000fe20000000000 */
[----:B------:R-:W-:Y:S01]  /*0fc0*/  IMAD.MOV R3, RZ, RZ, -R3 ;  /* 0x000000ffff037224 */ /* 0x000fe200078e0a03 */
[C---:B------:R-:W-:Y:S01]  /*0fd0*/  LOP3.LUT R123, R107.reuse, 0x74, RZ, 0xfc, !PT ;  /* 0x000000746b7b7812 */ /* 0x040fe200078efcff */
[C---:B------:R-:W-:Y:S01]  /*0fe0*/  IMAD R117, R108.reuse, R4, R117 ;  /* 0x000000046c757224 */ /* 0x040fe200078e0275 */
[----:B------:R-:W-:Y:S01]  /*0ff0*/  LOP3.LUT R122, R107, 0x78, RZ, 0xfc, !PT ;  /* 0x000000786b7a7812 */ /* 0x000fe200078efcff */
[----:B------:R-:W-:Y:S01]  /*1000*/  IMAD R145, R108, R6, R145 ;  /* 0x000000066c917224 */ /* 0x000fe200078e0291 */
[----:B------:R-:W-:Y:S01]  /*1010*/  IABS R10, R2 ;  /* 0x00000002000a7213 */ /* 0x000fe20000000000 */
[----:B------:R-:W-:Y:S01]  /*1020*/  IMAD.HI.U32 R4, R25, R167, RZ ;  /* 0x000000a719047227 */ /* 0x000fe200078e00ff */
[----:B------:R-:W-:-:S02]  /*1030*/  IABS R129, R134 ;  /* 0x0000008600817213 */ /* 0x000fc40000000000 */
[----:B------:R-:W-:Y:S01]  /*1040*/  IABS R120, R123 ;  /* 0x0000007b00787213 */ /* 0x000fe20000000000 */
[----:B------:R-:W-:Y:S01]  /*1050*/  IMAD.MOV R7, RZ, RZ, -R7 ;  /* 0x000000ffff077224 */ /* 0x000fe200078e0a07 */
[----:B------:R-:W-:Y:S01]  /*1060*/  IABS R119, R122 ;  /* 0x0000007a00777213 */ /* 0x000fe20000000000 */
[----:B------:R-:W-:Y:S01]  /*1070*/  IMAD.MOV R9, RZ, RZ, -R9 ;  /* 0x000000ffff097224 */ /* 0x000fe200078e0a09 */
[----:B------:R-:W-:Y:S01]  /*1080*/  IABS R155, R118 ;  /* 0x00000076009b7213 */ /* 0x000fe20000000000 */
[----:B------:R-:W-:-:S04]  /*1090*/  IMAD.HI.U32 R6, R25, R137, RZ ;  /* 0x0000008919067227 */ /* 0x000fc800078e00ff */
[----:B------:R-:W-:Y:S02]  /*10a0*/  IMAD R182, R108, R3, R182 ;  /* 0x000000036cb67224 */ /* 0x000fe400078e02b6 */
[----:B------:R-:W-:-:S04]  /*10b0*/  IMAD.HI.U32 R3, R25, R168, RZ ;  /* 0x000000a819037227 */ /* 0x000fc800078e00ff */
[----:B------:R-:W-:Y:S02]  /*10c0*/  IMAD.MOV R4, RZ, RZ, -R4 ;  /* 0x000000ffff047224 */ /* 0x000fe400078e0a04 */
[C---:B------:R-:W-:Y:S02]  /*10d0*/  IMAD R144, R108.reuse, R7, R144 ;  /* 0x000000076c907224 */ /* 0x040fe400078e0290 */
[----:B------:R-:W-:Y:S02]  /*10e0*/  IMAD R143, R108, R9, R143 ;  /* 0x000000096c8f7224 */ /* 0x000fe400078e028f */
[----:B------:R-:W-:Y:S02]  /*10f0*/  IMAD.MOV R6, RZ, RZ, -R6 ;  /* 0x000000ffff067224 */ /* 0x000fe400078e0a06 */
[----:B------:R-:W-:-:S04]  /*1100*/  IMAD.HI.U32 R7, R25, R136, RZ ;  /* 0x0000008819077227 */ /* 0x000fc800078e00ff */
[----:B------:R-:W-:-:S04]  /*1110*/  IMAD.HI.U32 R9, R25, R135, RZ ;  /* 0x0000008719097227 */ /* 0x000fc800078e00ff */
[----:B------:R-:W-:Y:S02]  /*1120*/  IMAD.MOV R3, RZ, RZ, -R3 ;  /* 0x000000ffff037224 */ /* 0x000fe400078e0a03 */
[C---:B------:R-:W-:Y:S02]  /*1130*/  IMAD R167, R108.reuse, R4, R167 ;  /* 0x000000046ca77224 */ /* 0x040fe400078e02a7 */
[----:B------:R-:W-:Y:S02]  /*1140*/  IMAD R137, R108, R6, R137 ;  /* 0x000000066c897224 */ /* 0x000fe400078e0289 */
[----:B------:R-:W-:-:S04]  /*1150*/  IMAD.HI.U32 R4, R25, R138, RZ ;  /* 0x0000008a19047227 */ /* 0x000fc800078e00ff */
[----:B------:R-:W-:Y:S02]  /*1160*/  IMAD.MOV R7, RZ, RZ, -R7 ;  /* 0x000000ffff077224 */ /* 0x000fe400078e0a07 */
[----:B------:R-:W-:Y:S02]  /*1170*/  IMAD.MOV R9, RZ, RZ, -R9 ;  /* 0x000000ffff097224 */ /* 0x000fe400078e0a09 */
[----:B------:R-:W-:-:S04]  /*1180*/  IMAD.HI.U32 R6, R25, R127, RZ ;  /* 0x0000007f19067227 */ /* 0x000fc800078e00ff */
[----:B------:R-:W-:Y:S02]  /*1190*/  IMAD R168, R108, R3, R168 ;  /* 0x000000036ca87224 */ /* 0x000fe400078e02a8 */
[----:B------:R-:W-:-:S04]  /*11a0*/  IMAD.HI.U32 R3, R25, R139, RZ ;  /* 0x0000008b19037227 */ /* 0x000fc800078e00ff */
[C---:B------:R-:W-:Y:S02]  /*11b0*/  IMAD R170, R108.reuse, R11, R170 ;  /* 0x0000000b6caa7224 */ /* 0x040fe400078e02aa */
[----:B------:R-:W-:Y:S02]  /*11c0*/  IMAD.MOV R11, RZ, RZ, -R4 ;  /* 0x000000ffff0b7224 */ /* 0x000fe400078e0a04 */
[C---:B------:R-:W-:Y:S02]  /*11d0*/  IMAD R136, R108.reuse, R7, R136 ;  /* 0x000000076c887224 */ /* 0x040fe400078e0288 */
[----:B------:R-:W-:Y:S02]  /*11e0*/  IMAD R135, R108, R9, R135 ;  /* 0x000000096c877224 */ /* 0x000fe400078e0287 */
[----:B------:R-:W-:Y:S02]  /*11f0*/  IMAD.MOV R6, RZ, RZ, -R6 ;  /* 0x000000ffff067224 */ /* 0x000fe400078e0a06 */
[----:B------:R-:W-:-:S04]  /*1200*/  IMAD.HI.U32 R4, R25, R128, RZ ;  /* 0x0000008019047227 */ /* 0x000fc800078e00ff */
[----:B------:R-:W-:-:S04]  /*1210*/  IMAD.HI.U32 R7, R25, R126, RZ ;  /* 0x0000007e19077227 */ /* 0x000fc800078e00ff */
[----:B------:R-:W-:-:S04]  /*1220*/  IMAD.HI.U32 R9, R25, R125, RZ ;  /* 0x0000007d19097227 */ /* 0x000fc800078e00ff */
[----:B------:R-:W-:Y:S02]  /*1230*/  IMAD.MOV R3, RZ, RZ, -R3 ;  /* 0x000000ffff037224 */ /* 0x000fe400078e0a03 */
[C---:B------:R-:W-:Y:S02]  /*1240*/  IMAD R138, R108.reuse, R11, R138 ;  /* 0x0000000b6c8a7224 */ /* 0x040fe400078e028a */
[----:B------:R-:W-:Y:S02]  /*1250*/  IMAD R127, R108, R6, R127 ;  /* 0x000000066c7f7224 */ /* 0x000fe400078e027f */
[----:B------:R-:W-:Y:S02]  /*1260*/  IMAD.MOV R11, RZ, RZ, -R4 ;  /* 0x000000ffff0b7224 */ /* 0x000fe400078e0a04 */
[----:B------:R-:W-:Y:S02]  /*1270*/  IMAD.MOV R7, RZ, RZ, -R7 ;  /* 0x000000ffff077224 */ /* 0x000fe400078e0a07 */
[----:B------:R-:W-:-:S02]  /*1280*/  IMAD.MOV R9, RZ, RZ, -R9 ;  /* 0x000000ffff097224 */ /* 0x000fc400078e0a09 */
[----:B------:R-:W-:-:S04]  /*1290*/  IMAD.HI.U32 R6, R25, R121, RZ ;  /* 0x0000007919067227 */ /* 0x000fc800078e00ff */
[----:B------:R-:W-:Y:S02]  /*12a0*/  IMAD R139, R108, R3, R139 ;  /* 0x000000036c8b7224 */ /* 0x000fe400078e028b */
[----:B------:R-:W-:-:S04]  /*12b0*/  IMAD.HI.U32 R4, R8, R10, RZ ;  /* 0x0000000a08047227 */ /* 0x000fc800078e00ff */
[----:B------:R-:W-:-:S04]  /*12c0*/  IMAD.HI.U32 R3, R25, R129, RZ ;  /* 0x0000008119037227 */ /* 0x000fc800078e00ff */
[C---:B------:R-:W-:Y:S02]  /*12d0*/  IMAD R126, R108.reuse, R7, R126 ;  /* 0x000000076c7e7224 */ /* 0x040fe400078e027e */
[----:B------:R-:W-:Y:S02]  /*12e0*/  IMAD R125, R108, R9, R125 ;  /* 0x000000096c7d7224 */ /* 0x000fe400078e027d */
[----:B------:R-:W-:Y:S02]  /*12f0*/  IMAD.MOV R6, RZ, RZ, -R6 ;  /* 0x000000ffff067224 */ /* 0x000fe400078e0a06 */
[----:B------:R-:W-:-:S04]  /*1300*/  IMAD.HI.U32 R7, R25, R120, RZ ;  /* 0x0000007819077227 */ /* 0x000fc800078e00ff */
[----:B------:R-:W-:-:S04]  /*1310*/  IMAD.HI.U32 R9, R25, R119, RZ ;  /* 0x0000007719097227 */ /* 0x000fc800078e00ff */
[----:B------:R-:W-:Y:S02]  /*1320*/  IMAD.MOV R4, RZ, RZ, -R4 ;  /* 0x000000ffff047224 */ /* 0x000fe400078e0a04 */
[----:B------:R-:W-:Y:S02]  /*1330*/  IMAD.MOV R3, RZ, RZ, -R3 ;  /* 0x000000ffff037224 */ /* 0x000fe400078e0a03 */
[----:B------:R-:W-:Y:S02]  /*1340*/  IMAD R121, R108, R6, R121 ;  /* 0x000000066c797224 */ /* 0x000fe400078e0279 */
[----:B------:R-:W-:Y:S02]  /*1350*/  IMAD.MOV R7, RZ, RZ, -R7 ;  /* 0x000000ffff077224 */ /* 0x000fe400078e0a07 */
[----:B------:R-:W-:Y:S02]  /*1360*/  IMAD.MOV R9, RZ, RZ, -R9 ;  /* 0x000000ffff097224 */ /* 0x000fe400078e0a09 */
[----:B------:R-:W-:-:S02]  /*1370*/  IMAD R6, R5, R4, R10 ;  /* 0x0000000405067224 */ /* 0x000fc400078e020a */
[----:B------:R-:W-:Y:S02]  /*1380*/  IMAD R129, R108, R3, R129 ;  /* 0x000000036c817224 */ /* 0x000fe400078e0281 */
[C---:B------:R-:W-:Y:S02]  /*1390*/  VIADD R4, R197.reuse, 0xffffffed ;  /* 0xffffffedc5047836 */ /* 0x040fe40000000000 */
[----:B------:R-:W-:Y:S02]  /*13a0*/  VIADD R3, R2, 0x80 ;  /* 0x0000008002037836 */ /* 0x000fe40000000000 */
[----:B------:R-:W-:Y:S01]  /*13b0*/  IMAD R120, R108, R7, R120 ;  /* 0x000000076c787224 */ /* 0x000fe200078e0278 */
[----:B------:R-:W-:Y:S01]  /*13c0*/  ISETP.GE.U32.AND P5, PT, R4, 0x7fffffce, PT ;  /* 0x7fffffce0400780c */ /* 0x000fe20003fa6070 */
[----:B------:R-:W-:Y:S02]  /*13d0*/  IMAD R119, R108, R9, R119 ;  /* 0x000000096c777224 */ /* 0x000fe400078e0277 */
[----:B------:R-:W-:-:S02]  /*13e0*/  VIADD R7, R197, 0xffffffec ;  /* 0xffffffecc5077836 */ /* 0x000fc40000000000 */
[C---:B------:R-:W-:Y:S02]  /*13f0*/  VIADD R9, R197.reuse, 0xffffffef ;  /* 0xffffffefc5097836 */ /* 0x040fe40000000000 */
[----:B------:R-:W-:Y:S01]  /*1400*/  IMAD R128, R108, R11, R128 ;  /* 0x0000000b6c807224 */ /* 0x000fe200078e0280 */
[----:B------:R-:W-:Y:S01]  /*1410*/  IABS R11, R3 ;  /* 0x00000003000b7213 */ /* 0x000fe20000000000 */
[----:B------:R-:W-:Y:S01]  /*1420*/  VIADD R4, R197, 0xffffffe9 ;  /* 0xffffffe9c5047836 */ /* 0x000fe20000000000 */
[----:B------:R-:W-:Y:S01]  /*1430*/  ISETP.GE.U32.AND P4, PT, R7, 0x7fffffcd, PT ;  /* 0x7fffffcd0700780c */ /* 0x000fe20003f86070 */
[----:B------:R-:W-:Y:S01]  /*1440*/  VIADD R7, R197, 0xffffffe8 ;  /* 0xffffffe8c5077836 */ /* 0x000fe20000000000 */
[----:B------:R-:W-:Y:S01]  /*1450*/  ISETP.GE.U32.AND P2, PT, R9, 0x7fffffd0, PT ;  /* 0x7fffffd00900780c */ /* 0x000fe20003f46070 */
[----:B------:R-:W-:Y:S01]  /*1460*/  VIADD R9, R197, 0xffffffea ;  /* 0xffffffeac5097836 */ /* 0x000fe20000000000 */
[----:B------:R-:W-:Y:S01]  /*1470*/  ISETP.GE.U32.AND P0, PT, R4, 0x7fffffca, PT ;  /* 0x7fffffca0400780c */ /* 0x000fe20003f06070 */
[----:B------:R-:W-:Y:S01]  /*1480*/  IMAD.HI.U32 R8, R8, R11, RZ ;  /* 0x0000000b08087227 */ /* 0x000fe200078e00ff */
[----:B------:R-:W-:-:S02]  /*1490*/  ISETP.GE.U32.AND P6, PT, R7, 0x7fffffc9, PT ;  /* 0x7fffffc90700780c */ /* 0x000fc40003fc6070 */
[----:B------:R-:W-:Y:S01]  /*14a0*/  ISETP.GE.U32.AND P3, PT, R9, 0x7fffffcb, PT ;  /* 0x7fffffcb0900780c */ /* 0x000fe20003f66070 */
[C---:B------:R-:W-:Y:S01]  /*14b0*/  VIADD R4, R197.reuse, 0xffffffeb ;  /* 0xffffffebc5047836 */ /* 0x040fe20000000000 */
[----:B------:R-:W-:Y:S01]  /*14c0*/  SEL R7, RZ, 0x1, P4 ;  /* 0x00000001ff077807 */ /* 0x000fe20002000000 */
[C---:B------:R-:W-:Y:S01]  /*14d0*/  VIADD R10, R197.reuse, 0xffffffee ;  /* 0xffffffeec50a7836 */ /* 0x040fe20000000000 */
[----:B------:R-:W-:Y:S01]  /*14e0*/  SEL R14, RZ, 0x1fffe, P0 ;  /* 0x0001fffeff0e7807 */ /* 0x000fe20000000000 */
[----:B------:R-:W-:Y:S01]  /*14f0*/  IMAD.MOV R8, RZ, RZ, -R8 ;  /* 0x000000ffff087224 */ /* 0x000fe200078e0a08 */
[----:B------:R-:W-:Y:S01]  /*1500*/  ISETP.GE.U32.AND P4, PT, R4, 0x7fffffcc, PT ;  /* 0x7fffffcc0400780c */ /* 0x000fe20003f86070 */
[C---:B------:R-:W-:Y:S01]  /*1510*/  VIADD R9, R197.reuse, 0xffffffe4 ;  /* 0xffffffe4c5097836 */ /* 0x040fe20000000000 */
[----:B------:R-:W-:Y:S01]  /*1520*/  ISETP.GE.U32.AND P1, PT, R10, 0x7fffffcf, PT ;  /* 0x7fffffcf0a00780c */ /* 0x000fe20003f26070 */
[----:B------:R-:W-:Y:S01]  /*1530*/  VIADD R4, R197, 0xffffffe5 ;  /* 0xffffffe5c5047836 */ /* 0x000fe20000000000 */
[----:B------:R-:W-:Y:S01]  /*1540*/  SEL R10, RZ, 0x1fffe, P5 ;  /* 0x0001fffeff0a7807 */ /* 0x000fe20002800000 */
[----:B------:R-:W-:Y:S01]  /*1550*/  IMAD R8, R5, R8, R11 ;  /* 0x0000000805087224 */ /* 0x000fe200078e020b */
[----:B------:R-:W-:Y:S01]  /*1560*/  ISETP.GE.U32.AND P5, PT, R9, 0x7fffffc5, PT ;  /* 0x7fffffc50900780c */ /* 0x000fe20003fa6070 */
[----:B------:R-:W-:Y:S01]  /*1570*/  VIADD R11, R197, 0xffffffe6 ;  /* 0xffffffe6c50b7836 */ /* 0x000fe20000000000 */
[----:B------:R-:W-:-:S02]  /*1580*/  SEL R9, RZ, 0x1, P6 ;  /* 0x00000001ff097807 */ /* 0x000fc40003000000 */
[----:B------:R-:W-:Y:S01]  /*1590*/  ISETP.GE.U32.AND P6, PT, R4, 0x7fffffc6, PT ;  /* 0x7fffffc60400780c */ /* 0x000fe20003fc6070 */
[----:B------:R-:W-:Y:S01]  /*15a0*/  VIADD R4, R197, 0xffffffe1 ;  /* 0xffffffe1c5047836 */ /* 0x000fe20000000000 */
[----:B------:R-:W-:Y:S01]  /*15b0*/  ISETP.GE.U32.AND P0, PT, R11, 0x7fffffc7, PT ;  /* 0x7fffffc70b00780c */ /* 0x000fe20003f06070 */
[----:B------:R-:W-:Y:S01]  /*15c0*/  IMAD.IADD R9, R9, 0x1, R14 ;  /* 0x0000000109097824 */ /* 0x000fe200078e020e */
[----:B------:R-:W-:Y:S02]  /*15d0*/  SEL R11, RZ, 0x4, P3 ;  /* 0x00000004ff0b7807 */ /* 0x000fe40001800000 */
[----:B------:R-:W-:Y:S02]  /*15e0*/  ISETP.GE.U32.AND P3, PT, R12, 0x7fffffc8, PT ;  /* 0x7fffffc80c00780c */ /* 0x000fe40003f66070 */
[----:B------:R-:W-:Y:S02]  /*15f0*/  SEL R12, RZ, 0x7fff8, P4 ;  /* 0x0007fff8ff0c7807 */ /* 0x000fe40002000000 */
[----:B------:R-:W-:Y:S01]  /*1600*/  ISETP.GE.U32.AND P4, PT, R4, 0x7fffffc2, PT ;  /* 0x7fffffc20400780c */ /* 0x000fe20003f86070 */
[----:B------:R-:W-:Y:S01]  /*1610*/  VIADD R4, R197, 0xffffffe0 ;  /* 0xffffffe0c5047836 */ /* 0x000fe20000000000 */
[----:B------:R-:W-:-:S02]  /*1620*/  SEL R15, RZ, 0x4, P0 ;  /* 0x00000004ff0f7807 */ /* 0x000fc40000000000 */
[----:B------:R-:W-:Y:S02]  /*1630*/  SEL R13, RZ, 0x1, P5 ;  /* 0x00000001ff0d7807 */ /* 0x000fe40002800000 */
[----:B------:R-:W-:Y:S02]  /*1640*/  ISETP.GE.U32.AND P0, PT, R4, 0x7fffffc1, PT ;  /* 0x7fffffc10400780c */ /* 0x000fe40003f06070 */
[----:B------:R-:W-:Y:S02]  /*1650*/  SEL R18, RZ, 0x1fffe, P6 ;  /* 0x0001fffeff127807 */ /* 0x000fe40003000000 */
[C---:B------:R-:W-:Y:S02]  /*1660*/  ISETP.GT.U32.AND P5, PT, R5.reuse, R6, PT ;  /* 0x000000060500720c */ /* 0x040fe40003fa4070 */
[----:B------:R-:W-:Y:S01]  /*1670*/  ISETP.GT.U32.AND P6, PT, R5, R8, PT ;  /* 0x000000080500720c */ /* 0x000fe20003fc4070 */
[----:B------:R-:W-:Y:S01]  /*1680*/  IMAD.IADD R18, R13, 0x1, R18 ;  /* 0x000000010d127824 */ /* 0x000fe200078e0212 */
[----:B------:R-:W-:-:S02]  /*1690*/  SEL R16, RZ, 0x7fff8, P3 ;  /* 0x0007fff8ff107807 */ /* 0x000fc40001800000 */
[----:B------:R-:W-:Y:S02]  /*16a0*/  ISETP.GE.U32.AND P3, PT, R17, 0x7fffffc3, PT ;  /* 0x7fffffc31100780c */ /* 0x000fe40003f66070 */
[----:B------:R-:W-:Y:S02]  /*16b0*/  SEL R20, RZ, 0x1fffe, P4 ;  /* 0x0001fffeff147807 */ /* 0x000fe40002000000 */
[----:B------:R-:W-:Y:S02]  /*16c0*/  SEL R17, RZ, 0x1, P0 ;  /* 0x00000001ff117807 */ /* 0x000fe40000000000 */
[----:B------:R-:W-:Y:S01]  /*16d0*/  ISETP.GE.U32.AND P4, PT, R19, 0x7fffffc4, PT ;  /* 0x7fffffc41300780c */ /* 0x000fe20003f86070 */
[--C-:B------:R-:W-:Y:S01]  /*16e0*/  @!P5 IMAD.IADD R6, R6, 0x1, -R5.reuse ;  /* 0x000000010606d824 */ /* 0x100fe200078e0a05 */
[----:B------:R-:W-:Y:S01]  /*16f0*/  SEL R14, RZ, 0x4, P3 ;  /* 0x00000004ff0e7807 */ /* 0x000fe20001800000 */
[----:B------:R-:W-:Y:S01]  /*1700*/  IMAD.IADD R20, R17, 0x1, R20 ;  /* 0x0000000111147824 */ /* 0x000fe200078e0214 */
[----:B------:R-:W-:Y:S01]  /*1710*/  SEL R17, RZ, 0x7fff8, P4 ;  /* 0x0007fff8ff117807 */ /* 0x000fe20002000000 */
[----:B------:R-:W-:Y:S01]  /*1720*/  @!P6 IMAD.IADD R8, R8, 0x1, -R5 ;  /* 0x000000010808e824 */ /* 0x000fe200078e0a05 */
[----:B------:R-:W-:Y:S01]  /*1730*/  LOP3.LUT R13, R9, 0x3, RZ, 0xc0, !PT ;  /* 0x00000003090d7812 */ /* 0x000fe200078ec0ff */
[----:B------:R-:W-:Y:S01]  /*1740*/  IMAD.IADD R9, R7, 0x1, R10 ;  /* 0x0000000107097824 */ /* 0x000fe200078e020a */
[----:B------:R-:W-:-:S02]  /*1750*/  LOP3.LUT R20, R20, 0x3, RZ, 0xc0, !PT ;  /* 0x0000000314147812 */ /* 0x000fc400078ec0ff */
[----:B------:R-:W-:Y:S02]  /*1760*/  LOP3.LUT R18, R18, 0x3, RZ, 0xc0, !PT ;  /* 0x0000000312127812 */ /* 0x000fe400078ec0ff */
[----:B------:R-:W-:Y:S02]  /*1770*/  IADD3 R11, PT, PT, R13, R12, R11 ;  /* 0x0000000c0d0b7210 */ /* 0x000fe40007ffe00b */
[----:B------:R-:W-:Y:S02]  /*1780*/  IADD3 R14, PT, PT, R20, R17, R14 ;  /* 0x00000011140e7210 */ /* 0x000fe40007ffe00e */
[----:B------:R-:W-:Y:S01]  /*1790*/  ISETP.GT.U32.AND P3, PT, R5, R6, PT ;  /* 0x000000060500720c */ /* 0x000fe20003f64070 */
[----:B------:R-:W-:Y:S01]  /*17a0*/  IMAD.SHL.U32 R11, R11, 0x100, RZ ;  /* 0x000001000b0b7824 */ /* 0x000fe200078e00ff */
[----:B------:R-:W-:Y:S02]  /*17b0*/  ISETP.GT.U32.AND P4, PT, R5, R8, PT ;  /* 0x000000080500720c */ /* 0x000fe40003f84070 */
[----:B------:R-:W-:-:S02]  /*17c0*/  IADD3 R15, PT, PT, R18, R16, R15 ;  /* 0x00000010120f7210 */ /* 0x000fc40007ffe00f */
[----:B------:R-:W-:Y:S02]  /*17d0*/  LOP3.LUT R14, R14, 0xf, RZ, 0xc0, !PT ;  /* 0x0000000f0e0e7812 */ /* 0x000fe400078ec0ff */
[----:B------:R-:W-:Y:S02]  /*17e0*/  SEL R7, RZ, 0x4, P1 ;  /* 0x00000004ff077807 */ /* 0x000fe40000800000 */
[----:B------:R-:W-:Y:S01]  /*17f0*/  SEL R10, RZ, 0x7fff8, P2 ;  /* 0x0007fff8ff0a7807 */ /* 0x000fe20001000000 */
[----:B------:R-:W-:Y:S01]  /*1800*/  IMAD R14, R15, 0x10, R14 ;  /* 0x000000100f0e7824 */ /* 0x000fe200078e020e */
[----:B------:R-:W-:Y:S01]  /*1810*/  LOP3.LUT R9, R9, 0x3, RZ, 0xc0, !PT ;  /* 0x0000000309097812 */ /* 0x000fe200078ec0ff */
[--C-:B------:R-:W-:Y:S01]  /*1820*/  @!P3 IMAD.IADD R6, R6, 0x1, -R5.reuse ;  /* 0x000000010606b824 */ /* 0x100fe200078e0a05 */
[----:B------:R-:W-:Y:S01]  /*1830*/  ISETP.GE.AND P6, PT, R3, RZ, PT ;  /* 0x000000ff0300720c */ /* 0x000fe20003fc6270 */
[----:B------:R-:W-:Y:S01]  /*1840*/  @!P4 IMAD.IADD R8, R8, 0x1, -R5 ;  /* 0x000000010808c824 */ /* 0x000fe200078e0a05 */
[----:B------:R-:W-:Y:S01]  /*1850*/  IADD3 R7, PT, PT, R9, R10, R7 ;  /* 0x0000000a09077210 */ /* 0x000fe20007ffe007 */
[----:B------:R-:W-:Y:S01]  /*1860*/  VIADD R5, R197, 0xffffffff ;  /* 0xffffffffc5057836 */ /* 0x000fe20000000000 */
[----:B------:R-:W-:Y:S01]  /*1870*/  LOP3.LUT R10, R11, 0xf00, RZ, 0xe2, !PT ;  /* 0x00000f000b0a7812 */ /* 0x000fe200078ee2ff */
[----:B------:R-:W-:Y:S01]  /*1880*/  VIADD R9, R197, 0xfffffff7 ;  /* 0xfffffff7c5097836 */ /* 0x000fe20000000000 */
[----:B------:R-:W-:-:S02]  /*1890*/  LOP3.LUT R14, R14, 0xff, RZ, 0xc0, !PT ;  /* 0x000000ff0e0e7812 */ /* 0x000fc400078ec0ff */
[----:B------:R-:W-:Y:S01]  /*18a0*/  ISETP.GE.AND P5, PT, R2, RZ, PT ;  /* 0x000000ff0200720c */ /* 0x000fe20003fa6270 */
[----:B------:R-:W-:Y:S01]  /*18b0*/  IMAD R7, R7, 0x1000, R10 ;  /* 0x0000100007077824 */ /* 0x000fe200078e020a */
[----:B------:R-:W-:Y:S01]  /*18c0*/  ISETP.GE.U32.AND P4, PT, R5, 0x7fffffe0, PT ;  /* 0x7fffffe00500780c */ /* 0x000fe20003f86070 */
[----:B------:R-:W-:Y:S01]  /*18d0*/  VIADD R5, R197, 0xfffffffe ;  /* 0xfffffffec5057836 */ /* 0x000fe20000000000 */
[----:B------:R-:W-:Y:S01]  /*18e0*/  ISETP.GE.U32.AND P2, PT, R9, 0x7fffffd8, PT ;  /* 0x7fffffd80900780c */ /* 0x000fe20003f46070 */
[----:B------:R-:W-:Y:S02]  /*18f0*/  IMAD.IADD R7, R7, 0x1, R14 ;  /* 0x0000000107077824 */ /* 0x000fe400078e020e */
[----:B------:R-:W-:Y:S01]  /*1900*/  @!P6 IMAD.MOV R8, RZ, RZ, -R8 ;  /* 0x000000ffff08e224 */ /* 0x000fe200078e0a08 */
[----:B------:R-:W-:Y:S02]  /*1910*/  ISETP.GE.U32.AND P1, PT, R5, 0x7fffffdf, PT ;  /* 0x7fffffdf0500780c */ /* 0x000fe40003f26070 */
[----:B------:R-:W-:Y:S01]  /*1920*/  LOP3.LUT R192, R7, 0xffff, RZ, 0xc0, !PT ;  /* 0x0000ffff07c07812 */ /* 0x000fe200078ec0ff */
[----:B------:R-:W-:Y:S01]  /*1930*/  IMAD.HI.U32 R7, R25, R155, RZ ;  /* 0x0000009b19077227 */ /* 0x000fe200078e00ff */
[----:B------:R-:W-:-:S02]  /*1940*/  ISETP.NE.AND P6, PT, R114, RZ, PT ;  /* 0x000000ff7200720c */ /* 0x000fc40003fc5270 */
[----:B------:R-:W-:Y:S01]  /*1950*/  SHF.R.U32.HI R5, RZ, 0xf, R192 ;  /* 0x0000000fff057819 */ /* 0x000fe200000116c0 */
[----:B------:R-:W-:Y:S01]  /*1960*/  @!P5 IMAD.MOV R6, RZ, RZ, -R6 ;  /* 0x000000ffff06d224 */ /* 0x000fe200078e0a06 */
[----:B------:R-:W-:Y:S01]  /*1970*/  ISETP.NE.U32.AND P5, PT, R21, RZ, PT ;  /* 0x000000ff1500720c */ /* 0x000fe20003fa5070 */
[----:B------:R-:W-:Y:S01]  /*1980*/  IMAD.MOV R7, RZ, RZ, -R7 ;  /* 0x000000ffff077224 */ /* 0x000fe200078e0a07 */
[----:B------:R-:W-:Y:S02]  /*1990*/  LOP3.LUT P3, RZ, R5, 0x1, RZ, 0xc0, !PT ;  /* 0x0000000105ff7812 */ /* 0x000fe4000786c0ff */
[----:B------:R-:W-:Y:S01]  /*19a0*/  LOP3.LUT R5, RZ, R114, RZ, 0x33, !PT ;  /* 0x00000072ff057212 */ /* 0x000fe200078e33ff */
[----:B------:R-:W-:-:S03]  /*19b0*/  IMAD R155, R108, R7, R155 ;  /* 0x000000076c9b7224 */ /* 0x000fc600078e029b */
[C---:B------:R-:W-:Y:S02]  /*19c0*/  SEL R6, R5.reuse, R6, !P6 ;  /* 0x0000000605067207 */ /* 0x040fe40007000000 */
[----:B------:R-:W-:Y:S01]  /*19d0*/  SEL R8, R5, R8, !P6 ;  /* 0x0000000805087207 */ /* 0x000fe20007000000 */
[----:B------:R-:W-:Y:S06]  /*19e0*/  BRA.U UP0, `(.L_x_5) ;  /* 0x0000000100187547 */ /* 0x000fec000b800000 */
[----:B------:R-:W-:Y:S01]  /*19f0*/  ELECT P6, URZ, PT ;  /* 0x0000000000ff782f */ /* 0x000fe200038c0000 */
[----:B------:R-:W-:Y:S01]  /*1a00*/  IMAD.MOV.U32 R5, RZ, RZ, 0x1 ;  /* 0x00000001ff057424 */ /* 0x000fe200078e00ff */
[----:B------:R-:W-:Y:S01]  /*1a10*/  UMOV UR6, 0x40 ;  /* 0x0000004000067882 */ /* 0x000fe20000000000 */
[----:B------:R-:W-:Y:S01]  /*1a20*/  UVIRTCOUNT.DEALLOC.SMPOOL 0x80 ;  /* 0x000000800000784c */ /* 0x000fe20000000000 */
[----:B------:R-:W-:-:S09]  /*1a30*/  ULEA UR6, UR5, UR6, 0x18 ;  /* 0x0000000605067291 */ /* 0x000fd2000f8ec0ff */
[----:B------:R0:W-:Y:S03]  /*1a40*/  @P6 STS.U8 [UR6], R5 ;  /* 0x00000005ff006988 */ /* 0x0001e60008000006 */
.L_x_5:
[----:B------:R-:W-:Y:S01]  /*1a50*/  STTM.x64 tmem[UR12], RZ ;  /* 0x000000ff000079ed */ /* 0x000fe2000834000c */
[----:B------:R-:W-:Y:S01]  /*1a60*/  STTM.x64 tmem[UR12+0x40], RZ ;  /* 0x000040ff000079ed */ /* 0x000fe2000834000c */
[----:B------:R-:W-:Y:S01]  /*1a70*/  STTM.x64 tmem[UR12+0x80], RZ ;  /* 0x000080ff000079ed */ /* 0x000fe2000834000c */
[----:B------:R-:W-:Y:S01]  /*1a80*/  STTM.x64 tmem[UR12+0xc0], RZ ;  /* 0x0000c0ff000079ed */ /* 0x000fe2000834000c */
[----:B------:R-:W1:Y:S02]  /*1a90*/  FENCE.VIEW.ASYNC.T ;  /* 0x00000000000073c6 */ /* 0x000e640000000200 */
[----:B-1----:R-:W-:Y:S01]  /*1aa0*/  VOTEU.ALL UP1, P5 ;  /* 0x0000000000ff7886 */ /* 0x002fe20002820000 */
[----:B------:R-:W-:Y:S01]  /*1ab0*/  VOTEU.ALL UP2, P5 ;  /* 0x0000000000ff7886 */ /* 0x000fe20002840000 */
[----:B------:R-:W-:Y:S01]  /*1ac0*/  IMAD R6, R6, UR15, RZ ;  /* 0x0000000f06067c24 */ /* 0x000fe2000f8e02ff */
[----:B------:R-:W-:Y:S01]  /*1ad0*/  PRMT R150, RZ, 0x7610, R150 ;  /* 0x00007610ff967816 */ /* 0x000fe20000000096 */
[----:B------:R-:W-:Y:S01]  /*1ae0*/  IMAD R8, R8, UR15, RZ ;  /* 0x0000000f08087c24 */ /* 0x000fe2000f8e02ff */
[----:B------:R-:W-:-:S04]  /*1af0*/  @!UP1 UIADD3 UR20, UPT, UPT, -UR4, 0x100000, URZ ;  /* 0x0010000004149890 */ /* 0x000fc8000fffe1ff */
[----:B------:R-:W-:Y:S02]  /*1b00*/  @!UP1 USHF.L.U32 UR21, UR20, 0xb, URZ ;  /* 0x0000000b14159899 */ /* 0x000fe400080006ff */
[----:B------:R-:W-:Y:S01]  /*1b10*/  @!UP1 USHF.L.U32 UR20, UR20, 0x1, URZ ;  /* 0x0000000114149899 */ /* 0x000fe200080006ff */
[----:B------:R-:W-:Y:S01]  /*1b20*/  BAR.SYNC.DEFER_BLOCKING 0x0 ;  /* 0x0000000000007b1d */ /* 0x000fe20000010000 */
[----:B0-----:R-:W-:Y:S01]  /*1b30*/  IADD3 R5, P6, PT, R6, UR16, RZ ;  /* 0x0000001006057c10 */ /* 0x001fe2000ffde0ff */
[----:B------:R-:W-:-:S03]  /*1b40*/  USHF.L.U32 UR5, UR8, 0x4, URZ ;  /* 0x0000000408057899 */ /* 0x000fc600080006ff */
[----:B------:R-:W-:Y:S01]  /*1b50*/  LEA.HI.X.SX32 R6, R6, UR17, 0x1, P6 ;  /* 0x0000001106067c11 */ /* 0x000fe2000b0f0eff */
[----:B------:R-:W-:Y:S01]  /*1b60*/  @!P4 IMAD.MOV.U32 R14, RZ, RZ, R5 ;  /* 0x000000ffff0ec224 */ /* 0x000fe200078e0005 */
[C---:B------:R-:W-:Y:S01]  /*1b70*/  IADD3 R7, P6, PT, R8.reuse, UR16, RZ ;  /* 0x0000001008077c10 */ /* 0x040fe2000ffde0ff */
[----:B------:R-:W-:Y:S02]  /*1b80*/  STL [R1+0x12c], R4 ;  /* 0x00012c0401007387 */ /* 0x000fe40000100800 */
[----:B------:R-:W-:Y:S01]  /*1b90*/  @!P4 IMAD.MOV.U32 R15, RZ, RZ, R6 ;  /* 0x000000ffff0fc224 */ /* 0x000fe200078e0006 */
[----:B------:R-:W-:Y:S01]  /*1ba0*/  LEA.HI.X.SX32 R8, R8, UR17, 0x1, P6 ;  /* 0x0000001108087c11 */ /* 0x000fe2000b0f0eff */
[----:B------:R-:W0:Y:S02]  /*1bb0*/  FENCE.VIEW.ASYNC.S ;  /* 0x00000000000073c6 */ /* 0x000e240000000000 */
[----:B0-----:R0:W1:Y:S02]  /*1bc0*/  @!UP2 SYNCS.EXCH.64 URZ, [UR13], UR20 ;  /* 0x000000140dffa5b2 */ /* 0x0010640008000100 */
[----:B-1----:R-:W-:Y:S01]  /*1bd0*/  BAR.SYNC.DEFER_BLOCKING 0x0 ;  /* 0x0000000000007b1d */ /* 0x002fe20000010000 */
[----:B------:R-:W-:-:S02]  /*1be0*/  USHF.R.S32.HI UR15, URZ, 0x1f, UR14 ;  /* 0x0000001fff0f7899 */ /* 0x000fc4000801140e */
[----:B------:R-:W-:Y:S01]  /*1bf0*/  IADD3 R9, P6, PT, R5, UR14, RZ ;  /* 0x0000000e05097c10 */ /* 0x000fe2000ffde0ff */
[----:B------:R-:W-:Y:S02]  /*1c00*/  USHF.R.S32.HI UR16, URZ, 0x1f, UR5 ;  /* 0x0000001fff107899 */ /* 0x000fe40008011405 */
[----:B------:R-:W-:Y:S01]  /*1c10*/  UIMAD UR6, UR8, 0x18, URZ ;  /* 0x00000018080678a4 */ /* 0x000fe2000f8e02ff */
[----:B------:R-:W-:Y:S02]  /*1c20*/  IADD3.X R11, PT, PT, R6, UR15, RZ, P6, !PT ;  /* 0x0000000f060b7c10 */ /* 0x000fe4000b7fe4ff */
[----:B------:R-:W-:Y:S02]  /*1c30*/  SHF.R.U32.HI R16, RZ, 0x7, R192 ;  /* 0x00000007ff107819 */ /* 0x000fe400000116c0 */
[----:B------:R-:W-:Y:S02]  /*1c40*/  PRMT R157, RZ, 0x7610, R157 ;  /* 0x00007610ff9d7816 */ /* 0x000fe4000000009d */
[----:B------:R-:W-:-:S02]  /*1c50*/  PRMT R203, RZ, 0x7610, R203 ;  /* 0x00007610ffcb7816 */ /* 0x000fc400000000cb */
[----:B------:R-:W-:Y:S02]  /*1c60*/  PRMT R146, RZ, 0x7610, R146 ;  /* 0x00007610ff927816 */ /* 0x000fe40000000092 */
[----:B------:R-:W-:Y:S02]  /*1c70*/  PRMT R158, RZ, 0x7610, R158 ;  /* 0x00007610ff9e7816 */ /* 0x000fe4000000009e */
[----:B------:R-:W-:Y:S02]  /*1c80*/  PRMT R147, RZ, 0x7610, R147 ;  /* 0x00007610ff937816 */ /* 0x000fe40000000093 */
[----:B------:R-:W-:Y:S02]  /*1c90*/  PRMT R148, RZ, 0x7610, R148 ;  /* 0x00007610ff947816 */ /* 0x000fe40000000094 */
[----:B------:R-:W-:Y:S01]  /*1ca0*/  PRMT R149, RZ, 0x7610, R149 ;  /* 0x00007610ff957816 */ /* 0x000fe20000000095 */
[----:B------:R1:W2:Y:S01]  /*1cb0*/  @!P4 LDG.E.U8 R156, desc[UR24][R14.64] ;  /* 0x000000180e9cc981 */ /* 0x0002a2000c1e1100 */
[----:B------:R-:W-:-:S02]  /*1cc0*/  IADD3 R12, P6, PT, R5, UR5, RZ ;  /* 0x00000005050c7c10 */ /* 0x000fc4000ffde0ff */
[----:B------:R-:W-:Y:S01]  /*1cd0*/  PRMT R202, RZ, 0x7610, R202 ;  /* 0x00007610ffca7816 */ /* 0x000fe200000000ca */
[C---:B------:R-:W-:Y:S02]  /*1ce0*/  VIADD R164, R162.reuse, 0x3c ;  /* 0x0000003ca2a47836 */ /* 0x040fe40000000000 */
[----:B------:R-:W-:Y:S01]  /*1cf0*/  VIADD R160, R162, 0x5c ;  /* 0x0000005ca2a07836 */ /* 0x000fe20000000000 */
[----:B------:R-:W-:Y:S02]  /*1d00*/  PRMT R201, RZ, 0x7610, R201 ;  /* 0x00007610ffc97816 */ /* 0x000fe400000000c9 */
[----:B------:R-:W-:Y:S01]  /*1d10*/  SHF.R.U32.HI R29, RZ, 0xe, R192 ;  /* 0x0000000eff1d7819 */ /* 0x000fe200000116c0 */
[----:B-1----:R-:W-:Y:S01]  /*1d20*/  @!P4 IMAD.MOV.U32 R14, RZ, RZ, R7 ;  /* 0x000000ffff0ec224 */ /* 0x002fe200078e0007 */
[----:B------:R-:W-:Y:S01]  /*1d30*/  PRMT R200, RZ, 0x7610, R200 ;  /* 0x00007610ffc87816 */ /* 0x000fe200000000c8 */
[----:B------:R-:W-:Y:S01]  /*1d40*/  @!P4 IMAD.MOV.U32 R15, RZ, RZ, R8 ;  /* 0x000000ffff0fc224 */ /* 0x000fe200078e0008 */
[----:B------:R-:W-:-:S02]  /*1d50*/  PRMT R207, RZ, 0x7610, R207 ;  /* 0x00007610ffcf7816 */ /* 0x000fc400000000cf */
[----:B------:R-:W-:Y:S02]  /*1d60*/  SHF.R.U32.HI R34, RZ, 0x6, R192 ;  /* 0x00000006ff227819 */ /* 0x000fe400000116c0 */
[----:B------:R-:W-:Y:S01]  /*1d70*/  PRMT R206, RZ, 0x7610, R206 ;  /* 0x00007610ffce7816 */ /* 0x000fe200000000ce */
[----:B------:R1:W3:Y:S01]  /*1d80*/  @!P4 LDG.E.U8 R150, desc[UR24][R14.64] ;  /* 0x000000180e96c981 */ /* 0x0002e2000c1e1100 */
[----:B------:R-:W-:Y:S02]  /*1d90*/  IADD3 R10, P4, PT, R7, UR14, RZ ;  /* 0x0000000e070a7c10 */ /* 0x000fe4000ff9e0ff */
[----:B------:R-:W-:Y:S02]  /*1da0*/  PRMT R205, RZ, 0x7610, R205 ;  /* 0x00007610ffcd7816 */ /* 0x000fe400000000cd */
[----:B------:R-:W-:Y:S01]  /*1db0*/  PRMT R204, RZ, 0x7610, R204 ;  /* 0x00007610ffcc7816 */ /* 0x000fe200000000cc */
[C---:B------:R-:W-:Y:S01]  /*1dc0*/  VIADD R38, R197.reuse, 0xfffffff5 ;  /* 0xfffffff5c5267836 */ /* 0x040fe20000000000 */
[----:B------:R-:W-:Y:S01]  /*1dd0*/  IADD3.X R13, PT, PT, R8, UR15, RZ, P4, !PT ;  /* 0x0000000f080d7c10 */ /* 0x000fe2000a7fe4ff */
[----:B------:R-:W-:Y:S01]  /*1de0*/  USHF.R.S32.HI UR15, URZ, 0x1f, UR6 ;  /* 0x0000001fff0f7899 */ /* 0x000fe20008011406 */
[----:B------:R-:W-:Y:S01]  /*1df0*/  VIADD R42, R197, 0xfffffffc ;  /* 0xfffffffcc52a7836 */ /* 0x000fe20000000000 */
[----:B-1----:R-:W-:Y:S01]  /*1e00*/  IADD3.X R14, PT, PT, R6, UR16, RZ, P6, !PT ;  /* 0x00000010060e7c10 */ /* 0x002fe2000b7fe4ff */
[----:B------:R-:W-:Y:S01]  /*1e10*/  STL [R1+0x128], R3 ;  /* 0x0001280301007387 */ /* 0x000fe20000100800 */
[C---:B------:R-:W-:Y:S01]  /*1e20*/  IADD3 R15, P6, PT, R5.reuse, UR6, RZ ;  /* 0x00000006050f7c10 */ /* 0x040fe2000ffde0ff */
[----:B------:R-:W-:Y:S01]  /*1e30*/  USHF.R.S32.HI UR14, URZ, 0x1f, UR8 ;  /* 0x0000001fff0e7899 */ /* 0x000fe20008011408 */
[----:B------:R-:W-:Y:S01]  /*1e40*/  LOP3.LUT P4, RZ, R16, 0x1, RZ, 0xc0, !PT ;  /* 0x0000000110ff7812 */ /* 0x000fe2000788c0ff */
[----:B------:R-:W-:Y:S01]  /*1e50*/  @!P2 IMAD.MOV.U32 R20, RZ, RZ, R9 ;  /* 0x000000ffff14a224 */ /* 0x000fe200078e0009 */
[----:B------:R-:W-:Y:S01]  /*1e60*/  IADD3.X R16, PT, PT, R6, UR15, RZ, P6, !PT ;  /* 0x0000000f06107c10 */ /* 0x000fe2000b7fe4ff */
[----:B------:R-:W-:Y:S01]  /*1e70*/  @!P2 IMAD.MOV.U32 R21, RZ, RZ, R11 ;  /* 0x000000ffff15a224 */ /* 0x000fe200078e000b */
[----:B------:R-:W-:-:S02]  /*1e80*/  IADD3 R17, P6, PT, R5, UR8, RZ ;  /* 0x0000000805117c10 */ /* 0x000fc4000ffde0ff */
[----:B------:R-:W-:Y:S01]  /*1e90*/  IABS R154, R164 ;  /* 0x000000a4009a7213 */ /* 0x000fe20000000000 */
[----:B------:R-:W-:Y:S01]  /*1ea0*/  VIADD R162, R162, 0x7c ;  /* 0x0000007ca2a27836 */ /* 0x000fe20000000000 */
[----:B------:R-:W-:Y:S01]  /*1eb0*/  IADD3.X R18, PT, PT, R6, UR14, RZ, P6, !PT ;  /* 0x0000000e06127c10 */ /* 0x000fe2000b7fe4ff */
[----:B------:R-:W-:Y:S01]  /*1ec0*/  @!P1 IMAD.MOV.U32 R26, RZ, RZ, R17 ;  /* 0x000000ffff1a9224 */ /* 0x000fe200078e0011 */
[----:B------:R1:W4:Y:S03]  /*1ed0*/  @!P2 LDG.E.U8 R157, desc[UR24][R20.64] ;  /* 0x00000018149da981 */ /* 0x000326000c1e1100 */
[----:B------:R-:W-:Y:S01]  /*1ee0*/  @!P1 IMAD.MOV.U32 R27, RZ, RZ, R18 ;  /* 0x000000ffff1b9224 */ /* 0x000fe200078e0012 */
[----:B------:R-:W-:Y:S01]  /*1ef0*/  IADD3 R19, P6, PT, R7, UR5, RZ ;  /* 0x0000000507137c10 */ /* 0x000fe2000ffde0ff */
[----:B------:R-:W-:Y:S04]  /*1f00*/  STL [R1+0x124], R2 ;  /* 0x0001240201007387 */ /* 0x000fe80000100800 */
[----:B------:R0:W2:Y:S01]  /*1f10*/  @!P1 LDG.E.U8 R203, desc[UR24][R26.64] ;  /* 0x000000181acb9981 */ /* 0x0000a2000c1e1100 */
[----:B-1----:R-:W-:-:S02]  /*1f20*/  @P3 IMAD.MOV.U32 R20, RZ, RZ, R12 ;  /* 0x000000ffff143224 */ /* 0x002fc400078e000c */
[----:B------:R-:W-:Y:S02]  /*1f30*/  @P3 IMAD.MOV.U32 R21, RZ, RZ, R14 ;  /* 0x000000ffff153224 */ /* 0x000fe400078e000e */
[----:B------:R-:W-:Y:S02]  /*1f40*/  @P4 IMAD.MOV.U32 R22, RZ, RZ, R15 ;  /* 0x000000ffff164224 */ /* 0x000fe400078e000f */
[----:B------:R-:W-:Y:S01]  /*1f50*/  @P4 IMAD.MOV.U32 R23, RZ, RZ, R16 ;  /* 0x000000ffff174224 */ /* 0x000fe200078e0010 */
[----:B------:R1:W2:Y:S01]  /*1f60*/  @P3 LDG.E.U8 R146, desc[UR24][R20.64] ;  /* 0x0000001814923981 */ /* 0x0002a2000c1e1100 */
[----:B0-----:R-:W-:Y:S02]  /*1f70*/  @!P2 IMAD.MOV.U32 R26, RZ, RZ, R10 ;  /* 0x000000ffff1aa224 */ /* 0x001fe400078e000a */
[----:B------:R-:W-:Y:S01]  /*1f80*/  @!P2 IMAD.MOV.U32 R27, RZ, RZ, R13 ;  /* 0x000000ffff1ba224 */ /* 0x000fe200078e000d */
[----:B------:R0:W2:Y:S04]  /*1f90*/  @P4 LDG.E.U8 R147, desc[UR24][R22.64] ;  /* 0x0000001816934981 */ /* 0x0000a8000c1e1100 */
[----:B------:R0:W2:Y:S01]  /*1fa0*/  @!P2 LDG.E.U8 R158, desc[UR24][R26.64] ;  /* 0x000000181a9ea981 */ /* 0x0000a2000c1e1100 */
[----:B-1----:R-:W-:-:S02]  /*1fb0*/  IADD3.X R21, PT, PT, R8, UR16, RZ, P6, !PT ;  /* 0x0000001008157c10 */ /* 0x002fc4000b7fe4ff */
[C---:B------:R-:W-:Y:S02]  /*1fc0*/  IADD3 R20, P2, PT, R7.reuse, UR6, RZ ;  /* 0x0000000607147c10 */ /* 0x040fe4000ff5e0ff */
[----:B------:R-:W-:Y:S02]  /*1fd0*/  IABS R153, R160 ;  /* 0x000000a000997213 */ /* 0x000fe40000000000 */
[----:B------:R-:W-:Y:S01]  /*1fe0*/  IABS R152, R162 ;  /* 0x000000a200987213 */ /* 0x000fe20000000000 */
[----:B------:R-:W-:Y:S01]  /*1ff0*/  UIMAD UR5, UR8, 0x9, URZ ;  /* 0x00000009080578a4 */ /* 0x000fe2000f8e02ff */
[C---:B0-----:R-:W-:Y:S01]  /*2000*/  IADD3.X R23, PT, PT, R8.reuse, UR15, RZ, P2, !PT ;  /* 0x0000000f08177c10 */ /* 0x041fe200097fe4ff */
[----:B------:R-:W-:Y:S01]  /*2010*/  @P3 IMAD.MOV.U32 R26, RZ, RZ, R19 ;  /* 0x000000ffff1a3224 */ /* 0x000fe200078e0013 */
[----:B------:R-:W-:Y:S01]  /*2020*/  PRMT R208, RZ, 0x7610, R208 ;  /* 0x00007610ffd07816 */ /* 0x000fe200000000d0 */
[----:B------:R-:W-:Y:S01]  /*2030*/  @P3 IMAD.MOV.U32 R27, RZ, RZ, R21 ;  /* 0x000000ffff1b3224 */ /* 0x000fe200078e0015 */
[----:B------:R-:W-:Y:S01]  /*2040*/  IADD3 R22, P6, PT, R7, UR8, RZ ;  /* 0x0000000807167c10 */ /* 0x000fe2000ffde0ff */
[----:B------:R-:W-:Y:S04]  /*2050*/  STL [R1+0x120], R0 ;  /* 0x0001200001007387 */ /* 0x000fe80000100800 */
[----:B------:R0:W2:Y:S01]  /*2060*/  @P3 LDG.E.U8 R148, desc[UR24][R26.64] ;  /* 0x000000181a943981 */ /* 0x0000a2000c1e1100 */
[----:B------:R-:W-:Y:S01]  /*2070*/  IADD3.X R24, PT, PT, R8, UR14, RZ, P6, !PT ;  /* 0x0000000e08187c10 */ /* 0x000fe2000b7fe4ff */
[----:B0-----:R-:W-:-:S02]  /*2080*/  @P4 IMAD.MOV.U32 R26, RZ, RZ, R20 ;  /* 0x000000ffff1a4224 */ /* 0x001fc400078e0014 */
[----:B------:R-:W-:Y:S01]  /*2090*/  @P4 IMAD.MOV.U32 R27, RZ, RZ, R23 ;  /* 0x000000ffff1b4224 */ /* 0x000fe200078e0017 */
[----:B------:R-:W-:-:S04]  /*20a0*/  ISETP.GT.U32.AND P2, PT, R108, R194, PT ;  /* 0x000000c26c00720c */ /* 0x000fc80003f44070 */
[----:B------:R0:W2:Y:S01]  /*20b0*/  @P4 LDG.E.U8 R149, desc[UR24][R26.64] ;  /* 0x000000181a954981 */ /* 0x0000a2000c1e1100 */
[----:B------:R-:W-:Y:S01]  /*20c0*/  ISETP.GT.U32.AND P3, PT, R108, R112, PT ;  /* 0x000000706c00720c */ /* 0x000fe20003f64070 */
[----:B0-----:R-:W-:Y:S02]  /*20d0*/  @!P1 IMAD.MOV.U32 R26, RZ, RZ, R22 ;  /* 0x000000ffff1a9224 */ /* 0x001fe400078e0016 */
[----:B------:R-:W-:-:S05]  /*20e0*/  @!P1 IMAD.MOV.U32 R27, RZ, RZ, R24 ;  /* 0x000000ffff1b9224 */ /* 0x000fca00078e0018 */
[----:B------:R0:W2:Y:S01]  /*20f0*/  @!P1 LDG.E.U8 R202, desc[UR24][R26.64] ;  /* 0x000000181aca9981 */ /* 0x0000a2000c1e1100 */
[C---:B------:R-:W-:Y:S02]  /*2100*/  ISETP.GT.U32.AND P1, PT, R108.reuse, R111, PT ;  /* 0x0000006f6c00720c */ /* 0x040fe40003f24070 */
[----:B------:R-:W-:Y:S01]  /*2110*/  ISETP.GT.U32.AND P4, PT, R108, R182, PT ;  /* 0x000000b66c00720c */ /* 0x000fe20003f84070 */
[--C-:B------:R-:W-:Y:S01]  /*2120*/  @!P2 IMAD.IADD R194, R194, 0x1, -R108.reuse ;  /* 0x00000001c2c2a824 */ /* 0x100fe200078e0a6c */
[----:B------:R-:W-:Y:S01]  /*2130*/  ISETP.GT.U32.AND P2, PT, R108, R117, PT ;  /* 0x000000756c00720c */ /* 0x000fe20003f44070 */
[----:B------:R-:W-:Y:S01]  /*2140*/  @!P3 IMAD.IADD R112, R112, 0x1, -R108 ;  /* 0x000000017070b824 */ /* 0x000fe200078e0a6c */
[----:B------:R-:W-:-:S07]  /*2150*/  ISETP.GT.U32.AND P3, PT, R108, R171, PT ;  /* 0x000000ab6c00720c */ /* 0x000fce0003f64070 */
[--C-:B------:R-:W-:Y:S01]  /*2160*/  @!P1 IMAD.IADD R111, R111, 0x1, -R108.reuse ;  /* 0x000000016f6f9824 */ /* 0x100fe200078e0a6c */
[----:B------:R-:W-:Y:S01]  /*2170*/  ISETP.GT.U32.AND P1, PT, R108, R170, PT ;  /* 0x000000aa6c00720c */ /* 0x000fe20003f24070 */
[--C-:B------:R-:W-:Y:S01]  /*2180*/  @!P4 IMAD.IADD R182, R182, 0x1, -R108.reuse ;  /* 0x00000001b6b6c824 */ /* 0x100fe200078e0a6c */
[C---:B------:R-:W-:Y:S01]  /*2190*/  ISETP.GT.U32.AND P4, PT, R108.reuse, R168, PT ;  /* 0x000000a86c00720c */ /* 0x040fe20003f84070 */
[--C-:B------:R-:W-:Y:S01]  /*21a0*/  @!P2 IMAD.IADD R117, R117, 0x1, -R108.reuse ;  /* 0x000000017575a824 */ /* 0x100fe200078e0a6c */
[C---:B------:R-:W-:Y:S01]  /*21b0*/  ISETP.GT.U32.AND P2, PT, R108.reuse, R167, PT ;  /* 0x000000a76c00720c */ /* 0x040fe20003f44070 */
[----:B------:R-:W-:Y:S01]  /*21c0*/  @!P3 IMAD.IADD R171, R171, 0x1, -R108 ;  /* 0x00000001ababb824 */ /* 0x000fe200078e0a6c */
[----:B------:R-:W-:-:S07]  /*21d0*/  ISETP.GT.U32.AND P3, PT, R108, R144, PT ;  /* 0x000000906c00720c */ /* 0x000fce0003f64070 */
[----:B------:R-:W-:Y:S01]  /*21e0*/  @!P1 IMAD.IADD R170, R170, 0x1, -R108 ;  /* 0x00000001aaaa9824 */ /* 0x000fe200078e0a6c */
[----:B------:R-:W-:Y:S01]  /*21f0*/  ISETP.GT.U32.AND P1, PT, R108, R145, PT ;  /* 0x000000916c00720c */ /* 0x000fe20003f24070 */
[----:B0-----:R-:W-:-:S04]  /*2200*/  IMAD.HI.U32 R26, R25, R154, RZ ;  /* 0x0000009a191a7227 */ /* 0x001fc800078e00ff */
[----:B------:R-:W-:Y:S01]  /*2210*/  @!P4 IMAD.IADD R168, R168, 0x1, -R108 ;  /* 0x00000001a8a8c824 */ /* 0x000fe200078e0a6c */
[C---:B------:R-:W-:Y:S01]  /*2220*/  ISETP.GT.U32.AND P4, PT, R108.reuse, R139, PT ;  /* 0x0000008b6c00720c */ /* 0x040fe20003f84070 */
[----:B------:R-:W-:Y:S02]  /*2230*/  IMAD.MOV R27, RZ, RZ, -R26 ;  /* 0x000000ffff1b7224 */ /* 0x000fe400078e0a1a */
[----:B------:R-:W-:Y:S01]  /*2240*/  @!P2 IMAD.IADD R167, R167, 0x1, -R108 ;  /* 0x00000001a7a7a824 */ /* 0x000fe200078e0a6c */
[----:B------:R-:W-:Y:S01]  /*2250*/  ISETP.GT.U32.AND P2, PT, R108, R138, PT ;  /* 0x0000008a6c00720c */ /* 0x000fe20003f44070 */
[----:B------:R-:W-:-:S04]  /*2260*/  IMAD.HI.U32 R26, R25, R153, RZ ;  /* 0x00000099191a7227 */ /* 0x000fc800078e00ff */
[----:B------:R-:W-:Y:S01]  /*2270*/  @!P1 IMAD.IADD R145, R145, 0x1, -R108 ;  /* 0x0000000191919824 */ /* 0x000fe200078e0a6c */
[----:B------:R-:W-:Y:S01]  /*2280*/  ISETP.GT.U32.AND P1, PT, R108, R137, PT ;  /* 0x000000896c00720c */ /* 0x000fe20003f24070 */
[----:B------:R-:W-:-:S04]  /*2290*/  IMAD.HI.U32 R25, R25, R152, RZ ;  /* 0x0000009819197227 */ /* 0x000fc800078e00ff */
[----:B------:R-:W-:Y:S01]  /*22a0*/  @!P3 IMAD.IADD R144, R144, 0x1, -R108 ;  /* 0x000000019090b824 */ /* 0x000fe200078e0a6c */
[C---:B------:R-:W-:Y:S01]  /*22b0*/  ISETP.GT.U32.AND P3, PT, R108.reuse, R193, PT ;  /* 0x000000c16c00720c */ /* 0x040fe20003f64070 */
[----:B------:R-:W-:Y:S02]  /*22c0*/  IMAD.MOV R26, RZ, RZ, -R26 ;  /* 0x000000ffff1a7224 */ /* 0x000fe400078e0a1a */
[----:B------:R-:W-:Y:S02]  /*22d0*/  IMAD.MOV R25, RZ, RZ, -R25 ;  /* 0x000000ffff197224 */ /* 0x000fe400078e0a19 */
[C---:B------:R-:W-:Y:S02]  /*22e0*/  IMAD R153, R108.reuse, R26, R153 ;  /* 0x0000001a6c997224 */ /* 0x040fe400078e0299 */
[----:B------:R-:W-:Y:S02]  /*22f0*/  VIADD R26, R197, 0xfffffff6 ;  /* 0xfffffff6c51a7836 */ /* 0x000fe40000000000 */
[----:B------:R-:W-:Y:S01]  /*2300*/  @!P4 IMAD.IADD R139, R139, 0x1, -R108 ;  /* 0x000000018b8bc824 */ /* 0x000fe200078e0a6c */
[C---:B------:R-:W-:Y:S01]  /*2310*/  ISETP.GT.U32.AND P4, PT, R108.reuse, R135, PT ;  /* 0x000000876c00720c */ /* 0x040fe20003f84070 */
[----:B------:R-:W-:-:S02]  /*2320*/  IMAD R152, R108, R25, R152 ;  /* 0x000000196c987224 */ /* 0x000fc400078e0298 */
[----:B------:R-:W-:Y:S02]  /*2330*/  VIADD R25, R197, 0xfffffffd ;  /* 0xfffffffdc5197836 */ /* 0x000fe40000000000 */
[--C-:B------:R-:W-:Y:S01]  /*2340*/  @!P2 IMAD.IADD R138, R138, 0x1, -R108.reuse ;  /* 0x000000018a8aa824 */ /* 0x100fe200078e0a6c */
[----:B------:R-:W-:Y:S01]  /*2350*/  ISETP.GE.U32.AND P2, PT, R26, 0x7fffffd7, PT ;  /* 0x7fffffd71a00780c */ /* 0x000fe20003f46070 */
[--C-:B------:R-:W-:Y:S01]  /*2360*/  @!P1 IMAD.IADD R137, R137, 0x1, -R108.reuse ;  /* 0x0000000189899824 */ /* 0x100fe200078e0a6c */
[----:B------:R-:W-:Y:S01]  /*2370*/  USHF.R.S32.HI UR6, URZ, 0x1f, UR5 ;  /* 0x0000001fff067899 */ /* 0x000fe20008011405 */
[----:B------:R-:W-:Y:S01]  /*2380*/  ISETP.GE.U32.AND P1, PT, R25, 0x7fffffde, PT ;  /* 0x7fffffde1900780c */ /* 0x000fe20003f26070 */
[----:B------:R-:W-:Y:S01]  /*2390*/  @!P3 IMAD.IADD R193, R193, 0x1, -R108 ;  /* 0x00000001c1c1b824 */ /* 0x000fe200078e0a6c */
[----:B------:R-:W-:Y:S01]  /*23a0*/  IADD3 R25, P3, PT, R5, UR5, RZ ;  /* 0x0000000505197c10 */ /* 0x000fe2000ff7e0ff */
[----:B------:R-:W-:Y:S02]  /*23b0*/  IMAD R154, R108, R27, R154 ;  /* 0x0000001b6c9a7224 */ /* 0x000fe400078e029a */
[----:B------:R-:W-:Y:S01]  /*23c0*/  @!P4 IMAD.IADD R135, R135, 0x1, -R108 ;  /* 0x000000018787c824 */ /* 0x000fe200078e0a6c */
[----:B------:R-:W-:-:S02]  /*23d0*/  IADD3.X R27, PT, PT, R6, UR6, RZ, P3, !PT ;  /* 0x00000006061b7c10 */ /* 0x000fc40009ffe4ff */
[----:B------:R-:W-:Y:S02]  /*23e0*/  IADD3 R26, P4, PT, R7, UR5, RZ ;  /* 0x00000005071a7c10 */ /* 0x000fe4000ff9e0ff */
[----:B------:R-:W-:Y:S02]  /*23f0*/  @!P2 IMAD.MOV.U32 R32, RZ, RZ, R25 ;  /* 0x000000ffff20a224 */ /* 0x000fe400078e0019 */
[----:B------:R-:W-:Y:S01]  /*2400*/  @!P2 IMAD.MOV.U32 R33, RZ, RZ, R27 ;  /* 0x000000ffff21a224 */ /* 0x000fe200078e001b */
[----:B------:R-:W-:Y:S02]  /*2410*/  IADD3.X R28, PT, PT, R8, UR6, RZ, P4, !PT ;  /* 0x00000006081c7c10 */ /* 0x000fe4000a7fe4ff */
[----:B------:R-:W-:Y:S01]  /*2420*/  ISETP.GT.U32.AND P3, PT, R108, R128, PT ;  /* 0x000000806c00720c */ /* 0x000fe20003f64070 */
[----:B------:R-:W-:Y:S01]  /*2430*/  UIMAD UR5, UR8, 0x11, URZ ;  /* 0x00000011080578a4 */ /* 0x000fe2000f8e02ff */
[----:B------:R0:W2:Y:S01]  /*2440*/  @!P2 LDG.E.U8 R201, desc[UR24][R32.64] ;  /* 0x0000001820c9a981 */ /* 0x0000a2000c1e1100 */
[----:B------:R-:W-:-:S02]  /*2450*/  LOP3.LUT P4, RZ, R29, 0x1, RZ, 0xc0, !PT ;  /* 0x000000011dff7812 */ /* 0x000fc4000788c0ff */
[----:B------:R-:W-:Y:S01]  /*2460*/  USHF.R.S32.HI UR6, URZ, 0x1f, UR5 ;  /* 0x0000001fff067899 */ /* 0x000fe20008011405 */
[----:B0-----:R-:W-:Y:S02]  /*2470*/  @!P2 IMAD.MOV.U32 R32, RZ, RZ, R26 ;  /* 0x000000ffff20a224 */ /* 0x001fe400078e001a */
[----:B------:R-:W-:-:S05]  /*2480*/  @!P2 IMAD.MOV.U32 R33, RZ, RZ, R28 ;  /* 0x000000ffff21a224 */ /* 0x000fca00078e001c */
[----:B------:R0:W2:Y:S01]  /*2490*/  @!P2 LDG.E.U8 R200, desc[UR24][R32.64] ;  /* 0x0000001820c8a981 */ /* 0x0000a2000c1e1100 */
[----:B------:R-:W-:Y:S01]  /*24a0*/  IADD3 R29, P2, PT, R5, UR5, RZ ;  /* 0x00000005051d7c10 */ /* 0x000fe2000ff5e0ff */
[----:B------:R-:W-:Y:S01]  /*24b0*/  @!P3 IMAD.IADD R128, R128, 0x1, -R108 ;  /* 0x000000018080b824 */ /* 0x000fe200078e0a6c */
[----:B------:R-:W-:Y:S02]  /*24c0*/  IADD3 R30, P3, PT, R7, UR5, RZ ;  /* 0x00000005071e7c10 */ /* 0x000fe4000ff7e0ff */
[----:B------:R-:W-:Y:S01]  /*24d0*/  IADD3.X R31, PT, PT, R6, UR6, RZ, P2, !PT ;  /* 0x00000006061f7c10 */ /* 0x000fe200097fe4ff */
[----:B------:R-:W-:-:S04]  /*24e0*/  @P4 IMAD.MOV.U32 R36, RZ, RZ, R29 ;  /* 0x000000ffff244224 */ /* 0x000fc800078e001d */
[----:B------:R-:W-:Y:S01]  /*24f0*/  @P4 IMAD.MOV.U32 R37, RZ, RZ, R31 ;  /* 0x000000ffff254224 */ /* 0x000fe200078e001f */
[----:B0-----:R-:W-:Y:S02]  /*2500*/  IADD3.X R32, PT, PT, R8, UR6, RZ, P3, !PT ;  /* 0x0000000608207c10 */ /* 0x001fe40009ffe4ff */
[----:B------:R-:W-:Y:S01]  /*2510*/  ISETP.GT.U32.AND P2, PT, R108, R126, PT ;  /* 0x0000007e6c00720c */ /* 0x000fe20003f44070 */
[----:B------:R-:W-:Y:S01]  /*2520*/  UIMAD UR5, UR8, 0x19, URZ ;  /* 0x00000019080578a4 */ /* 0x000fe2000f8e02ff */
[----:B------:R0:W2:Y:S01]  /*2530*/  @P4 LDG.E.U8 R207, desc[UR24][R36.64] ;  /* 0x0000001824cf4981 */ /* 0x0000a2000c1e1100 */
[----:B------:R-:W-:Y:S02]  /*2540*/  LOP3.LUT P3, RZ, R34, 0x1, RZ, 0xc0, !PT ;  /* 0x0000000122ff7812 */ /* 0x000fe4000786c0ff */
[----:B------:R-:W-:Y:S01]  /*2550*/  USHF.R.S32.HI UR6, URZ, 0x1f, UR5 ;  /* 0x0000001fff067899 */ /* 0x000fe20008011405 */
[----:B0-----:R-:W-:Y:S02]  /*2560*/  @P4 IMAD.MOV.U32 R36, RZ, RZ, R30 ;  /* 0x000000ffff244224 */ /* 0x001fe400078e001e */
[----:B------:R-:W-:-:S05]  /*2570*/  @P4 IMAD.MOV.U32 R37, RZ, RZ, R32 ;  /* 0x000000ffff254224 */ /* 0x000fca00078e0020 */
[----:B------:R0:W2:Y:S01]  /*2580*/  @P4 LDG.E.U8 R206, desc[UR24][R36.64] ;  /* 0x0000001824ce4981 */ /* 0x0000a2000c1e1100 */
[----:B------:R-:W-:Y:S01]  /*2590*/  IADD3 R33, P4, PT, R5, UR5, RZ ;  /* 0x0000000505217c10 */ /* 0x000fe2000ff9e0ff */
[----:B------:R-:W-:Y:S01]  /*25a0*/  @!P2 IMAD.IADD R126, R126, 0x1, -R108 ;  /* 0x000000017e7ea824 */ /* 0x000fe200078e0a6c */
[----:B------:R-:W-:Y:S02]  /*25b0*/  IADD3 R34, P2, PT, R7, UR5, RZ ;  /* 0x0000000507227c10 */ /* 0x000fe4000ff5e0ff */
[----:B------:R-:W-:Y:S01]  /*25c0*/  IADD3.X R35, PT, PT, R6, UR6, RZ, P4, !PT ;  /* 0x0000000606237c10 */ /* 0x000fe2000a7fe4ff */
[----:B------:R-:W-:Y:S01]  /*25d0*/  @P3 IMAD.MOV.U32 R40, RZ, RZ, R33 ;  /* 0x000000ffff283224 */ /* 0x000fe200078e0021 */
[----:B------:R-:W-:-:S03]  /*25e0*/  ISETP.GT.U32.AND P4, PT, R108, R121, PT ;  /* 0x000000796c00720c */ /* 0x000fc60003f84070 */
[----:B------:R-:W-:Y:S01]  /*25f0*/  @P3 IMAD.MOV.U32 R41, RZ, RZ, R35 ;  /* 0x000000ffff293224 */ /* 0x000fe200078e0023 */
[----:B0-----:R-:W-:Y:S01]  /*2600*/  IADD3.X R36, PT, PT, R8, UR6, RZ, P2, !PT ;  /* 0x0000000608247c10 */ /* 0x001fe200097fe4ff */
[----:B------:R-:W-:-:S03]  /*2610*/  USHF.L.U32 UR5, UR8, 0x1, URZ ;  /* 0x0000000108057899 */ /* 0x000fc600080006ff */
[----:B------:R0:W2:Y:S01]  /*2620*/  @P3 LDG.E.U8 R205, desc[UR24][R40.64] ;  /* 0x0000001828cd3981 */ /* 0x0000a2000c1e1100 */
[----:B------:R-:W-:Y:S01]  /*2630*/  USHF.R.S32.HI UR6, URZ, 0x1f, UR5 ;  /* 0x0000001fff067899 */ /* 0x000fe20008011405 */
[----:B------:R-:W-:Y:S01]  /*2640*/  ISETP.GE.U32.AND P2, PT, R38, 0x7fffffd6, PT ;  /* 0x7fffffd62600780c */ /* 0x000fe20003f46070 */
[----:B0-----:R-:W-:Y:S02]  /*2650*/  @P3 IMAD.MOV.U32 R40, RZ, RZ, R34 ;  /* 0x000000ffff283224 */ /* 0x001fe400078e0022 */
[----:B------:R-:W-:Y:S02]  /*2660*/  @P3 IMAD.MOV.U32 R41, RZ, RZ, R36 ;  /* 0x000000ffff293224 */ /* 0x000fe400078e0024 */
[----:B------:R-:W-:-:S03]  /*2670*/  @!P4 IMAD.IADD R121, R121, 0x1, -R108 ;  /* 0x000000017979c824 */ /* 0x000fc600078e0a6c */
[----:B------:R0:W2:Y:S01]  /*2680*/  @P3 LDG.E.U8 R204, desc[UR24][R40.64] ;  /* 0x0000001828cc3981 */ /* 0x0000a2000c1e1100 */
[----:B------:R-:W-:Y:S02]  /*2690*/  IADD3 R37, P3, PT, R5, UR5, RZ ;  /* 0x0000000505257c10 */ /* 0x000fe4000ff7e0ff */
[----:B------:R-:W-:Y:S02]  /*26a0*/  IADD3 R38, P4, PT, R7, UR5, RZ ;  /* 0x0000000507267c10 */ /* 0x000fe4000ff9e0ff */
[----:B------:R-:W-:Y:S02]  /*26b0*/  IADD3.X R39, PT, PT, R6, UR6, RZ, P3, !PT ;  /* 0x0000000606277c10 */ /* 0x000fe40009ffe4ff */
[----:B0-----:R-:W-:-:S03]  /*26c0*/  IADD3.X R40, PT, PT, R8, UR6, RZ, P4, !PT ;  /* 0x0000000608287c10 */ /* 0x001fc6000a7fe4ff */
[----:B------:R-:W-:Y:S01]  /*26d0*/  @!P1 IMAD.MOV.U32 R43, RZ, RZ, R39 ;  /* 0x000000ffff2b9224 */ /* 0x000fe200078e0027 */
[----:B------:R-:W-:Y:S01]  /*26e0*/  ISETP.GE.U32.AND P4, PT, R42, 0x7fffffdd, PT ;  /* 0x7fffffdd2a00780c */ /* 0x000fe20003f86070 */
[----:B------:R-:W-:Y:S01]  /*26f0*/  @!P1 IMAD.MOV.U32 R42, RZ, RZ, R37 ;  /* 0x000000ffff2a9224 */ /* 0x000fe200078e0025 */
[----:B------:R-:W-:-:S04]  /*2700*/  PRMT R44, RZ, 0x7610, R44 ;  /* 0x00007610ff2c7816 */ /* 0x000fc8000000002c */
[----:B------:R0:W2:Y:S02]  /*2710*/  @!P1 LDG.E.U8 R208, desc[UR24][R42.64] ;  /* 0x000000182ad09981 */ /* 0x0000a4000c1e1100 */
[----:B0-----:R-:W-:Y:S02]  /*2720*/  @!P1 IMAD.MOV.U32 R42, RZ, RZ, R38 ;  /* 0x000000ffff2a9224 */ /* 0x001fe400078e0026 */
[----:B------:R-:W-:-:S05]  /*2730*/  @!P1 IMAD.MOV.U32 R43, RZ, RZ, R40 ;  /* 0x000000ffff2b9224 */ /* 0x000fca00078e0028 */
[----:B------:R0:W2:Y:S01]  /*2740*/  @!P1 LDG.E.U8 R44, desc[UR24][R42.64] ;  /* 0x000000182a2c9981 */ /* 0x0000a2000c1e1100 */
[----:B------:R-:W-:-:S13]  /*2750*/  ISETP.GT.U32.AND P6, PT, R108, R184, PT ;  /* 0x000000b86c00720c */ /* 0x000fda0003fc4070 */
[----:B------:R-:W-:Y:S01]  /*2760*/  @!P6 IMAD.IADD R184, R184, 0x1, -R108 ;  /* 0x00000001b8b8e824 */ /* 0x000fe200078e0a6c */
[----:B------:R-:W-:-:S13]  /*2770*/  ISETP.GT.U32.AND P6, PT, R108, R172, PT ;  /* 0x000000ac6c00720c */ /* 0x000fda0003fc4070 */
[----:B------:R-:W-:Y:S01]  /*2780*/  @!P6 IMAD.IADD R172, R172, 0x1, -R108 ;  /* 0x00000001acace824 */ /* 0x000fe200078e0a6c */
[----:B------:R-:W-:-:S13]  /*2790*/  ISETP.GT.U32.AND P6, PT, R108, R143, PT ;  /* 0x0000008f6c00720c */ /* 0x000fda0003fc4070 */
[----:B------:R-:W-:Y:S01]  /*27a0*/  @!P6 IMAD.IADD R143, R143, 0x1, -R108 ;  /* 0x000000018f8fe824 */ /* 0x000fe200078e0a6c */
[----:B------:R-:W-:Y:S01]  /*27b0*/  ISETP.GT.U32.AND P6, PT, R108, R136, PT ;  /* 0x000000886c00720c */ /* 0x000fe20003fc4070 */
[----:B------:R-:W-:-:S12]  /*27c0*/  STL [R1+0x134], R9 ;  /* 0x0001340901007387 */ /* 0x000fd80000100800 */
[--C-:B------:R-:W-:Y:S01]  /*27d0*/  @!P6 IMAD.IADD R136, R136, 0x1, -R108.reuse ;  /* 0x000000018888e824 */ /* 0x100fe200078e0a6c */
[C---:B------:R-:W-:Y:S01]  /*27e0*/  ISETP.GT.U32.AND P6, PT, R108.reuse, R129, PT ;  /* 0x000000816c00720c */ /* 0x040fe20003fc4070 */
[----:B------:R-:W-:Y:S04]  /*27f0*/  STL [R1+0x130], R11 ;  /* 0x0001300b01007387 */ /* 0x000fe80000100800 */
[----:B------:R-:W-:Y:S04]  /*2800*/  STL [R1+0x13c], R12 ;  /* 0x00013c0c01007387 */ /* 0x000fe80000100800 */
[----:B------:R-:W-:Y:S04]  /*2810*/  STL [R1+0x138], R14 ;  /* 0x0001380e01007387 */ /* 0x000fe80000100800 */
[----:B------:R-:W-:Y:S01]  /*2820*/  STL [R1+0x144], R15 ;  /* 0x0001440f01007387 */ /* 0x000fe20000100800 */
[----:B------:R-:W-:Y:S01]  /*2830*/  @!P6 IMAD.IADD R129, R129, 0x1, -R108 ;  /* 0x000000018181e824 */ /* 0x000fe200078e0a6c */
[----:B------:R-:W-:-:S02]  /*2840*/  ISETP.GT.U32.AND P6, PT, R108, R127, PT ;  /* 0x0000007f6c00720c */ /* 0x000fc40003fc4070 */
[----:B------:R-:W-:Y:S04]  /*2850*/  STL [R1+0x140], R16 ;  /* 0x0001401001007387 */ /* 0x000fe80000100800 */
[----:B------:R-:W-:Y:S04]  /*2860*/  STL [R1+0x14c], R17 ;  /* 0x00014c1101007387 */ /* 0x000fe80000100800 */
[----:B------:R-:W-:Y:S04]  /*2870*/  STL [R1+0x148], R18 ;  /* 0x0001481201007387 */ /* 0x000fe80000100800 */
[----:B------:R-:W-:Y:S04]  /*2880*/  STL [R1+0x154], R10 ;  /* 0x0001540a01007387 */ /* 0x000fe80000100800 */
[----:B------:R-:W-:Y:S04]  /*2890*/  STL [R1+0x150], R13 ;  /* 0x0001500d01007387 */ /* 0x000fe80000100800 */
[----:B------:R-:W-:Y:S01]  /*28a0*/  STL [R1+0x15c], R19 ;  /* 0x00015c1301007387 */ /* 0x000fe20000100800 */
[----:B------:R-:W-:-:S03]  /*28b0*/  ISETP.GT.U32.AND P3, PT, R108, R119, PT ;  /* 0x000000776c00720c */ /* 0x000fc60003f64070 */
[----:B------:R-:W-:Y:S04]  /*28c0*/  STL [R1+0x158], R21 ;  /* 0x0001581501007387 */ /* 0x000fe80000100800 */
[----:B------:R-:W-:Y:S01]  /*28d0*/  STL [R1+0x164], R20 ;  /* 0x0001641401007387 */ /* 0x000fe20000100800 */
[----:B------:R-:W-:-:S03]  /*28e0*/  UIMAD UR5, UR8, 0xa, URZ ;  /* 0x0000000a080578a4 */ /* 0x000fc6000f8e02ff */
[----:B------:R-:W-:Y:S04]  /*28f0*/  STL [R1+0x160], R23 ;  /* 0x0001601701007387 */ /* 0x000fe80000100800 */
[----:B------:R-:W-:Y:S04]  /*2900*/  STL [R1+0x16c], R22 ;  /* 0x00016c1601007387 */ /* 0x000fe80000100800 */
[----:B------:R-:W-:Y:S04]  /*2910*/  STL [R1+0x168], R24 ;  /* 0x0001681801007387 */ /* 0x000fe80000100800 */
[----:B------:R-:W-:Y:S01]  /*2920*/  STL [R1+0x174], R25 ;  /* 0x0001741901007387 */ /* 0x000fe20000100800 */
[----:B------:R-:W-:-:S03]  /*2930*/  @!P6 IMAD.IADD R127, R127, 0x1, -R108 ;  /* 0x000000017f7fe824 */ /* 0x000fc600078e0a6c */
[----:B------:R-:W-:Y:S01]  /*2940*/  STL [R1+0x170], R27 ;  /* 0x0001701b01007387 */ /* 0x000fe20000100800 */
[----:B------:R-:W-:-:S03]  /*2950*/  USHF.R.S32.HI UR6, URZ, 0x1f, UR5 ;  /* 0x0000001fff067899 */ /* 0x000fc60008011405 */
[----:B------:R-:W-:Y:S01]  /*2960*/  STL [R1+0x17c], R26 ;  /* 0x00017c1a01007387 */ /* 0x000fe20000100800 */
[----:B------:R-:W-:-:S03]  /*2970*/  ISETP.GT.U32.AND P6, PT, R108, R125, PT ;  /* 0x0000007d6c00720c */ /* 0x000fc60003fc4070 */
[----:B------:R-:W-:Y:S01]  /*2980*/  STL [R1+0x178], R28 ;  /* 0x0001781c01007387 */ /* 0x000fe20000100800 */
[----:B------:R-:W-:-:S03]  /*2990*/  IADD3 R41, P1, PT, R5, UR5, RZ ;  /* 0x0000000505297c10 */ /* 0x000fc6000ff3e0ff */
[----:B------:R-:W-:Y:S04]  /*29a0*/  STL [R1+0x184], R29 ;  /* 0x0001841d01007387 */ /* 0x000fe80000100800 */
[----:B------:R-:W-:Y:S04]  /*29b0*/  STL [R1+0x180], R31 ;  /* 0x0001801f01007387 */ /* 0x000fe80000100800 */
[----:B------:R-:W-:Y:S01]  /*29c0*/  STL [R1+0x18c], R30 ;  /* 0x00018c1e01007387 */ /* 0x000fe20000100800 */
[----:B0-----:R-:W-:-:S03]  /*29d0*/  IADD3.X R43, PT, PT, R6, UR6, RZ, P1, !PT ;  /* 0x00000006062b7c10 */ /* 0x001fc60008ffe4ff */
[----:B------:R-:W-:Y:S01]  /*29e0*/  STL [R1+0x188], R32 ;  /* 0x0001882001007387 */ /* 0x000fe20000100800 */
[----:B------:R-:W-:-:S03]  /*29f0*/  @!P3 IMAD.IADD R119, R119, 0x1, -R108 ;  /* 0x000000017777b824 */ /* 0x000fc600078e0a6c */
[----:B------:R-:W-:Y:S01]  /*2a00*/  STL [R1+0x194], R33 ;  /* 0x0001942101007387 */ /* 0x000fe20000100800 */
[----:B------:R-:W-:-:S03]  /*2a10*/  IADD3 R42, P3, PT, R7, UR5, RZ ;  /* 0x00000005072a7c10 */ /* 0x000fc6000ff7e0ff */
[----:B------:R-:W-:Y:S04]  /*2a20*/  STL [R1+0x190], R35 ;  /* 0x0001902301007387 */ /* 0x000fe80000100800 */
[----:B------:R-:W-:Y:S01]  /*2a30*/  STL [R1+0x19c], R34 ;  /* 0x00019c2201007387 */ /* 0x000fe20000100800 */
[----:B------:R-:W-:-:S03]  /*2a40*/  PRMT R236, RZ, 0x7610, R236 ;  /* 0x00007610ffec7816 */ /* 0x000fc600000000ec */
[----:B------:R-:W-:Y:S01]  /*2a50*/  STL [R1+0x198], R36 ;  /* 0x0001982401007387 */ /* 0x000fe20000100800 */
[----:B------:R-:W-:-:S03]  /*2a60*/  @!P2 IMAD.MOV.U32 R46, RZ, RZ, R41 ;  /* 0x000000ffff2ea224 */ /* 0x000fc600078e0029 */
[----:B------:R-:W-:Y:S01]  /*2a70*/  STL [R1+0x1a4], R37 ;  /* 0x0001a42501007387 */ /* 0x000fe20000100800 */
[----:B------:R-:W-:-:S03]  /*2a80*/  @!P2 IMAD.MOV.U32 R47, RZ, RZ, R43 ;  /* 0x000000ffff2fa224 */ /* 0x000fc600078e002b */
[----:B------:R-:W-:Y:S04]  /*2a90*/  STL [R1+0x1a0], R39 ;  /* 0x0001a02701007387 */ /* 0x000fe80000100800 */
[----:B------:R0:W-:Y:S01]  /*2aa0*/  STL [R1+0x1a8], R40 ;  /* 0x0001a82801007387 */ /* 0x0001e20000100800 */
[----:B------:R-:W-:Y:S01]  /*2ab0*/  @!P6 IMAD.IADD R125, R125, 0x1, -R108 ;  /* 0x000000017d7de824 */ /* 0x000fe200078e0a6c */
[C---:B------:R-:W-:Y:S02]  /*2ac0*/  ISETP.GT.U32.AND P6, PT, R108.reuse, R120, PT ;  /* 0x000000786c00720c */ /* 0x040fe40003fc4070 */
[----:B------:R-:W-:Y:S01]  /*2ad0*/  SHF.R.U32.HI R45, RZ, 0xd, R192 ;  /* 0x0000000dff2d7819 */ /* 0x000fe200000116c0 */
[----:B------:R1:W3:Y:S01]  /*2ae0*/  @!P2 LDG.E.U8 R236, desc[UR24][R46.64] ;  /* 0x000000182eeca981 */ /* 0x0002e2000c1e1100 */
[----:B------:R-:W-:Y:S01]  /*2af0*/  ISETP.GT.U32.AND P1, PT, R108, R154, PT ;  /* 0x0000009a6c00720c */ /* 0x000fe20003f24070 */
[----:B------:R-:W-:Y:S01]  /*2b00*/  UIMAD UR5, UR8, 0x12, URZ ;  /* 0x00000012080578a4 */ /* 0x000fe2000f8e02ff */
[----:B0-----:R-:W-:Y:S01]  /*2b10*/  PRMT R40, RZ, 0x7610, R40 ;  /* 0x00007610ff287816 */ /* 0x001fe20000000028 */
[----:B-1----:R-:W-:-:S06]  /*2b20*/  @!P2 IMAD.MOV.U32 R46, RZ, RZ, R42 ;  /* 0x000000ffff2ea224 */ /* 0x002fcc00078e002a */
[----:B------:R-:W-:Y:S01]  /*2b30*/  @!P6 IMAD.IADD R120, R120, 0x1, -R108 ;  /* 0x000000017878e824 */ /* 0x000fe200078e0a6c */
[----:B------:R-:W-:-:S03]  /*2b40*/  ISETP.GT.U32.AND P6, PT, R108, R155, PT ;  /* 0x0000009b6c00720c */ /* 0x000fc60003fc4070 */
[----:B------:R-:W-:Y:S01]  /*2b50*/  @!P1 IMAD.IADD R154, R154, 0x1, -R108 ;  /* 0x000000019a9a9824 */ /* 0x000fe200078e0a6c */
[----:B------:R-:W-:Y:S02]  /*2b60*/  PRMT R252, RZ, 0x7610, R252 ;  /* 0x00007610fffc7816 */ /* 0x000fe400000000fc */
[----:B------:R-:W-:Y:S02]  /*2b70*/  SHF.R.U32.HI R49, RZ, 0x5, R192 ;  /* 0x00000005ff317819 */ /* 0x000fe400000116c0 */
[----:B------:R-:W-:-:S05]  /*2b80*/  PRMT R37, RZ, 0x7610, R37 ;  /* 0x00007610ff257816 */ /* 0x000fca0000000025 */
[----:B------:R-:W-:Y:S01]  /*2b90*/  @!P6 IMAD.IADD R155, R155, 0x1, -R108 ;  /* 0x000000019b9be824 */ /* 0x000fe200078e0a6c */
[----:B------:R-:W-:Y:S02]  /*2ba0*/  ISETP.GT.U32.AND P6, PT, R108, R153, PT ;  /* 0x000000996c00720c */ /* 0x000fe40003fc4070 */
[----:B------:R-:W-:Y:S01]  /*2bb0*/  PRMT R39, RZ, 0x7610, R39 ;  /* 0x00007610ff277816 */ /* 0x000fe20000000027 */
[----:B------:R-:W-:Y:S01]  /*2bc0*/  VIADD R53, R197, 0xfffffff4 ;  /* 0xfffffff4c5357836 */ /* 0x000fe20000000000 */
[----:B------:R-:W-:-:S09]  /*2bd0*/  PRMT R34, RZ, 0x7610, R34 ;  /* 0x00007610ff227816 */ /* 0x000fd20000000022 */
[----:B------:R-:W-:Y:S01]  /*2be0*/  @!P6 IMAD.IADD R153, R153, 0x1, -R108 ;  /* 0x000000019999e824 */ /* 0x000fe200078e0a6c */
[----:B------:R-:W-:Y:S02]  /*2bf0*/  ISETP.GT.U32.AND P6, PT, R108, R193, PT ;  /* 0x000000c16c00720c */ /* 0x000fe40003fc4070 */
[----:B------:R-:W-:Y:S01]  /*2c00*/  PRMT R36, RZ, 0x7610, R36 ;  /* 0x00007610ff247816 */ /* 0x000fe20000000024 */
[----:B------:R-:W-:Y:S01]  /*2c10*/  VIADD R57, R197, 0xfffffffb ;  /* 0xfffffffbc5397836 */ /* 0x000fe20000000000 */
[----:B------:R-:W-:-:S09]  /*2c20*/  PRMT R33, RZ, 0x7610, R33 ;  /* 0x00007610ff217816 */ /* 0x000fd20000000021 */
[----:B------:R-:W-:Y:S01]  /*2c30*/  @!P6 IMAD.IADD R193, R193, 0x1, -R108 ;  /* 0x00000001c1c1e824 */ /* 0x000fe200078e0a6c */
[----:B--2---:R0:W-:Y:S02]  /*2c40*/  STL [R1+0x40], R44 ;  /* 0x0000402c01007387 */ /* 0x0041e40000100800 */
[----:B0-----:R-:W-:Y:S02]  /*2c50*/  IADD3.X R44, PT, PT, R8, UR6, RZ, P3, !PT ;  /* 0x00000006082c7c10 */ /* 0x001fe40009ffe4ff */
[----:B------:R-:W-:-:S03]  /*2c60*/  LOP3.LUT P3, RZ, R45, 0x1, RZ, 0xc0, !PT ;  /* 0x000000012dff7812 */ /* 0x000fc6000786c0ff */
[----:B------:R-:W-:Y:S01]  /*2c70*/  @!P2 IMAD.MOV.U32 R47, RZ, RZ, R44 ;  /* 0x000000ffff2fa224 */ /* 0x000fe200078e002c */
[----:B------:R-:W-:-:S04]  /*2c80*/  USHF.R.S32.HI UR6, URZ, 0x1f, UR5 ;  /* 0x0000001fff067899 */ /* 0x000fc80008011405 */
[----:B------:R0:W2:Y:S01]  /*2c90*/  @!P2 LDG.E.U8 R40, desc[UR24][R46.64] ;  /* 0x000000182e28a981 */ /* 0x0000a2000c1e1100 */
[----:B------:R-:W-:-:S04]  /*2ca0*/  IADD3 R45, P2, PT, R5, UR5, RZ ;  /* 0x00000005052d7c10 */ /* 0x000fc8000ff5e0ff */
[----:B0-----:R-:W-:Y:S02]  /*2cb0*/  IADD3.X R47, PT, PT, R6, UR6, RZ, P2, !PT ;  /* 0x00000006062f7c10 */ /* 0x001fe400097fe4ff */
[----:B------:R-:W-:Y:S01]  /*2cc0*/  IADD3 R46, P1, PT, R7, UR5, RZ ;  /* 0x00000005072e7c10 */ /* 0x000fe2000ff3e0ff */
[----:B------:R-:W-:Y:S02]  /*2cd0*/  @P3 IMAD.MOV.U32 R50, RZ, RZ, R45 ;  /* 0x000000ffff323224 */ /* 0x000fe400078e002d */
[----:B------:R-:W-:Y:S01]  /*2ce0*/  @P3 IMAD.MOV.U32 R51, RZ, RZ, R47 ;  /* 0x000000ffff333224 */ /* 0x000fe200078e002f */
[----:B------:R-:W-:Y:S02]  /*2cf0*/  IADD3.X R48, PT, PT, R8, UR6, RZ, P1, !PT ;  /* 0x0000000608307c10 */ /* 0x000fe40008ffe4ff */
[----:B------:R-:W-:Y:S01]  /*2d00*/  ISETP.GT.U32.AND P2, PT, R108, R152, PT ;  /* 0x000000986c00720c */ /* 0x000fe20003f44070 */
[----:B------:R-:W-:Y:S01]  /*2d10*/  UIMAD UR5, UR8, 0x1a, URZ ;  /* 0x0000001a080578a4 */ /* 0x000fe2000f8e02ff */
[----:B------:R0:W2:Y:S01]  /*2d20*/  @P3 LDG.E.U8 R252, desc[UR24][R50.64] ;  /* 0x0000001832fc3981 */ /* 0x0000a2000c1e1100 */
[----:B------:R-:W-:-:S02]  /*2d30*/  LOP3.LUT P1, RZ, R49, 0x1, RZ, 0xc0, !PT ;  /* 0x0000000131ff7812 */ /* 0x000fc4000782c0ff */
[----:B------:R-:W-:Y:S01]  /*2d40*/  USHF.R.S32.HI UR6, URZ, 0x1f, UR5 ;  /* 0x0000001fff067899 */ /* 0x000fe20008011405 */
[----:B0-----:R-:W-:Y:S02]  /*2d50*/  @P3 IMAD.MOV.U32 R50, RZ, RZ, R46 ;  /* 0x000000ffff323224 */ /* 0x001fe400078e002e */
[----:B------:R-:W-:-:S05]  /*2d60*/  @P3 IMAD.MOV.U32 R51, RZ, RZ, R48 ;  /* 0x000000ffff333224 */ /* 0x000fca00078e0030 */
[----:B------:R0:W2:Y:S01]  /*2d70*/  @P3 LDG.E.U8 R37, desc[UR24][R50.64] ;  /* 0x0000001832253981 */ /* 0x0000a2000c1e1100 */
[----:B------:R-:W-:Y:S01]  /*2d80*/  IADD3 R49, P3, PT, R5, UR5, RZ ;  /* 0x0000000505317c10 */ /* 0x000fe2000ff7e0ff */
[----:B------:R-:W-:-:S03]  /*2d90*/  @!P2 IMAD.IADD R152, R152, 0x1, -R108 ;  /* 0x000000019898a824 */ /* 0x000fc600078e0a6c */
[----:B0-----:R-:W-:Y:S02]  /*2da0*/  IADD3.X R51, PT, PT, R6, UR6, RZ, P3, !PT ;  /* 0x0000000606337c10 */ /* 0x001fe40009ffe4ff */
[----:B------:R-:W-:Y:S01]  /*2db0*/  IADD3 R50, P2, PT, R7, UR5, RZ ;  /* 0x0000000507327c10 */ /* 0x000fe2000ff5e0ff */
[----:B------:R-:W-:Y:S01]  /*2dc0*/  @P1 IMAD.MOV.U32 R54, RZ, RZ, R49 ;  /* 0x000000ffff361224 */ /* 0x000fe200078e0031 */
[----:B------:R-:W-:Y:S01]  /*2dd0*/  ISETP.GT.U32.AND P3, PT, R108, R194, PT ;  /* 0x000000c26c00720c */ /* 0x000fe20003f64070 */
[----:B------:R-:W-:Y:S01]  /*2de0*/  @P1 IMAD.MOV.U32 R55, RZ, RZ, R51 ;  /* 0x000000ffff371224 */ /* 0x000fe200078e0033 */
[----:B------:R-:W-:Y:S01]  /*2df0*/  IADD3.X R52, PT, PT, R8, UR6, RZ, P2, !PT ;  /* 0x0000000608347c10 */ /* 0x000fe200097fe4ff */
[----:B------:R-:W-:-:S03]  /*2e00*/  UIMAD UR5, UR8, 0x3, URZ ;  /* 0x00000003080578a4 */ /* 0x000fc6000f8e02ff */
        /* <DEDUP_REMOVED lines=8> */
[----:B------:R-:W-:Y:S02]  /*2e90*/  ISETP.GT.U32.AND P3, PT, R108, R111, PT ;  /* 0x0000006f6c00720c */ /* 0x000fe40003f64070 */
[----:B0-----:R-:W-:Y:S02]  /*2ea0*/  IADD3.X R55, PT, PT, R6, UR6, RZ, P1, !PT ;  /* 0x0000000606377c10 */ /* 0x001fe40008ffe4ff */
[----:B------:R-:W-:Y:S02]  /*2eb0*/  IADD3 R54, P6, PT, R7, UR5, RZ ;  /* 0x0000000507367c10 */ /* 0x000fe4000ffde0ff */
[----:B------:R-:W-:Y:S01]  /*2ec0*/  ISETP.GT.U32.AND P1, PT, R108, R112, PT ;  /* 0x000000706c00720c */ /* 0x000fe20003f24070 */
[----:B------:R-:W-:Y:S01]  /*2ed0*/  @!P4 IMAD.MOV.U32 R58, RZ, RZ, R53 ;  /* 0x000000ffff3ac224 */ /* 0x000fe200078e0035 */
[----:B------:R-:W-:Y:S01]  /*2ee0*/  IADD3.X R56, PT, PT, R8, UR6, RZ, P6, !PT ;  /* 0x0000000608387c10 */ /* 0x000fe2000b7fe4ff */
[----:B------:R-:W-:Y:S01]  /*2ef0*/  @!P4 IMAD.MOV.U32 R59, RZ, RZ, R55 ;  /* 0x000000ffff3bc224 */ /* 0x000fe200078e0037 */
[----:B------:R-:W-:Y:S01]  /*2f00*/  UIMAD UR5, UR8, 0xb, URZ ;  /* 0x0000000b080578a4 */ /* 0x000fe2000f8e02ff */
[----:B------:R-:W-:-:S02]  /*2f10*/  ISETP.GE.U32.AND P6, PT, R57, 0x7fffffdc, PT ;  /* 0x7fffffdc3900780c */ /* 0x000fc40003fc6070 */
[--C-:B------:R-:W-:Y:S01]  /*2f20*/  @!P3 IMAD.IADD R111, R111, 0x1, -R108.reuse ;  /* 0x000000016f6fb824 */ /* 0x100fe200078e0a6c */
[----:B------:R0:W2:Y:S01]  /*2f30*/  @!P4 LDG.E.U8 R36, desc[UR24][R58.64] ;  /* 0x000000183a24c981 */ /* 0x0000a2000c1e1100 */
[----:B------:R-:W-:Y:S02]  /*2f40*/  USHF.R.S32.HI UR6, URZ, 0x1f, UR5 ;  /* 0x0000001fff067899 */ /* 0x000fe40008011405 */
[----:B------:R-:W-:Y:S02]  /*2f50*/  IADD3 R57, P3, PT, R5, UR5, RZ ;  /* 0x0000000505397c10 */ /* 0x000fe4000ff7e0ff */
[----:B------:R-:W-:Y:S02]  /*2f60*/  @!P1 IMAD.IADD R112, R112, 0x1, -R108 ;  /* 0x0000000170709824 */ /* 0x000fe400078e0a6c */
[----:B0-----:R-:W-:Y:S02]  /*2f70*/  @!P4 IMAD.MOV.U32 R58, RZ, RZ, R54 ;  /* 0x000000ffff3ac224 */ /* 0x001fe400078e0036 */
[----:B------:R-:W-:Y:S01]  /*2f80*/  @!P4 IMAD.MOV.U32 R59, RZ, RZ, R56 ;  /* 0x000000ffff3bc224 */ /* 0x000fe200078e0038 */
[----:B------:R-:W-:-:S04]  /*2f90*/  ISETP.GT.U32.AND P1, PT, R108, R184, PT ;  /* 0x000000b86c00720c */ /* 0x000fc80003f24070 */
[----:B------:R0:W2:Y:S01]  /*2fa0*/  @!P4 LDG.E.U8 R33, desc[UR24][R58.64] ;  /* 0x000000183a21c981 */ /* 0x0000a2000c1e1100 */
[----:B------:R-:W-:Y:S01]  /*2fb0*/  PRMT R35, RZ, 0x7610, R35 ;  /* 0x00007610ff237816 */ /* 0x000fe20000000023 */
[----:B------:R-:W-:Y:S01]  /*2fc0*/  @!P2 IMAD.MOV.U32 R62, RZ, RZ, R57 ;  /* 0x000000ffff3ea224 */ /* 0x000fe200078e0039 */
[----:B------:R-:W-:Y:S02]  /*2fd0*/  SHF.R.U32.HI R61, RZ, 0xc, R192 ;  /* 0x0000000cff3d7819 */ /* 0x000fe400000116c0 */
[----:B0-----:R-:W-:Y:S02]  /*2fe0*/  IADD3.X R59, PT, PT, R6, UR6, RZ, P3, !PT ;  /* 0x00000006063b7c10 */ /* 0x001fe40009ffe4ff */
[----:B------:R-:W-:Y:S02]  /*2ff0*/  IADD3 R58, P4, PT, R7, UR5, RZ ;  /* 0x00000005073a7c10 */ /* 0x000fe4000ff9e0ff */
[----:B------:R-:W-:Y:S01]  /*3000*/  ISETP.GT.U32.AND P3, PT, R108, R182, PT ;  /* 0x000000b66c00720c */ /* 0x000fe20003f64070 */
[----:B------:R-:W-:Y:S01]  /*3010*/  @!P2 IMAD.MOV.U32 R63, RZ, RZ, R59 ;  /* 0x000000ffff3fa224 */ /* 0x000fe200078e003b */
[----:B------:R-:W-:Y:S01]  /*3020*/  IADD3.X R60, PT, PT, R8, UR6, RZ, P4, !PT ;  /* 0x00000006083c7c10 */ /* 0x000fe2000a7fe4ff */
[----:B------:R-:W-:Y:S01]  /*3030*/  UIMAD UR5, UR8, 0x13, URZ ;  /* 0x00000013080578a4 */ /* 0x000fe2000f8e02ff */
[----:B------:R-:W-:-:S02]  /*3040*/  LOP3.LUT P4, RZ, R61, 0x1, RZ, 0xc0, !PT ;  /* 0x000000013dff7812 */ /* 0x000fc4000788c0ff */
[----:B------:R-:W-:Y:S01]  /*3050*/  PRMT R30, RZ, 0x7610, R30 ;  /* 0x00007610ff1e7816 */ /* 0x000fe2000000001e */
[----:B------:R0:W2:Y:S01]  /*3060*/  @!P2 LDG.E.U8 R35, desc[UR24][R62.64] ;  /* 0x000000183e23a981 */ /* 0x0000a2000c1e1100 */
[----:B------:R-:W-:Y:S01]  /*3070*/  USHF.R.S32.HI UR6, URZ, 0x1f, UR5 ;  /* 0x0000001fff067899 */ /* 0x000fe20008011405 */
[----:B------:R-:W-:Y:S01]  /*3080*/  @!P1 IMAD.IADD R184, R184, 0x1, -R108 ;  /* 0x00000001b8b89824 */ /* 0x000fe200078e0a6c */
[----:B------:R-:W-:Y:S01]  /*3090*/  IADD3 R61, P1, PT, R5, UR5, RZ ;  /* 0x00000005053d7c10 */ /* 0x000fe2000ff3e0ff */
[----:B0-----:R-:W-:Y:S02]  /*30a0*/  @!P2 IMAD.MOV.U32 R62, RZ, RZ, R58 ;  /* 0x000000ffff3ea224 */ /* 0x001fe400078e003a */
[----:B------:R-:W-:Y:S02]  /*30b0*/  @!P2 IMAD.MOV.U32 R63, RZ, RZ, R60 ;  /* 0x000000ffff3fa224 */ /* 0x000fe400078e003c */
[----:B------:R-:W-:-:S03]  /*30c0*/  @!P3 IMAD.IADD R182, R182, 0x1, -R108 ;  /* 0x00000001b6b6b824 */ /* 0x000fc600078e0a6c */
[----:B------:R0:W2:Y:S01]  /*30d0*/  @!P2 LDG.E.U8 R30, desc[UR24][R62.64] ;  /* 0x000000183e1ea981 */ /* 0x0000a2000c1e1100 */
[----:B------:R-:W-:Y:S01]  /*30e0*/  ISETP.GT.U32.AND P2, PT, R108, R117, PT ;  /* 0x000000756c00720c */ /* 0x000fe20003f44070 */
[----:B------:R-:W-:Y:S01]  /*30f0*/  @P4 IMAD.MOV.U32 R66, RZ, RZ, R61 ;  /* 0x000000ffff424224 */ /* 0x000fe200078e003d */
[----:B------:R-:W-:Y:S02]  /*3100*/  PRMT R32, RZ, 0x7610, R32 ;  /* 0x00007610ff207816 */ /* 0x000fe40000000020 */
[----:B0-----:R-:W-:Y:S02]  /*3110*/  IADD3.X R63, PT, PT, R6, UR6, RZ, P1, !PT ;  /* 0x00000006063f7c10 */ /* 0x001fe40008ffe4ff */
[----:B------:R-:W-:Y:S02]  /*3120*/  IADD3 R62, P3, PT, R7, UR5, RZ ;  /* 0x00000005073e7c10 */ /* 0x000fe4000ff7e0ff */
[----:B------:R-:W-:Y:S01]  /*3130*/  ISETP.GT.U32.AND P1, PT, R108, R170, PT ;  /* 0x000000aa6c00720c */ /* 0x000fe20003f24070 */
[----:B------:R-:W-:Y:S01]  /*3140*/  @P4 IMAD.MOV.U32 R67, RZ, RZ, R63 ;  /* 0x000000ffff434224 */ /* 0x000fe200078e003f */
[----:B------:R-:W-:-:S02]  /*3150*/  SHF.R.U32.HI R65, RZ, 0x4, R192 ;  /* 0x00000004ff417819 */ /* 0x000fc400000116c0 */
[----:B------:R-:W-:Y:S01]  /*3160*/  IADD3.X R64, PT, PT, R8, UR6, RZ, P3, !PT ;  /* 0x0000000608407c10 */ /* 0x000fe20009ffe4ff */
[----:B------:R-:W-:Y:S01]  /*3170*/  UIMAD UR5, UR8, 0x1b, URZ ;  /* 0x0000001b080578a4 */ /* 0x000fe2000f8e02ff */
[----:B------:R-:W-:Y:S01]  /*3180*/  LOP3.LUT P3, RZ, R65, 0x1, RZ, 0xc0, !PT ;  /* 0x0000000141ff7812 */ /* 0x000fe2000786c0ff */
[----:B------:R0:W2:Y:S01]  /*3190*/  @P4 LDG.E.U8 R32, desc[UR24][R66.64] ;  /* 0x0000001842204981 */ /* 0x0000a2000c1e1100 */
[----:B------:R-:W-:Y:S01]  /*31a0*/  PRMT R29, RZ, 0x7610, R29 ;  /* 0x00007610ff1d7816 */ /* 0x000fe2000000001d */
[----:B------:R-:W-:Y:S01]  /*31b0*/  USHF.R.S32.HI UR6, URZ, 0x1f, UR5 ;  /* 0x0000001fff067899 */ /* 0x000fe20008011405 */
[----:B------:R-:W-:Y:S01]  /*31c0*/  @!P2 IMAD.IADD R117, R117, 0x1, -R108 ;  /* 0x000000017575a824 */ /* 0x000fe200078e0a6c */
[----:B------:R-:W-:Y:S01]  /*31d0*/  IADD3 R65, P2, PT, R5, UR5, RZ ;  /* 0x0000000505417c10 */ /* 0x000fe2000ff5e0ff */
[----:B0-----:R-:W-:Y:S02]  /*31e0*/  @P4 IMAD.MOV.U32 R66, RZ, RZ, R62 ;  /* 0x000000ffff424224 */ /* 0x001fe400078e003e */
[----:B------:R-:W-:-:S02]  /*31f0*/  @P4 IMAD.MOV.U32 R67, RZ, RZ, R64 ;  /* 0x000000ffff434224 */ /* 0x000fc400078e0040 */
[----:B------:R-:W-:Y:S01]  /*3200*/  @!P1 IMAD.IADD R170, R170, 0x1, -R108 ;  /* 0x00000001aaaa9824 */ /* 0x000fe200078e0a6c */
[----:B------:R-:W-:Y:S01]  /*3210*/  ISETP.GT.U32.AND P1, PT, R108, R171, PT ;  /* 0x000000ab6c00720c */ /* 0x000fe20003f24070 */
[----:B------:R-:W-:Y:S01]  /*3220*/  VIADD R68, R197, 0xfffffff3 ;  /* 0xfffffff3c5447836 */ /* 0x000fe20000000000 */
[----:B------:R0:W2:Y:S01]  /*3230*/  @P4 LDG.E.U8 R29, desc[UR24][R66.64] ;  /* 0x00000018421d4981 */ /* 0x0000a2000c1e1100 */
[----:B------:R-:W-:Y:S02]  /*3240*/  IADD3 R159, P4, PT, R7, UR5, RZ ;  /* 0x00000005079f7c10 */ /* 0x000fe4000ff9e0ff */
[----:B------:R-:W-:Y:S02]  /*3250*/  PRMT R31, RZ, 0x7610, R31 ;  /* 0x00007610ff1f7816 */ /* 0x000fe4000000001f */
[----:B------:R-:W-:Y:S02]  /*3260*/  IADD3.X R151, PT, PT, R8, UR6, RZ, P4, !PT ;  /* 0x0000000608977c10 */ /* 0x000fe4000a7fe4ff */
[----:B0-----:R-:W-:-:S02]  /*3270*/  IADD3.X R66, PT, PT, R6, UR6, RZ, P2, !PT ;  /* 0x0000000606427c10 */ /* 0x001fc400097fe4ff */
[----:B------:R-:W-:Y:S02]  /*3280*/  ISETP.GT.U32.AND P2, PT, R108, R172, PT ;  /* 0x000000ac6c00720c */ /* 0x000fe40003f44070 */
[----:B------:R-:W-:Y:S01]  /*3290*/  ISETP.GE.U32.AND P4, PT, R68, 0x7fffffd4, PT ;  /* 0x7fffffd44400780c */ /* 0x000fe20003f86070 */
[----:B------:R-:W-:Y:S02]  /*32a0*/  @P3 IMAD.MOV.U32 R68, RZ, RZ, R65 ;  /* 0x000000ffff443224 */ /* 0x000fe400078e0041 */
[----:B------:R-:W-:Y:S01]  /*32b0*/  @P3 IMAD.MOV.U32 R69, RZ, RZ, R66 ;  /* 0x000000ffff453224 */ /* 0x000fe200078e0042 */
[----:B------:R-:W-:Y:S01]  /*32c0*/  USHF.L.U32 UR5, UR8, 0x2, URZ ;  /* 0x0000000208057899 */ /* 0x000fe200080006ff */
[----:B------:R-:W-:Y:S01]  /*32d0*/  PRMT R26, RZ, 0x7610, R26 ;  /* 0x00007610ff1a7816 */ /* 0x000fe2000000001a */
[----:B------:R-:W-:Y:S02]  /*32e0*/  @!P1 IMAD.IADD R171, R171, 0x1, -R108 ;  /* 0x00000001abab9824 */ /* 0x000fe400078e0a6c */
[----:B------:R0:W2:Y:S01]  /*32f0*/  @P3 LDG.E.U8 R31, desc[UR24][R68.64] ;  /* 0x00000018441f3981 */ /* 0x0000a2000c1e1100 */
[----:B------:R-:W-:-:S02]  /*3300*/  USHF.R.S32.HI UR6, URZ, 0x1f, UR5 ;  /* 0x0000001fff067899 */ /* 0x000fc40008011405 */
[----:B------:R-:W-:Y:S01]  /*3310*/  IADD3 R67, P1, PT, R5, UR5, RZ ;  /* 0x0000000505437c10 */ /* 0x000fe2000ff3e0ff */
[----:B------:R-:W-:Y:S01]  /*3320*/  @!P2 IMAD.IADD R172, R172, 0x1, -R108 ;  /* 0x00000001acaca824 */ /* 0x000fe200078e0a6c */
[----:B------:R-:W-:Y:S01]  /*3330*/  ISETP.GT.U32.AND P2, PT, R108, R168, PT ;  /* 0x000000a86c00720c */ /* 0x000fe20003f44070 */
[----:B0-----:R-:W-:Y:S02]  /*3340*/  @P3 IMAD.MOV.U32 R68, RZ, RZ, R159 ;  /* 0x000000ffff443224 */ /* 0x001fe400078e009f */
[----:B------:R-:W-:-:S05]  /*3350*/  @P3 IMAD.MOV.U32 R69, RZ, RZ, R151 ;  /* 0x000000ffff453224 */ /* 0x000fca00078e0097 */
[----:B------:R0:W2:Y:S01]  /*3360*/  @P3 LDG.E.U8 R26, desc[UR24][R68.64] ;  /* 0x00000018441a3981 */ /* 0x0000a2000c1e1100 */
[----:B------:R-:W-:Y:S01]  /*3370*/  PRMT R28, RZ, 0x7610, R28 ;  /* 0x00007610ff1c7816 */ /* 0x000fe2000000001c */
[----:B------:R-:W-:Y:S01]  /*3380*/  @!P6 IMAD.MOV.U32 R72, RZ, RZ, R67 ;  /* 0x000000ffff48e224 */ /* 0x000fe200078e0043 */
[----:B0-----:R-:W-:Y:S02]  /*3390*/  IADD3.X R69, PT, PT, R6, UR6, RZ, P1, !PT ;  /* 0x0000000606457c10 */ /* 0x001fe40008ffe4ff */
[----:B------:R-:W-:Y:S02]  /*33a0*/  IADD3 R68, P3, PT, R7, UR5, RZ ;  /* 0x0000000507447c10 */ /* 0x000fe4000ff7e0ff */
[----:B------:R-:W-:Y:S01]  /*33b0*/  ISETP.GT.U32.AND P1, PT, R108, R167, PT ;  /* 0x000000a76c00720c */ /* 0x000fe20003f24070 */
[----:B------:R-:W-:Y:S01]  /*33c0*/  @!P6 IMAD.MOV.U32 R73, RZ, RZ, R69 ;  /* 0x000000ffff49e224 */ /* 0x000fe200078e0045 */
[----:B------:R-:W-:Y:S01]  /*33d0*/  IADD3.X R70, PT, PT, R8, UR6, RZ, P3, !PT ;  /* 0x0000000608467c10 */ /* 0x000fe20009ffe4ff */
[----:B------:R-:W-:Y:S01]  /*33e0*/  VIADD R71, R197, 0xfffffffa ;  /* 0xfffffffac5477836 */ /* 0x000fe20000000000 */
[----:B------:R-:W-:Y:S01]  /*33f0*/  UIMAD UR5, UR8, 0xc, URZ ;  /* 0x0000000c080578a4 */ /* 0x000fe2000f8e02ff */
[----:B------:R-:W-:Y:S01]  /*3400*/  PRMT R25, RZ, 0x7610, R25 ;  /* 0x00007610ff197816 */ /* 0x000fe20000000019 */
[----:B------:R0:W2:Y:S01]  /*3410*/  @!P6 LDG.E.U8 R28, desc[UR24][R72.64] ;  /* 0x00000018481ce981 */ /* 0x0000a2000c1e1100 */
[----:B------:R-:W-:Y:S01]  /*3420*/  @!P2 IMAD.IADD R168, R168, 0x1, -R108 ;  /* 0x00000001a8a8a824 */ /* 0x000fe200078e0a6c */
[----:B------:R-:W-:Y:S01]  /*3430*/  USHF.R.S32.HI UR6, URZ, 0x1f, UR5 ;  /* 0x0000001fff067899 */ /* 0x000fe20008011405 */
[----:B------:R-:W-:-:S02]  /*3440*/  ISETP.GE.U32.AND P3, PT, R71, 0x7fffffdb, PT ;  /* 0x7fffffdb4700780c */ /* 0x000fc40003f66070 */
[----:B------:R-:W-:Y:S01]  /*3450*/  IADD3 R71, P2, PT, R5, UR5, RZ ;  /* 0x0000000505477c10 */ /* 0x000fe2000ff5e0ff */
[----:B0-----:R-:W-:Y:S02]  /*3460*/  @!P6 IMAD.MOV.U32 R72, RZ, RZ, R68 ;  /* 0x000000ffff48e224 */ /* 0x001fe400078e0044 */
[----:B------:R-:W-:Y:S02]  /*3470*/  @!P6 IMAD.MOV.U32 R73, RZ, RZ, R70 ;  /* 0x000000ffff49e224 */ /* 0x000fe400078e0046 */
[----:B------:R-:W-:Y:S01]  /*3480*/  @!P1 IMAD.IADD R167, R167, 0x1, -R108 ;  /* 0x00000001a7a79824 */ /* 0x000fe200078e0a6c */
[----:B------:R-:W-:Y:S02]  /*3490*/  ISETP.GT.U32.AND P1, PT, R108, R145, PT ;  /* 0x000000916c00720c */ /* 0x000fe40003f24070 */
[----:B------:R0:W2:Y:S01]  /*34a0*/  @!P6 LDG.E.U8 R25, desc[UR24][R72.64] ;  /* 0x000000184819e981 */ /* 0x0000a2000c1e1100 */
[----:B------:R-:W-:Y:S01]  /*34b0*/  PRMT R27, RZ, 0x7610, R27 ;  /* 0x00007610ff1b7816 */ /* 0x000fe2000000001b */
[----:B------:R-:W-:Y:S01]  /*34c0*/  @!P4 IMAD.MOV.U32 R76, RZ, RZ, R71 ;  /* 0x000000ffff4cc224 */ /* 0x000fe200078e0047 */
[----:B------:R-:W-:-:S02]  /*34d0*/  SHF.R.U32.HI R75, RZ, 0xb, R192 ;  /* 0x0000000bff4b7819 */ /* 0x000fc400000116c0 */
[----:B0-----:R-:W-:Y:S02]  /*34e0*/  IADD3.X R73, PT, PT, R6, UR6, RZ, P2, !PT ;  /* 0x0000000606497c10 */ /* 0x001fe400097fe4ff */
[----:B------:R-:W-:Y:S02]  /*34f0*/  ISETP.GT.U32.AND P2, PT, R108, R144, PT ;  /* 0x000000906c00720c */ /* 0x000fe40003f44070 */
[----:B------:R-:W-:Y:S01]  /*3500*/  IADD3 R72, P6, PT, R7, UR5, RZ ;  /* 0x0000000507487c10 */ /* 0x000fe2000ffde0ff */
[----:B------:R-:W-:Y:S01]  /*3510*/  @!P4 IMAD.MOV.U32 R77, RZ, RZ, R73 ;  /* 0x000000ffff4dc224 */ /* 0x000fe200078e0049 */
[----:B------:R-:W-:Y:S02]  /*3520*/  UIMAD UR5, UR8, 0x14, URZ ;  /* 0x00000014080578a4 */ /* 0x000fe4000f8e02ff */
[----:B------:R-:W-:Y:S02]  /*3530*/  IADD3.X R74, PT, PT, R8, UR6, RZ, P6, !PT ;  /* 0x00000006084a7c10 */ /* 0x000fe4000b7fe4ff */
[----:B------:R-:W-:Y:S01]  /*3540*/  LOP3.LUT P6, RZ, R75, 0x1, RZ, 0xc0, !PT ;  /* 0x000000014bff7812 */ /* 0x000fe200078cc0ff */
[----:B------:R0:W2:Y:S01]  /*3550*/  @!P4 LDG.E.U8 R27, desc[UR24][R76.64] ;  /* 0x000000184c1bc981 */ /* 0x0000a2000c1e1100 */
[----:B------:R-:W-:Y:S01]  /*3560*/  PRMT R22, RZ, 0x7610, R22 ;  /* 0x00007610ff167816 */ /* 0x000fe20000000016 */
[----:B------:R-:W-:Y:S01]  /*3570*/  USHF.R.S32.HI UR6, URZ, 0x1f, UR5 ;  /* 0x0000001fff067899 */ /* 0x000fe20008011405 */
[--C-:B------:R-:W-:Y:S01]  /*3580*/  @!P1 IMAD.IADD R145, R145, 0x1, -R108.reuse ;  /* 0x0000000191919824 */ /* 0x100fe200078e0a6c */
[----:B------:R-:W-:Y:S01]  /*3590*/  IADD3 R75, P1, PT, R5, UR5, RZ ;  /* 0x00000005054b7c10 */ /* 0x000fe2000ff3e0ff */
[----:B------:R-:W-:Y:S01]  /*35a0*/  @!P2 IMAD.IADD R144, R144, 0x1, -R108 ;  /* 0x000000019090a824 */ /* 0x000fe200078e0a6c */
[----:B------:R-:W-:Y:S01]  /*35b0*/  ISETP.GT.U32.AND P2, PT, R108, R143, PT ;  /* 0x0000008f6c00720c */ /* 0x000fe20003f44070 */
[----:B0-----:R-:W-:-:S02]  /*35c0*/  @!P4 IMAD.MOV.U32 R76, RZ, RZ, R72 ;  /* 0x000000ffff4cc224 */ /* 0x001fc400078e0048 */
[----:B------:R-:W-:-:S05]  /*35d0*/  @!P4 IMAD.MOV.U32 R77, RZ, RZ, R74 ;  /* 0x000000ffff4dc224 */ /* 0x000fca00078e004a */
[----:B------:R0:W2:Y:S01]  /*35e0*/  @!P4 LDG.E.U8 R22, desc[UR24][R76.64] ;  /* 0x000000184c16c981 */ /* 0x0000a2000c1e1100 */
[----:B------:R-:W-:Y:S01]  /*35f0*/  SHF.R.U32.HI R79, RZ, 0x3, R192 ;  /* 0x00000003ff4f7819 */ /* 0x000fe200000116c0 */
[----:B------:R-:W-:Y:S01]  /*3600*/  @P6 IMAD.MOV.U32 R80, RZ, RZ, R75 ;  /* 0x000000ffff506224 */ /* 0x000fe200078e004b */
[----:B------:R-:W-:Y:S02]  /*3610*/  PRMT R24, RZ, 0x7610, R24 ;  /* 0x00007610ff187816 */ /* 0x000fe40000000018 */
[----:B0-----:R-:W-:Y:S02]  /*3620*/  IADD3.X R77, PT, PT, R6, UR6, RZ, P1, !PT ;  /* 0x00000006064d7c10 */ /* 0x001fe40008ffe4ff */
[----:B------:R-:W-:Y:S02]  /*3630*/  ISETP.GT.U32.AND P1, PT, R108, R139, PT ;  /* 0x0000008b6c00720c */ /* 0x000fe40003f24070 */
[----:B------:R-:W-:Y:S01]  /*3640*/  IADD3 R76, P4, PT, R7, UR5, RZ ;  /* 0x00000005074c7c10 */ /* 0x000fe2000ff9e0ff */
[----:B------:R-:W-:Y:S01]  /*3650*/  @P6 IMAD.MOV.U32 R81, RZ, RZ, R77 ;  /* 0x000000ffff516224 */ /* 0x000fe200078e004d */
[----:B------:R-:W-:-:S02]  /*3660*/  UIMAD UR5, UR8, 0x1c, URZ ;  /* 0x0000001c080578a4 */ /* 0x000fc4000f8e02ff */
[----:B------:R-:W-:Y:S02]  /*3670*/  IADD3.X R78, PT, PT, R8, UR6, RZ, P4, !PT ;  /* 0x00000006084e7c10 */ /* 0x000fe4000a7fe4ff */
[----:B------:R-:W-:Y:S01]  /*3680*/  LOP3.LUT P4, RZ, R79, 0x1, RZ, 0xc0, !PT ;  /* 0x000000014fff7812 */ /* 0x000fe2000788c0ff */
[----:B------:R-:W-:Y:S01]  /*3690*/  USHF.R.S32.HI UR6, URZ, 0x1f, UR5 ;  /* 0x0000001fff067899 */ /* 0x000fe20008011405 */
[----:B------:R-:W-:Y:S01]  /*36a0*/  PRMT R20, RZ, 0x7610, R20 ;  /* 0x00007610ff147816 */ /* 0x000fe20000000014 */
[----:B------:R0:W2:Y:S01]  /*36b0*/  @P6 LDG.E.U8 R24, desc[UR24][R80.64] ;  /* 0x0000001850186981 */ /* 0x0000a2000c1e1100 */
[--C-:B------:R-:W-:Y:S01]  /*36c0*/  @!P2 IMAD.IADD R143, R143, 0x1, -R108.reuse ;  /* 0x000000018f8fa824 */ /* 0x100fe200078e0a6c */
[----:B------:R-:W-:Y:S01]  /*36d0*/  IADD3 R163, P2, PT, R5, UR5, RZ ;  /* 0x0000000505a37c10 */ /* 0x000fe2000ff5e0ff */
[----:B------:R-:W-:Y:S01]  /*36e0*/  @!P1 IMAD.IADD R139, R139, 0x1, -R108 ;  /* 0x000000018b8b9824 */ /* 0x000fe200078e0a6c */
[----:B------:R-:W-:Y:S02]  /*36f0*/  ISETP.GT.U32.AND P1, PT, R108, R138, PT ;  /* 0x0000008a6c00720c */ /* 0x000fe40003f24070 */
[----:B------:R-:W-:Y:S01]  /*3700*/  IADD3.X R161, PT, PT, R6, UR6, RZ, P2, !PT ;  /* 0x0000000606a17c10 */ /* 0x000fe200097fe4ff */
[----:B0-----:R-:W-:-:S02]  /*3710*/  @P6 IMAD.MOV.U32 R80, RZ, RZ, R76 ;  /* 0x000000ffff506224 */ /* 0x001fc400078e004c */
[----:B------:R-:W-:Y:S01]  /*3720*/  @P6 IMAD.MOV.U32 R81, RZ, RZ, R78 ;  /* 0x000000ffff516224 */ /* 0x000fe200078e004e */
[----:B------:R-:W-:-:S04]  /*3730*/  ISETP.GT.U32.AND P2, PT, R108, R137, PT ;  /* 0x000000896c00720c */ /* 0x000fc80003f44070 */
[----:B------:R0:W2:Y:S01]  /*3740*/  @P6 LDG.E.U8 R20, desc[UR24][R80.64] ;  /* 0x0000001850146981 */ /* 0x0000a2000c1e1100 */
[----:B------:R-:W-:Y:S02]  /*3750*/  IADD3 R175, P6, PT, R7, UR5, RZ ;  /* 0x0000000507af7c10 */ /* 0x000fe4000ffde0ff */
[----:B------:R-:W-:Y:S01]  /*3760*/  PRMT R23, RZ, 0x7610, R23 ;  /* 0x00007610ff177816 */ /* 0x000fe20000000017 */
[----:B------:R-:W-:Y:S01]  /*3770*/  VIADD R79, R197, 0xfffffff2 ;  /* 0xfffffff2c54f7836 */ /* 0x000fe20000000000 */
[----:B------:R-:W-:Y:S01]  /*3780*/  IADD3.X R173, PT, PT, R8, UR6, RZ, P6, !PT ;  /* 0x0000000608ad7c10 */ /* 0x000fe2000b7fe4ff */
[----:B------:R-:W-:Y:S01]  /*3790*/  UIMAD UR5, UR8, 0x5, URZ ;  /* 0x00000005080578a4 */ /* 0x000fe2000f8e02ff */
[----:B0-----:R-:W-:Y:S02]  /*37a0*/  @P4 IMAD.MOV.U32 R80, RZ, RZ, R163 ;  /* 0x000000ffff504224 */ /* 0x001fe400078e00a3 */
[----:B------:R-:W-:Y:S01]  /*37b0*/  @P4 IMAD.MOV.U32 R81, RZ, RZ, R161 ;  /* 0x000000ffff514224 */ /* 0x000fe200078e00a1 */
[----:B------:R-:W-:Y:S01]  /*37c0*/  PRMT R19, RZ, 0x7610, R19 ;  /* 0x00007610ff137816 */ /* 0x000fe20000000013 */
[----:B------:R-:W-:Y:S01]  /*37d0*/  USHF.R.S32.HI UR6, URZ, 0x1f, UR5 ;  /* 0x0000001fff067899 */ /* 0x000fe20008011405 */
[----:B------:R-:W-:-:S02]  /*37e0*/  ISETP.GE.U32.AND P6, PT, R79, 0x7fffffd3, PT ;  /* 0x7fffffd34f00780c */ /* 0x000fc40003fc6070 */
[----:B------:R0:W2:Y:S01]  /*37f0*/  @P4 LDG.E.U8 R23, desc[UR24][R80.64] ;  /* 0x0000001850174981 */ /* 0x0000a2000c1e1100 */
[--C-:B------:R-:W-:Y:S01]  /*3800*/  @!P1 IMAD.IADD R138, R138, 0x1, -R108.reuse ;  /* 0x000000018a8a9824 */ /* 0x100fe200078e0a6c */
        /* <DEDUP_REMOVED lines=9> */
[----:B------:R-:W-:Y:S01]  /*38a0*/  IADD3 R80, P4, PT, R7, UR5, RZ ;  /* 0x0000000507507c10 */ /* 0x000fe2000ff9e0ff */
[----:B------:R-:W-:Y:S02]  /*38b0*/  VIADD R83, R197, 0xfffffff9 ;  /* 0xfffffff9c5537836 */ /* 0x000fe40000000000 */
[----:B------:R-:W-:Y:S01]  /*38c0*/  @!P3 IMAD.MOV.U32 R85, RZ, RZ, R81 ;  /* 0x000000ffff55b224 */ /* 0x000fe200078e0051 */
[----:B------:R-:W-:Y:S01]  /*38d0*/  IADD3.X R82, PT, PT, R8, UR6, RZ, P4, !PT ;  /* 0x0000000608527c10 */ /* 0x000fe2000a7fe4ff */
[----:B------:R-:W-:Y:S01]  /*38e0*/  UIMAD UR5, UR8, 0xd, URZ ;  /* 0x0000000d080578a4 */ /* 0x000fe2000f8e02ff */
[----:B------:R-:W-:-:S02]  /*38f0*/  PRMT R10, RZ, 0x7610, R10 ;  /* 0x00007610ff0a7816 */ /* 0x000fc4000000000a */
[----:B------:R0:W2:Y:S01]  /*3900*/  @!P3 LDG.E.U8 R21, desc[UR24][R84.64] ;  /* 0x000000185415b981 */ /* 0x0000a2000c1e1100 */
[----:B------:R-:W-:Y:S01]  /*3910*/  USHF.R.S32.HI UR6, URZ, 0x1f, UR5 ;  /* 0x0000001fff067899 */ /* 0x000fe20008011405 */
[----:B------:R-:W-:Y:S01]  /*3920*/  ISETP.GT.U32.AND P1, PT, R108, R135, PT ;  /* 0x000000876c00720c */ /* 0x000fe20003f24070 */
[----:B------:R-:W-:Y:S01]  /*3930*/  @!P2 IMAD.IADD R136, R136, 0x1, -R108 ;  /* 0x000000018888a824 */ /* 0x000fe200078e0a6c */
[----:B------:R-:W-:Y:S02]  /*3940*/  ISETP.GE.U32.AND P4, PT, R83, 0x7fffffda, PT ;  /* 0x7fffffda5300780c */ /* 0x000fe40003f86070 */
[----:B------:R-:W-:Y:S01]  /*3950*/  IADD3 R83, P2, PT, R5, UR5, RZ ;  /* 0x0000000505537c10 */ /* 0x000fe2000ff5e0ff */
[----:B0-----:R-:W-:Y:S02]  /*3960*/  @!P3 IMAD.MOV.U32 R84, RZ, RZ, R80 ;  /* 0x000000ffff54b224 */ /* 0x001fe400078e0050 */
[----:B------:R-:W-:Y:S02]  /*3970*/  @!P3 IMAD.MOV.U32 R85, RZ, RZ, R82 ;  /* 0x000000ffff55b224 */ /* 0x000fe400078e0052 */
[----:B------:R-:W-:-:S03]  /*3980*/  VIADD R86, R197, 0xfffffff1 ;  /* 0xfffffff1c5567836 */ /* 0x000fc60000000000 */
[----:B------:R0:W2:Y:S01]  /*3990*/  @!P3 LDG.E.U8 R10, desc[UR24][R84.64] ;  /* 0x00000018540ab981 */ /* 0x0000a2000c1e1100 */
[----:B------:R-:W-:Y:S01]  /*39a0*/  PRMT R13, RZ, 0x7610, R13 ;  /* 0x00007610ff0d7816 */ /* 0x000fe2000000000d */
[----:B------:R-:W-:Y:S01]  /*39b0*/  @!P6 IMAD.MOV.U32 R88, RZ, RZ, R83 ;  /* 0x000000ffff58e224 */ /* 0x000fe200078e0053 */
[----:B0-----:R-:W-:Y:S02]  /*39c0*/  IADD3.X R85, PT, PT, R6, UR6, RZ, P2, !PT ;  /* 0x0000000606557c10 */ /* 0x001fe400097fe4ff */
[----:B------:R-:W-:Y:S02]  /*39d0*/  IADD3 R84, P3, PT, R7, UR5, RZ ;  /* 0x0000000507547c10 */ /* 0x000fe4000ff7e0ff */
[----:B------:R-:W-:Y:S01]  /*39e0*/  ISETP.GE.U32.AND P2, PT, R86, 0x7fffffd2, PT ;  /* 0x7fffffd25600780c */ /* 0x000fe20003f46070 */
[----:B------:R-:W-:Y:S01]  /*39f0*/  @!P6 IMAD.MOV.U32 R89, RZ, RZ, R85 ;  /* 0x000000ffff59e224 */ /* 0x000fe200078e0055 */
[----:B------:R-:W-:Y:S01]  /*3a00*/  IADD3.X R86, PT, PT, R8, UR6, RZ, P3, !PT ;  /* 0x0000000608567c10 */ /* 0x000fe20009ffe4ff */
[----:B------:R-:W-:Y:S01]  /*3a10*/  @!P1 IMAD.IADD R135, R135, 0x1, -R108 ;  /* 0x0000000187879824 */ /* 0x000fe200078e0a6c */
[----:B------:R-:W-:-:S02]  /*3a20*/  SHF.R.U32.HI R87, RZ, 0xa, R192 ;  /* 0x0000000aff577819 */ /* 0x000fc400000116c0 */
[----:B------:R-:W-:Y:S01]  /*3a30*/  ISETP.GT.U32.AND P1, PT, R108, R129, PT ;  /* 0x000000816c00720c */ /* 0x000fe20003f24070 */
[----:B------:R0:W2:Y:S01]  /*3a40*/  @!P6 LDG.E.U8 R13, desc[UR24][R88.64] ;  /* 0x00000018580de981 */ /* 0x0000a2000c1e1100 */
[----:B------:R-:W-:Y:S01]  /*3a50*/  PRMT R17, RZ, 0x7610, R17 ;  /* 0x00007610ff117816 */ /* 0x000fe20000000011 */
[----:B------:R-:W-:Y:S01]  /*3a60*/  UIMAD UR5, UR8, 0x15, URZ ;  /* 0x00000015080578a4 */ /* 0x000fe2000f8e02ff */
[----:B------:R-:W-:-:S03]  /*3a70*/  LOP3.LUT P3, RZ, R87, 0x1, RZ, 0xc0, !PT ;  /* 0x0000000157ff7812 */ /* 0x000fc6000786c0ff */
[----:B------:R-:W-:Y:S01]  /*3a80*/  USHF.R.S32.HI UR6, URZ, 0x1f, UR5 ;  /* 0x0000001fff067899 */ /* 0x000fe20008011405 */
[----:B0-----:R-:W-:Y:S02]  /*3a90*/  @!P6 IMAD.MOV.U32 R88, RZ, RZ, R84 ;  /* 0x000000ffff58e224 */ /* 0x001fe400078e0054 */
[----:B------:R-:W-:-:S05]  /*3aa0*/  @!P6 IMAD.MOV.U32 R89, RZ, RZ, R86 ;  /* 0x000000ffff59e224 */ /* 0x000fca00078e0056 */
[----:B------:R0:W2:Y:S01]  /*3ab0*/  @!P6 LDG.E.U8 R17, desc[UR24][R88.64] ;  /* 0x000000185811e981 */ /* 0x0000a2000c1e1100 */
[----:B------:R-:W-:Y:S01]  /*3ac0*/  IADD3 R87, P6, PT, R5, UR5, RZ ;  /* 0x0000000505577c10 */ /* 0x000fe2000ffde0ff */
[----:B------:R-:W-:Y:S01]  /*3ad0*/  @!P1 IMAD.IADD R129, R129, 0x1, -R108 ;  /* 0x0000000181819824 */ /* 0x000fe200078e0a6c */
[----:B------:R-:W-:Y:S02]  /*3ae0*/  SHF.R.U32.HI R90, RZ, 0x2, R192 ;  /* 0x00000002ff5a7819 */ /* 0x000fe400000116c0 */
[----:B------:R-:W-:Y:S02]  /*3af0*/  PRMT R18, RZ, 0x7610, R18 ;  /* 0x00007610ff127816 */ /* 0x000fe40000000012 */
[----:B0-----:R-:W-:Y:S02]  /*3b00*/  IADD3.X R89, PT, PT, R6, UR6, RZ, P6, !PT ;  /* 0x0000000606597c10 */ /* 0x001fe4000b7fe4ff */
[----:B------:R-:W-:Y:S01]  /*3b10*/  IADD3 R88, P1, PT, R7, UR5, RZ ;  /* 0x0000000507587c10 */ /* 0x000fe2000ff3e0ff */
[----:B------:R-:W-:Y:S01]  /*3b20*/  @P3 IMAD.MOV.U32 R92, RZ, RZ, R87 ;  /* 0x000000ffff5c3224 */ /* 0x000fe200078e0057 */
[----:B------:R-:W-:Y:S01]  /*3b30*/  LOP3.LUT P6, RZ, R90, 0x1, RZ, 0xc0, !PT ;  /* 0x000000015aff7812 */ /* 0x000fe200078cc0ff */
[----:B------:R-:W-:Y:S01]  /*3b40*/  @P3 IMAD.MOV.U32 R93, RZ, RZ, R89 ;  /* 0x000000ffff5d3224 */ /* 0x000fe200078e0059 */
[----:B------:R-:W-:Y:S01]  /*3b50*/  IADD3.X R90, PT, PT, R8, UR6, RZ, P1, !PT ;  /* 0x00000006085a7c10 */ /* 0x000fe20008ffe4ff */
[----:B------:R-:W-:Y:S01]  /*3b60*/  UIMAD UR15, UR8, 0x1d, URZ ;  /* 0x0000001d080f78a4 */ /* 0x000fe2000f8e02ff */
[----:B------:R-:W-:-:S02]  /*3b70*/  PRMT R15, RZ, 0x7610, R15 ;  /* 0x00007610ff0f7816 */ /* 0x000fc4000000000f */
[----:B------:R0:W2:Y:S01]  /*3b80*/  @P3 LDG.E.U8 R18, desc[UR24][R92.64] ;  /* 0x000000185c123981 */ /* 0x0000a2000c1e1100 */
[----:B------:R-:W-:Y:S01]  /*3b90*/  USHF.R.S32.HI UR17, URZ, 0x1f, UR15 ;  /* 0x0000001fff117899 */ /* 0x000fe2000801140f */
[----:B0-----:R-:W-:Y:S02]  /*3ba0*/  @P3 IMAD.MOV.U32 R92, RZ, RZ, R88 ;  /* 0x000000ffff5c3224 */ /* 0x001fe400078e0058 */
[----:B------:R-:W-:-:S05]  /*3bb0*/  @P3 IMAD.MOV.U32 R93, RZ, RZ, R90 ;  /* 0x000000ffff5d3224 */ /* 0x000fca00078e005a */
[----:B------:R0:W2:Y:S01]  /*3bc0*/  @P3 LDG.E.U8 R15, desc[UR24][R92.64] ;  /* 0x000000185c0f3981 */ /* 0x0000a2000c1e1100 */
[----:B------:R-:W-:-:S04]  /*3bd0*/  IADD3 R179, P3, PT, R5, UR15, RZ ;  /* 0x0000000f05b37c10 */ /* 0x000fc8000ff7e0ff */
[----:B------:R-:W-:Y:S02]  /*3be0*/  IADD3.X R177, PT, PT, R6, UR17, RZ, P3, !PT ;  /* 0x0000001106b17c10 */ /* 0x000fe40009ffe4ff */
[----:B------:R-:W-:Y:S02]  /*3bf0*/  IADD3 R183, P3, PT, R7, UR15, RZ ;  /* 0x0000000f07b77c10 */ /* 0x000fe4000ff7e0ff */
[----:B------:R-:W-:Y:S01]  /*3c00*/  PRMT R16, RZ, 0x7610, R16 ;  /* 0x00007610ff107816 */ /* 0x000fe20000000010 */
[----:B0-----:R-:W-:Y:S01]  /*3c10*/  @P6 IMAD.MOV.U32 R92, RZ, RZ, R179 ;  /* 0x000000ffff5c6224 */ /* 0x001fe200078e00b3 */
[----:B------:R-:W-:Y:S01]  /*3c20*/  IADD3.X R181, PT, PT, R8, UR17, RZ, P3, !PT ;  /* 0x0000001108b57c10 */ /* 0x000fe20009ffe4ff */
[----:B------:R-:W-:Y:S01]  /*3c30*/  @P6 IMAD.MOV.U32 R93, RZ, RZ, R177 ;  /* 0x000000ffff5d6224 */ /* 0x000fe200078e00b1 */
[----:B------:R-:W-:Y:S01]  /*3c40*/  UIMAD UR5, UR8, 0x6, URZ ;  /* 0x00000006080578a4 */ /* 0x000fe2000f8e02ff */
[----:B------:R-:W-:Y:S02]  /*3c50*/  SHF.R.U32.HI R91, RZ, 0x9, R192 ;  /* 0x00000009ff5b7819 */ /* 0x000fe400000116c0 */
[----:B------:R-:W-:Y:S01]  /*3c60*/  PRMT R12, RZ, 0x7610, R12 ;  /* 0x00007610ff0c7816 */ /* 0x000fe2000000000c */
[----:B------:R0:W2:Y:S01]  /*3c70*/  @P6 LDG.E.U8 R16, desc[UR24][R92.64] ;  /* 0x000000185c106981 */ /* 0x0000a2000c1e1100 */
[----:B------:R-:W-:Y:S01]  /*3c80*/  USHF.R.S32.HI UR16, URZ, 0x1f, UR5 ;  /* 0x0000001fff107899 */ /* 0x000fe20008011405 */
[----:B------:R-:W-:Y:S01]  /*3c90*/  LOP3.LUT P1, RZ, R91, 0x1, RZ, 0xc0, !PT ;  /* 0x000000015bff7812 */ /* 0x000fe2000782c0ff */
[----:B------:R-:W-:Y:S01]  /*3ca0*/  UIMAD UR6, UR8, 0xe, URZ ;  /* 0x0000000e080678a4 */ /* 0x000fe2000f8e02ff */
[----:B------:R-:W-:Y:S01]  /*3cb0*/  IADD3 R91, P3, PT, R5, UR5, RZ ;  /* 0x00000005055b7c10 */ /* 0x000fe2000ff7e0ff */
[----:B0-----:R-:W-:-:S02]  /*3cc0*/  @P6 IMAD.MOV.U32 R92, RZ, RZ, R183 ;  /* 0x000000ffff5c6224 */ /* 0x001fc400078e00b7 */
[----:B------:R-:W-:Y:S01]  /*3cd0*/  @P6 IMAD.MOV.U32 R93, RZ, RZ, R181 ;  /* 0x000000ffff5d6224 */ /* 0x000fe200078e00b5 */
[----:B------:R-:W-:-:S04]  /*3ce0*/  USHF.R.S32.HI UR17, URZ, 0x1f, UR6 ;  /* 0x0000001fff117899 */ /* 0x000fc80008011406 */
[----:B------:R0:W2:Y:S01]  /*3cf0*/  @P6 LDG.E.U8 R12, desc[UR24][R92.64] ;  /* 0x000000185c0c6981 */ /* 0x0000a2000c1e1100 */
[----:B------:R-:W-:Y:S01]  /*3d00*/  UIMAD UR14, UR8, 0x16, URZ ;  /* 0x00000016080e78a4 */ /* 0x000fe2000f8e02ff */
[----:B------:R-:W-:Y:S01]  /*3d10*/  PRMT R14, RZ, 0x7610, R14 ;  /* 0x00007610ff0e7816 */ /* 0x000fe2000000000e */
[----:B------:R-:W-:Y:S01]  /*3d20*/  @!P4 IMAD.MOV.U32 R100, RZ, RZ, R91 ;  /* 0x000000ffff64c224 */ /* 0x000fe200078e005b */
[----:B------:R-:W-:Y:S02]  /*3d30*/  SHF.R.U32.HI R98, RZ, 0x1, R192 ;  /* 0x00000001ff627819 */ /* 0x000fe400000116c0 */
[C---:B0-----:R-:W-:Y:S02]  /*3d40*/  IADD3.X R93, PT, PT, R6.reuse, UR16, RZ, P3, !PT ;  /* 0x00000010065d7c10 */ /* 0x041fe40009ffe4ff */
[----:B------:R-:W-:Y:S02]  /*3d50*/  IADD3 R94, P3, PT, R5, UR6, RZ ;  /* 0x00000006055e7c10 */ /* 0x000fe4000ff7e0ff */
[----:B------:R-:W-:Y:S01]  /*3d60*/  IADD3 R92, P6, PT, R7, UR5, RZ ;  /* 0x00000005075c7c10 */ /* 0x000fe2000ffde0ff */
[----:B------:R-:W-:Y:S01]  /*3d70*/  @!P4 IMAD.MOV.U32 R101, RZ, RZ, R93 ;  /* 0x000000ffff65c224 */ /* 0x000fe200078e005d */
[----:B------:R-:W-:Y:S01]  /*3d80*/  USHF.R.S32.HI UR20, URZ, 0x1f, UR14 ;  /* 0x0000001fff147899 */ /* 0x000fe2000801140e */
[----:B------:R-:W-:Y:S01]  /*3d90*/  IADD3.X R97, PT, PT, R6, UR17, RZ, P3, !PT ;  /* 0x0000001106617c10 */ /* 0x000fe20009ffe4ff */
[----:B------:R-:W-:Y:S01]  /*3da0*/  UIMAD UR15, UR8, 0x1e, URZ ;  /* 0x0000001e080f78a4 */ /* 0x000fe2000f8e02ff */
[----:B------:R-:W-:Y:S01]  /*3db0*/  IADD3.X R95, PT, PT, R8, UR16, RZ, P6, !PT ;  /* 0x00000010085f7c10 */ /* 0x000fe2000b7fe4ff */
[----:B------:R0:W2:Y:S01]  /*3dc0*/  @!P4 LDG.E.U8 R14, desc[UR24][R100.64] ;  /* 0x00000018640ec981 */ /* 0x0000a2000c1e1100 */
[----:B------:R-:W-:-:S02]  /*3dd0*/  IADD3 R96, P6, PT, R5, UR14, RZ ;  /* 0x0000000e05607c10 */ /* 0x000fc4000ffde0ff */
[----:B------:R-:W-:Y:S02]  /*3de0*/  LOP3.LUT P3, RZ, R98, 0x1, RZ, 0xc0, !PT ;  /* 0x0000000162ff7812 */ /* 0x000fe4000786c0ff */
[----:B------:R-:W-:Y:S01]  /*3df0*/  PRMT R11, RZ, 0x7610, R11 ;  /* 0x00007610ff0b7816 */ /* 0x000fe2000000000b */
[----:B------:R-:W-:Y:S01]  /*3e00*/  USHF.R.S32.HI UR16, URZ, 0x1f, UR15 ;  /* 0x0000001fff107899 */ /* 0x000fe2000801140f */
[----:B------:R-:W-:Y:S01]  /*3e10*/  IADD3.X R98, PT, PT, R6, UR20, RZ, P6, !PT ;  /* 0x0000001406627c10 */ /* 0x000fe2000b7fe4ff */
[----:B0-----:R-:W-:Y:S02]  /*3e20*/  @!P2 IMAD.MOV.U32 R100, RZ, RZ, R94 ;  /* 0x000000ffff64a224 */ /* 0x001fe400078e005e */
[----:B------:R-:W-:Y:S01]  /*3e30*/  @!P2 IMAD.MOV.U32 R101, RZ, RZ, R97 ;  /* 0x000000ffff65a224 */ /* 0x000fe200078e0061 */
[----:B------:R-:W-:Y:S02]  /*3e40*/  IADD3 R187, P6, PT, R5, UR15, RZ ;  /* 0x0000000f05bb7c10 */ /* 0x000fe4000ffde0ff */
[----:B------:R-:W-:-:S02]  /*3e50*/  PRMT R3, RZ, 0x7610, R3 ;  /* 0x00007610ff037816 */ /* 0x000fc40000000003 */
[----:B------:R0:W2:Y:S01]  /*3e60*/  @!P2 LDG.E.U8 R11, desc[UR24][R100.64] ;  /* 0x00000018640ba981 */ /* 0x0000a2000c1e1100 */
[----:B------:R-:W-:Y:S02]  /*3e70*/  IADD3.X R185, PT, PT, R6, UR16, RZ, P6, !PT ;  /* 0x0000001006b97c10 */ /* 0x000fe4000b7fe4ff */
[----:B------:R-:W-:Y:S01]  /*3e80*/  PRMT R213, RZ, 0x7610, R213 ;  /* 0x00007610ffd57816 */ /* 0x000fe200000000d5 */
[----:B0-----:R-:W-:Y:S02]  /*3e90*/  @P1 IMAD.MOV.U32 R100, RZ, RZ, R96 ;  /* 0x000000ffff641224 */ /* 0x001fe400078e0060 */
[----:B------:R-:W-:-:S05]  /*3ea0*/  @P1 IMAD.MOV.U32 R101, RZ, RZ, R98 ;  /* 0x000000ffff651224 */ /* 0x000fca00078e0062 */
[----:B------:R0:W2:Y:S01]  /*3eb0*/  @P1 LDG.E.U8 R3, desc[UR24][R100.64] ;  /* 0x0000001864031981 */ /* 0x0000a2000c1e1100 */
[----:B------:R-:W-:Y:S01]  /*3ec0*/  PRMT R9, RZ, 0x7610, R9 ;  /* 0x00007610ff097816 */ /* 0x000fe20000000009 */
[----:B0-----:R-:W-:Y:S02]  /*3ed0*/  @P3 IMAD.MOV.U32 R100, RZ, RZ, R187 ;  /* 0x000000ffff643224 */ /* 0x001fe400078e00bb */
[----:B------:R-:W-:Y:S01]  /*3ee0*/  @P3 IMAD.MOV.U32 R101, RZ, RZ, R185 ;  /* 0x000000ffff653224 */ /* 0x000fe200078e00b9 */
[----:B------:R-:W-:-:S04]  /*3ef0*/  ISETP.GT.U32.AND P6, PT, R108, R128, PT ;  /* 0x000000806c00720c */ /* 0x000fc80003fc4070 */
[----:B------:R0:W2:Y:S02]  /*3f00*/  @P3 LDG.E.U8 R213, desc[UR24][R100.64] ;  /* 0x0000001864d53981 */ /* 0x0000a4000c1e1100 */
[----:B0-----:R-:W-:Y:S02]  /*3f10*/  @!P4 IMAD.MOV.U32 R100, RZ, RZ, R92 ;  /* 0x000000ffff64c224 */ /* 0x001fe400078e005c */
[----:B------:R-:W-:-:S05]  /*3f20*/  @!P4 IMAD.MOV.U32 R101, RZ, RZ, R95 ;  /* 0x000000ffff65c224 */ /* 0x000fca00078e005f */
[----:B------:R0:W2:Y:S01]  /*3f30*/  @!P4 LDG.E.U8 R9, desc[UR24][R100.64] ;  /* 0x000000186409c981 */ /* 0x0000a2000c1e1100 */
[----:B------:R-:W-:Y:S02]  /*3f40*/  IADD3 R99, P4, PT, R7, UR6, RZ ;  /* 0x0000000607637c10 */ /* 0x000fe4000ff9e0ff */
[----:B------:R-:W-:Y:S01]  /*3f50*/  PRMT R4, RZ, 0x7610, R4 ;  /* 0x00007610ff047816 */ /* 0x000fe20000000004 */
[----:B------:R-:W-:Y:S01]  /*3f60*/  @!P6 IMAD.IADD R128, R128, 0x1, -R108 ;  /* 0x000000018080e824 */ /* 0x000fe200078e0a6c */
[----:B0-----:R-:W-:Y:S02]  /*3f70*/  IADD3.X R100, PT, PT, R8, UR17, RZ, P4, !PT ;  /* 0x0000001108647c10 */ /* 0x001fe4000a7fe4ff */
[C---:B------:R-:W-:Y:S01]  /*3f80*/  ISETP.GT.U32.AND P4, PT, R108.reuse, R126, PT ;  /* 0x0000007e6c00720c */ /* 0x040fe20003f84070 */
[----:B------:R-:W-:Y:S02]  /*3f90*/  @!P2 IMAD.MOV.U32 R102, RZ, RZ, R99 ;  /* 0x000000ffff66a224 */ /* 0x000fe400078e0063 */
[----:B------:R-:W-:Y:S01]  /*3fa0*/  @!P2 IMAD.MOV.U32 R103, RZ, RZ, R100 ;  /* 0x000000ffff67a224 */ /* 0x000fe200078e0064 */
[----:B------:R-:W-:Y:S01]  /*3fb0*/  ISETP.GT.U32.AND P6, PT, R108, R127, PT ;  /* 0x0000007f6c00720c */ /* 0x000fe20003fc4070 */
[----:B------:R-:W-:Y:S01]  /*3fc0*/  VIADD R104, R197, 0xfffffff8 ;  /* 0xfffffff8c5687836 */ /* 0x000fe20000000000 */
[----:B------:R-:W-:-:S02]  /*3fd0*/  UIMAD UR5, UR8, 0x7, URZ ;  /* 0x00000007080578a4 */ /* 0x000fc4000f8e02ff */
[----:B------:R0:W2:Y:S02]  /*3fe0*/  @!P2 LDG.E.U8 R4, desc[UR24][R102.64] ;  /* 0x000000186604a981 */ /* 0x0000a4000c1e1100 */
[----:B------:R-:W-:Y:S01]  /*3ff0*/  ISETP.GE.U32.AND P2, PT, R104, 0x7fffffd9, PT ;  /* 0x7fffffd96800780c */ /* 0x000fe20003f46070 */
[----:B------:R-:W-:Y:S02]  /*4000*/  USHF.R.S32.HI UR6, URZ, 0x1f, UR5 ;  /* 0x0000001fff067899 */ /* 0x000fe40008011405 */
[----:B------:R-:W-:Y:S01]  /*4010*/  @!P4 IMAD.IADD R126, R126, 0x1, -R108 ;  /* 0x000000017e7ec824 */ /* 0x000fe200078e0a6c */
[----:B0-----:R-:W-:-:S03]  /*4020*/  IADD3 R102, P4, PT, R5, UR5, RZ ;  /* 0x0000000505667c10 */ /* 0x001fc6000ff9e0ff */
[----:B------:R-:W-:Y:S01]  /*4030*/  @!P6 IMAD.IADD R127, R127, 0x1, -R108 ;  /* 0x000000017f7fe824 */ /* 0x000fe200078e0a6c */
[----:B------:R-:W-:Y:S02]  /*4040*/  IADD3 R101, P6, PT, R7, UR14, RZ ;  /* 0x0000000e07657c10 */ /* 0x000fe4000ffde0ff */
[----:B------:R-:W-:-:S03]  /*4050*/  IADD3.X R104, PT, PT, R6, UR6, RZ, P4, !PT ;  /* 0x0000000606687c10 */ /* 0x000fc6000a7fe4ff */
[----:B------:R-:W-:Y:S01]  /*4060*/  @!P2 IMAD.MOV.U32 R198, RZ, RZ, R102 ;  /* 0x000000ffffc6a224 */ /* 0x000fe200078e0066 */
[----:B------:R-:W-:Y:S02]  /*4070*/  PRMT R214, RZ, 0x7610, R214 ;  /* 0x00007610ffd67816 */ /* 0x000fe400000000d6 */
[----:B------:R-:W-:Y:S01]  /*4080*/  IADD3.X R103, PT, PT, R8, UR20, RZ, P6, !PT ;  /* 0x0000001408677c10 */ /* 0x000fe2000b7fe4ff */
[----:B------:R-:W-:Y:S01]  /*4090*/  @!P2 IMAD.MOV.U32 R199, RZ, RZ, R104 ;  /* 0x000000ffffc7a224 */ /* 0x000fe200078e0068 */
[----:B------:R-:W-:-:S04]  /*40a0*/  PRMT R2, RZ, 0x7610, R2 ;  /* 0x00007610ff027816 */ /* 0x000fc80000000002 */
[----:B------:R0:W3:Y:S02]  /*40b0*/  @!P2 LDG.E.U8 R214, desc[UR24][R198.64] ;  /* 0x00000018c6d6a981 */ /* 0x0000e4000c1e1100 */
[----:B0-----:R-:W-:Y:S02]  /*40c0*/  @P1 IMAD.MOV.U32 R198, RZ, RZ, R101 ;  /* 0x000000ffffc61224 */ /* 0x001fe400078e0065 */
[----:B------:R-:W-:-:S05]  /*40d0*/  @P1 IMAD.MOV.U32 R199, RZ, RZ, R103 ;  /* 0x000000ffffc71224 */ /* 0x000fca00078e0067 */
[----:B------:R0:W3:Y:S01]  /*40e0*/  @P1 LDG.E.U8 R2, desc[UR24][R198.64] ;  /* 0x00000018c6021981 */ /* 0x0000e2000c1e1100 */
[----:B------:R-:W-:-:S04]  /*40f0*/  IADD3 R191, P1, PT, R7, UR15, RZ ;  /* 0x0000000f07bf7c10 */ /* 0x000fc8000ff3e0ff */
[----:B------:R-:W-:Y:S02]  /*4100*/  IADD3.X R189, PT, PT, R8, UR16, RZ, P1, !PT ;  /* 0x0000001008bd7c10 */ /* 0x000fe40008ffe4ff */
[----:B------:R-:W-:Y:S01]  /*4110*/  PRMT R212, RZ, 0x7610, R212 ;  /* 0x00007610ffd47816 */ /* 0x000fe200000000d4 */
[----:B0-----:R-:W-:Y:S02]  /*4120*/  @P3 IMAD.MOV.U32 R198, RZ, RZ, R191 ;  /* 0x000000ffffc63224 */ /* 0x001fe400078e00bf */
[----:B------:R-:W-:-:S05]  /*4130*/  @P3 IMAD.MOV.U32 R199, RZ, RZ, R189 ;  /* 0x000000ffffc73224 */ /* 0x000fca00078e00bd */
[----:B------:R0:W3:Y:S01]  /*4140*/  @P3 LDG.E.U8 R212, desc[UR24][R198.64] ;  /* 0x00000018c6d43981 */ /* 0x0000e2000c1e1100 */
[C---:B------:R-:W-:Y:S02]  /*4150*/  ISETP.GT.U32.AND P4, PT, R108.reuse, R121, PT ;  /* 0x000000796c00720c */ /* 0x040fe40003f84070 */
[C---:B------:R-:W-:Y:S02]  /*4160*/  ISETP.GT.U32.AND P6, PT, R108.reuse, R125, PT ;  /* 0x0000007d6c00720c */ /* 0x040fe40003fc4070 */
[----:B------:R-:W-:-:S09]  /*4170*/  ISETP.GT.U32.AND P1, PT, R108, R155, PT ;  /* 0x0000009b6c00720c */ /* 0x000fd20003f24070 */
[--C-:B------:R-:W-:Y:S01]  /*4180*/  @!P4 IMAD.IADD R121, R121, 0x1, -R108.reuse ;  /* 0x000000017979c824 */ /* 0x100fe200078e0a6c */
[C---:B------:R-:W-:Y:S01]  /*4190*/  ISETP.GT.U32.AND P4, PT, R108.reuse, R119, PT ;  /* 0x000000776c00720c */ /* 0x040fe20003f84070 */
[--C-:B------:R-:W-:Y:S01]  /*41a0*/  @!P6 IMAD.IADD R125, R125, 0x1, -R108.reuse ;  /* 0x000000017d7de824 */ /* 0x100fe200078e0a6c */
[C---:B------:R-:W-:Y:S01]  /*41b0*/  ISETP.GT.U32.AND P6, PT, R108.reuse, R120, PT ;  /* 0x000000786c00720c */ /* 0x040fe20003fc4070 */
[----:B------:R-:W-:Y:S01]  /*41c0*/  @!P1 IMAD.IADD R155, R155, 0x1, -R108 ;  /* 0x000000019b9b9824 */ /* 0x000fe200078e0a6c */
[----:B------:R-:W-:Y:S02]  /*41d0*/  IADD3 R105, P1, PT, R7, UR5, RZ ;  /* 0x0000000507697c10 */ /* 0x000fe4000ff3e0ff */
[----:B------:R-:W-:-:S07]  /*41e0*/  ISETP.GT.U32.AND P3, PT, R108, R153, PT ;  /* 0x000000996c00720c */ /* 0x000fce0003f64070 */
[--C-:B------:R-:W-:Y:S01]  /*41f0*/  @!P4 IMAD.IADD R119, R119, 0x1, -R108.reuse ;  /* 0x000000017777c824 */ /* 0x100fe200078e0a6c */
[----:B------:R-:W-:Y:S01]  /*4200*/  ISETP.GT.U32.AND P4, PT, R108, R152, PT ;  /* 0x000000986c00720c */ /* 0x000fe20003f84070 */
[--C-:B------:R-:W-:Y:S01]  /*4210*/  @!P6 IMAD.IADD R120, R120, 0x1, -R108.reuse ;  /* 0x000000017878e824 */ /* 0x100fe200078e0a6c */
[----:B------:R-:W-:Y:S02]  /*4220*/  IADD3.X R106, PT, PT, R8, UR6, RZ, P1, !PT ;  /* 0x00000006086a7c10 */ /* 0x000fe40008ffe4ff */
[----:B------:R-:W-:Y:S02]  /*4230*/  ISETP.GT.U32.AND P6, PT, R108, R154, PT ;  /* 0x0000009a6c00720c */ /* 0x000fe40003fc4070 */
[----:B------:R-:W-:Y:S01]  /*4240*/  ISETP.GE.AND P1, PT, R107, RZ, PT ;  /* 0x000000ff6b00720c */ /* 0x000fe20003f26270 */
[----:B------:R-:W-:Y:S01]  /*4250*/  VIADD R107, R197, 0xfffffff0 ;  /* 0xfffffff0c56b7836 */ /* 0x000fe20000000000 */
[----:B------:R-:W-:Y:S01]  /*4260*/  UIMAD UR5, UR8, 0xf, URZ ;  /* 0x0000000f080578a4 */ /* 0x000fe2000f8e02ff */
[----:B------:R-:W-:-:S04]  /*4270*/  @!P3 IMAD.IADD R153, R153, 0x1, -R108 ;  /* 0x000000019999b824 */ /* 0x000fc800078e0a6c */
[----:B------:R-:W-:Y:S01]  /*4280*/  @!P4 IMAD.IADD R152, R152, 0x1, -R108 ;  /* 0x000000019898c824 */ /* 0x000fe200078e0a6c */
[----:B------:R-:W-:Y:S01]  /*4290*/  ISETP.GE.U32.AND P4, PT, R107, 0x7fffffd1, PT ;  /* 0x7fffffd16b00780c */ /* 0x000fe20003f86070 */
[----:B------:R-:W-:Y:S02]  /*42a0*/  USHF.R.S32.HI UR6, URZ, 0x1f, UR5 ;  /* 0x0000001fff067899 */ /* 0x000fe40008011405 */
[----:B------:R-:W-:Y:S01]  /*42b0*/  IADD3 R107, P3, PT, R5, UR5, RZ ;  /* 0x00000005056b7c10 */ /* 0x000fe2000ff7e0ff */
[----:B0-----:R-:W-:Y:S01]  /*42c0*/  @!P2 IMAD.MOV.U32 R198, RZ, RZ, R105 ;  /* 0x000000ffffc6a224 */ /* 0x001fe200078e0069 */
[----:B------:R-:W-:Y:S01]  /*42d0*/  PRMT R0, RZ, 0x7610, R0 ;  /* 0x00007610ff007816 */ /* 0x000fe20000000000 */
[----:B------:R-:W-:Y:S02]  /*42e0*/  @!P2 IMAD.MOV.U32 R199, RZ, RZ, R106 ;  /* 0x000000ffffc7a224 */ /* 0x000fe400078e006a */
[----:B------:R-:W-:Y:S01]  /*42f0*/  @!P6 IMAD.IADD R154, R154, 0x1, -R108 ;  /* 0x000000019a9ae824 */ /* 0x000fe200078e0a6c */
[----:B------:R-:W-:-:S02]  /*4300*/  IADD3.X R108, PT, PT, R6, UR6, RZ, P3, !PT ;  /* 0x00000006066c7c10 */ /* 0x000fc40009ffe4ff */
[----:B------:R0:W4:Y:S01]  /*4310*/  @!P2 LDG.E.U8 R0, desc[UR24][R198.64] ;  /* 0x00000018c600a981 */ /* 0x000122000c1e1100 */
[----:B------:R-:W-:Y:S01]  /*4320*/  ISETP.GE.AND P6, PT, R196, RZ, PT ;  /* 0x000000ffc400720c */ /* 0x000fe20003fc6270 */
[----:B------:R-:W-:Y:S01]  /*4330*/  @!P4 IMAD.MOV.U32 R196, RZ, RZ, R107 ;  /* 0x000000ffffc4c224 */ /* 0x000fe200078e006b */
[----:B------:R-:W-:Y:S01]  /*4340*/  ISETP.GE.AND P2, PT, R195, RZ, PT ;  /* 0x000000ffc300720c */ /* 0x000fe20003f46270 */
[----:B------:R-:W-:Y:S01]  /*4350*/  @!P4 IMAD.MOV.U32 R197, RZ, RZ, R108 ;  /* 0x000000ffffc5c224 */ /* 0x000fe200078e006c */
[----:B0-----:R-:W-:Y:S01]  /*4360*/  PRMT R198, RZ, 0x7610, R198 ;  /* 0x00007610ffc67816 */ /* 0x001fe200000000c6 */
[----:B------:R-:W-:-:S05]  /*4370*/  IMAD.MOV.U32 R209, RZ, RZ, R194 ;  /* 0x000000ffffd17224 */ /* 0x000fca00078e00c2 */
[----:B------:R0:W4:Y:S05]  /*4380*/  @!P4 LDG.E.U8 R198, desc[UR24][R196.64] ;  /* 0x00000018c4c6c981 */ /* 0x00012a000c1e1100 */
[----:B------:R-:W-:Y:S02]  /*4390*/  @!P2 IMAD.MOV R209, RZ, RZ, -R209 ;  /* 0x000000ffffd1a224 */ /* 0x000fe400078e0ad1 */
[----:B0-----:R-:W-:-:S04]  /*43a0*/  IMAD.MOV.U32 R196, RZ, RZ, R193 ;  /* 0x000000ffffc47224 */ /* 0x001fc800078e00c1 */
[----:B------:R-:W-:Y:S01]  /*43b0*/  @!P1 IMAD.MOV R196, RZ, RZ, -R196 ;  /* 0x000000ffffc49224 */ /* 0x000fe200078e0ac4 */
[----:B------:R-:W-:Y:S02]  /*43c0*/  ISETP.GE.AND P1, PT, R109, RZ, PT ;  /* 0x000000ff6d00720c */ /* 0x000fe40003f26270 */
[----:B------:R-:W-:Y:S02]  /*43d0*/  IADD3 R109, P3, PT, R7, UR5, RZ ;  /* 0x00000005076d7c10 */ /* 0x000fe4000ff7e0ff */
[----:B------:R-:W-:Y:S02]  /*43e0*/  ISETP.GE.AND P2, PT, R110, RZ, PT ;  /* 0x000000ff6e00720c */ /* 0x000fe40003f46270 */
[----:B------:R-:W-:Y:S02]  /*43f0*/  IADD3.X R110, PT, PT, R8, UR6, RZ, P3, !PT ;  /* 0x00000006086e7c10 */ /* 0x000fe40009ffe4ff */
[----:B------:R-:W-:Y:S01]  /*4400*/  ISETP.GE.AND P3, PT, R186, RZ, PT ;  /* 0x000000ffba00720c */ /* 0x000fe20003f66270 */
[----:B------:R-:W-:Y:S01]  /*4410*/  @!P4 IMAD.MOV.U32 R194, RZ, RZ, R109 ;  /* 0x000000ffffc2c224 */ /* 0x000fe200078e006d */
[----:B------:R-:W-:Y:S01]  /*4420*/  PRMT R186, RZ, 0x7610, R186 ;  /* 0x00007610ffba7816 */ /* 0x000fe200000000ba */
[----:B------:R-:W-:Y:S01]  /*4430*/  @!P4 IMAD.MOV.U32 R195, RZ, RZ, R110 ;  /* 0x000000ffffc3c224 */ /* 0x000fe200078e006e */
[----:B------:R-:W-:Y:S01]  /*4440*/  UIMAD UR5, UR8, 0x17, URZ ;  /* 0x00000017080578a4 */ /* 0x000fe2000f8e02ff */
[----:B------:R-:W-:-:S03]  /*4450*/  SHF.R.U32.HI R192, RZ, 0x8, R192 ;  /* 0x00000008ffc07819 */ /* 0x000fc600000116c0 */
[----:B------:R0:W4:Y:S01]  /*4460*/  @!P4 LDG.E.U8 R186, desc[UR24][R194.64] ;  /* 0x00000018c2bac981 */ /* 0x000122000c1e1100 */
[----:B------:R-:W-:Y:S01]  /*4470*/  ISETP.GE.AND P4, PT, R188, RZ, PT ;  /* 0x000000ffbc00720c */ /* 0x000fe20003f86270 */
[----:B------:R-:W-:Y:S01]  /*4480*/  IMAD.MOV.U32 R188, RZ, RZ, R112 ;  /* 0x000000ffffbc7224 */ /* 0x000fe200078e0070 */
[----:B------:R-:W-:Y:S01]  /*4490*/  USHF.R.S32.HI UR6, URZ, 0x1f, UR5 ;  /* 0x0000001fff067899 */ /* 0x000fe20008011405 */
[----:B------:R-:W-:Y:S02]  /*44a0*/  IMAD.MOV.U32 R210, RZ, RZ, R184 ;  /* 0x000000ffffd27224 */ /* 0x000fe400078e00b8 */
[----:B0-----:R-:W-:Y:S02]  /*44b0*/  IMAD.MOV.U32 R194, RZ, RZ, R111 ;  /* 0x000000ffffc27224 */ /* 0x001fe400078e006f */
[----:B------:R-:W-:Y:S02]  /*44c0*/  @!P1 IMAD.MOV R188, RZ, RZ, -R188 ;  /* 0x000000ffffbc9224 */ /* 0x000fe400078e0abc */
[----:B------:R-:W-:Y:S01]  /*44d0*/  @!P6 IMAD.MOV R194, RZ, RZ, -R194 ;  /* 0x000000ffffc2e224 */ /* 0x000fe200078e0ac2 */
[----:B------:R-:W-:-:S02]  /*44e0*/  IADD3 R111, P6, PT, R5, UR5, RZ ;  /* 0x00000005056f7c10 */ /* 0x000fc4000ffde0ff */
[----:B------:R-:W-:Y:S01]  /*44f0*/  LOP3.LUT P1, RZ, R192, 0x1, RZ, 0xc0, !PT ;  /* 0x00000001c0ff7812 */ /* 0x000fe2000782c0ff */
[----:B------:R-:W-:Y:S01]  /*4500*/  @!P3 IMAD.MOV R182, RZ, RZ, -R182 ;  /* 0x000000ffffb6b224 */ /* 0x000fe200078e0ab6 */
[----:B------:R-:W-:Y:S01]  /*4510*/  IADD3.X R112, PT, PT, R6, UR6, RZ, P6, !PT ;  /* 0x0000000606707c10 */ /* 0x000fe2000b7fe4ff */
[----:B------:R-:W-:Y:S01]  /*4520*/  @!P2 IMAD.MOV R210, RZ, RZ, -R210 ;  /* 0x000000ffffd2a224 */ /* 0x000fe200078e0ad2 */
[----:B------:R-:W-:Y:S02]  /*4530*/  ISETP.GE.AND P3, PT, R113, RZ, PT ;  /* 0x000000ff7100720c */ /* 0x000fe40003f66270 */
[----:B------:R-:W-:Y:S02]  /*4540*/  IADD3 R113, P6, PT, R7, UR5, RZ ;  /* 0x0000000507717c10 */ /* 0x000fe4000ffde0ff */
[----:B------:R-:W-:Y:S01]  /*4550*/  ISETP.GE.AND P2, PT, R190, RZ, PT ;  /* 0x000000ffbe00720c */ /* 0x000fe20003f46270 */
[----:B------:R-:W-:Y:S01]  /*4560*/  IMAD.MOV.U32 R190, RZ, RZ, R117 ;  /* 0x000000ffffbe7224 */ /* 0x000fe200078e0075 */
[----:B------:R-:W-:-:S03]  /*4570*/  IADD3.X R114, PT, PT, R8, UR6, RZ, P6, !PT ;  /* 0x0000000608727c10 */ /* 0x000fc6000b7fe4ff */
[----:B------:R-:W-:Y:S01]  /*4580*/  @!P4 IMAD.MOV R190, RZ, RZ, -R190 ;  /* 0x000000ffffbec224 */ /* 0x000fe200078e0abe */
[----:B------:R-:W-:Y:S01]  /*4590*/  ISETP.GE.AND P4, PT, R180, RZ, PT ;  /* 0x000000ffb400720c */ /* 0x000fe20003f86270 */
[----:B------:R-:W-:Y:S01]  /*45a0*/  @P1 IMAD.MOV.U32 R192, RZ, RZ, R111 ;  /* 0x000000ffffc01224 */ /* 0x000fe200078e006f */
[----:B------:R-:W-:Y:S01]  /*45b0*/  PRMT R184, RZ, 0x7610, R184 ;  /* 0x00007610ffb87816 */ /* 0x000fe200000000b8 */
[----:B------:R-:W-:Y:S01]  /*45c0*/  @P1 IMAD.MOV.U32 R193, RZ, RZ, R112 ;  /* 0x000000ffffc11224 */ /* 0x000fe200078e0070 */
[----:B------:R-:W-:Y:S01]  /*45d0*/  ISETP.GE.AND P6, PT, R116, RZ, PT ;  /* 0x000000ff7400720c */ /* 0x000fe20003fc6270 */
[----:B------:R-:W-:Y:S01]  /*45e0*/  @P1 IMAD.MOV.U32 R116, RZ, RZ, R113 ;  /* 0x000000ffff741224 */ /* 0x000fe200078e0071 */
[----:B------:R-:W-:Y:S01]  /*45f0*/  PRMT R180, RZ, 0x7610, R180 ;  /* 0x00007610ffb47816 */ /* 0x000fe200000000b4 */
[----:B------:R-:W-:Y:S01]  /*4600*/  @P1 IMAD.MOV.U32 R117, RZ, RZ, R114 ;  /* 0x000000ffff751224 */ /* 0x000fe200078e0072 */
[----:B------:R0:W4:Y:S01]  /*4610*/  @P1 LDG.E.U8 R184, desc[UR24][R192.64] ;  /* 0x00000018c0b81981 */ /* 0x000122000c1e1100 */
[----:B------:R-:W-:-:S03]  /*4620*/  UIMAD UR5, UR8, 0x1f, URZ ;  /* 0x0000001f080578a4 */ /* 0x000fc6000f8e02ff */
[----:B------:R1:W4:Y:S01]  /*4630*/  @P1 LDG.E.U8 R180, desc[UR24][R116.64] ;  /* 0x0000001874b41981 */ /* 0x000322000c1e1100 */
[----:B------:R-:W-:Y:S01]  /*4640*/  ISETP.GE.AND P1, PT, R174, RZ, PT ;  /* 0x000000ffae00720c */ /* 0x000fe20003f26270 */
[----:B------:R-:W-:Y:S01]  /*4650*/  USHF.R.S32.HI UR6, URZ, 0x1f, UR5 ;  /* 0x0000001fff067899 */ /* 0x000fe20008011405 */
[----:B------:R-:W-:Y:S01]  /*4660*/  @!P4 IMAD.MOV R172, RZ, RZ, -R172 ;  /* 0x000000ffffacc224 */ /* 0x000fe200078e0aac */
[----:B------:R-:W-:-:S04]  /*4670*/  IADD3 R195, P4, PT, R5, UR5, RZ ;  /* 0x0000000505c37c10 */ /* 0x000fc8000ff9e0ff */
[----:B0-----:R-:W-:Y:S01]  /*4680*/  IADD3.X R193, PT, PT, R6, UR6, RZ, P4, !PT ;  /* 0x0000000606c17c10 */ /* 0x001fe2000a7fe4ff */
[--C-:B------:R-:W-:Y:S01]  /*4690*/  IMAD.MOV.U32 R192, RZ, RZ, R170.reuse ;  /* 0x000000ffffc07224 */ /* 0x100fe200078e00aa */
[----:B------:R-:W-:-:S04]  /*46a0*/  PRMT R170, RZ, 0x7610, R170 ;  /* 0x00007610ffaa7816 */ /* 0x000fc800000000aa */
[----:B------:R-:W-:Y:S01]  /*46b0*/  @!P1 IMAD.MOV R167, RZ, RZ, -R167 ;  /* 0x000000ffffa79224 */ /* 0x000fe200078e0aa7 */
[----:B------:R-:W-:Y:S01]  /*46c0*/  IADD3 R199, P1, PT, R7, UR5, RZ ;  /* 0x0000000507c77c10 */ /* 0x000fe2000ff3e0ff */
[----:B-1----:R-:W-:Y:S02]  /*46d0*/  @!P0 IMAD.MOV.U32 R116, RZ, RZ, R195 ;  /* 0x000000ffff748224 */ /* 0x002fe400078e00c3 */
[----:B------:R-:W-:Y:S01]  /*46e0*/  @!P0 IMAD.MOV.U32 R117, RZ, RZ, R193 ;  /* 0x000000ffff758224 */ /* 0x000fe200078e00c1 */
[----:B------:R-:W-:Y:S02]  /*46f0*/  IADD3.X R197, PT, PT, R8, UR6, RZ, P1, !PT ;  /* 0x0000000608c57c10 */ /* 0x000fe40008ffe4ff */
[----:B------:R-:W-:Y:S02]  /*4700*/  ISETP.GE.AND P1, PT, R165, RZ, PT ;  /* 0x000000ffa500720c */ /* 0x000fe40003f26270 */
[----:B------:R0:W4:Y:S01]  /*4710*/  @!P0 LDG.E.U8 R170, desc[UR24][R116.64] ;  /* 0x0000001874aa8981 */ /* 0x000122000c1e1100 */
[----:B------:R-:W-:Y:S01]  /*4720*/  PRMT R165, RZ, 0x7610, R165 ;  /* 0x00007610ffa57816 */ /* 0x000fe200000000a5 */
[----:B------:R-:W-:Y:S01]  /*4730*/  @!P2 IMAD.MOV R192, RZ, RZ, -R192 ;  /* 0x000000ffffc0a224 */ /* 0x000fe200078e0ac0 */
[----:B------:R-:W-:Y:S01]  /*4740*/  ISETP.GE.AND P2, PT, R176, RZ, PT ;  /* 0x000000ffb000720c */ /* 0x000fe20003f46270 */
[----:B------:R-:W-:Y:S01]  /*4750*/  @!P3 IMAD.MOV R171, RZ, RZ, -R171 ;  /* 0x000000ffffabb224 */ /* 0x000fe200078e0aab */
[----:B------:R-:W-:-:S02]  /*4760*/  ISETP.GE.AND P3, PT, R178, RZ, PT ;  /* 0x000000ffb200720c */ /* 0x000fc40003f66270 */
[----:B------:R-:W-:Y:S01]  /*4770*/  ISETP.GE.AND P4, PT, R166, RZ, PT ;  /* 0x000000ffa600720c */ /* 0x000fe20003f86270 */
[----:B0-----:R-:W-:Y:S02]  /*4780*/  @!P0 IMAD.MOV.U32 R116, RZ, RZ, R199 ;  /* 0x000000ffff748224 */ /* 0x001fe400078e00c7 */
[----:B------:R-:W-:-:S05]  /*4790*/  @!P0 IMAD.MOV.U32 R117, RZ, RZ, R197 ;  /* 0x000000ffff758224 */ /* 0x000fca00078e00c5 */
[----:B------:R0:W4:Y:S01]  /*47a0*/  @!P0 LDG.E.U8 R165, desc[UR24][R116.64] ;  /* 0x0000001874a58981 */ /* 0x000122000c1e1100 */
[----:B------:R-:W-:Y:S01]  /*47b0*/  ISETP.GE.AND P0, PT, R142, RZ, PT ;  /* 0x000000ff8e00720c */ /* 0x000fe20003f06270 */
[----:B------:R-:W-:Y:S01]  /*47c0*/  @!P2 IMAD.MOV R145, RZ, RZ, -R145 ;  /* 0x000000ffff91a224 */ /* 0x000fe200078e0a91 */
[----:B------:R-:W-:Y:S01]  /*47d0*/  ISETP.GE.AND P2, PT, R141, RZ, PT ;  /* 0x000000ff8d00720c */ /* 0x000fe20003f46270 */
[----:B------:R-:W-:Y:S01]  /*47e0*/  @!P3 IMAD.MOV R144, RZ, RZ, -R144 ;  /* 0x000000ffff90b224 */ /* 0x000fe200078e0a90 */
[----:B------:R-:W-:Y:S01]  /*47f0*/  ISETP.GE.AND P3, PT, R140, RZ, PT ;  /* 0x000000ff8c00720c */ /* 0x000fe20003f66270 */
[----:B------:R-:W-:Y:S01]  /*4800*/  @!P4 IMAD.MOV R143, RZ, RZ, -R143 ;  /* 0x000000ffff8fc224 */ /* 0x000fe200078e0a8f */
[----:B------:R-:W-:Y:S01]  /*4810*/  ISETP.GE.AND P4, PT, R134, RZ, PT ;  /* 0x000000ff8600720c */ /* 0x000fe20003f86270 */
[----:B------:R-:W-:Y:S01]  /*4820*/  @!P1 IMAD.MOV R138, RZ, RZ, -R138 ;  /* 0x000000ffff8a9224 */ /* 0x000fe200078e0a8a */
[----:B------:R-:W-:-:S05]  /*4830*/  ISETP.GE.AND P1, PT, R133, RZ, PT ;  /* 0x000000ff8500720c */ /* 0x000fca0003f26270 */
[----:B------:R-:W-:Y:S01]  /*4840*/  @!P0 IMAD.MOV R137, RZ, RZ, -R137 ;  /* 0x000000ffff898224 */ /* 0x000fe200078e0a89 */
[----:B------:R-:W-:Y:S01]  /*4850*/  ISETP.GE.AND P0, PT, R132, RZ, PT ;  /* 0x000000ff8400720c */ /* 0x000fe20003f06270 */
[----:B------:R-:W-:-:S04]  /*4860*/  @!UP1 UIADD3 UR4, UPT, UPT, -UR4, 0x100000, URZ ;  /* 0x0010000004049890 */ /* 0x000fc8000fffe1ff */
[----:B------:R-:W-:Y:S02]  /*4870*/  @!UP1 USHF.L.U32 UR5, UR4, 0xb, URZ ;  /* 0x0000000b04059899 */ /* 0x000fe400080006ff */
[----:B------:R-:W-:Y:S01]  /*4880*/  @!UP1 USHF.L.U32 UR4, UR4, 0x1, URZ ;  /* 0x0000000104049899 */ /* 0x000fe200080006ff */
[----:B------:R-:W-:Y:S01]  /*4890*/  @!P2 IMAD.MOV R136, RZ, RZ, -R136 ;  /* 0x000000ffff88a224 */ /* 0x000fe200078e0a88 */
[----:B------:R-:W-:Y:S01]  /*48a0*/  ISETP.GE.AND P2, PT, R131, RZ, PT ;  /* 0x000000ff8300720c */ /* 0x000fe20003f46270 */
[----:B------:R-:W-:Y:S01]  /*48b0*/  @!P3 IMAD.MOV R135, RZ, RZ, -R135 ;  /* 0x000000ffff87b224 */ /* 0x000fe200078e0a87 */
[----:B------:R-:W-:Y:S01]  /*48c0*/  ISETP.GE.AND P3, PT, R130, RZ, PT ;  /* 0x000000ff8200720c */ /* 0x000fe20003f66270 */
[----:B------:R-:W-:Y:S01]  /*48d0*/  @!P4 IMAD.MOV R129, RZ, RZ, -R129 ;  /* 0x000000ffff81c224 */ /* 0x000fe200078e0a81 */
[----:B------:R-:W-:Y:S01]  /*48e0*/  ISETP.GE.AND P4, PT, R124, RZ, PT ;  /* 0x000000ff7c00720c */ /* 0x000fe20003f86270 */
[----:B------:R-:W-:Y:S01]  /*48f0*/  @!P1 IMAD.MOV R128, RZ, RZ, -R128 ;  /* 0x000000ffff809224 */ /* 0x000fe200078e0a80 */
[----:B------:R-:W-:Y:S01]  /*4900*/  ISETP.GE.AND P1, PT, R123, RZ, PT ;  /* 0x000000ff7b00720c */ /* 0x000fe20003f26270 */
[----:B------:R-:W-:Y:S01]  /*4910*/  VOTEU.ALL UP2, P5 ;  /* 0x0000000000ff7886 */ /* 0x000fe20002840000 */
[----:B------:R-:W-:Y:S01]  /*4920*/  @!P0 IMAD.MOV R127, RZ, RZ, -R127 ;  /* 0x000000ffff7f8224 */ /* 0x000fe200078e0a7f */
[----:B------:R-:W-:-:S03]  /*4930*/  ISETP.GE.AND P0, PT, R122, RZ, PT ;  /* 0x000000ff7a00720c */ /* 0x000fc60003f06270 */
[----:B------:R1:W2:Y:S01]  /*4940*/  @!UP2 SYNCS.EXCH.64 URZ, [UR11+0x6008], UR4 ;  /* 0x006008040bffa5b2 */ /* 0x0002a20008000100 */
        /* <DEDUP_REMOVED lines=9> */
[----:B-1----:R-:W1:Y:S01]  /*49e0*/  LDCU UR4, c[0x0][0x3b0] ;  /* 0x00007600ff0477ac */ /* 0x002e620008000800 */
[----:B------:R-:W-:Y:S01]  /*49f0*/  ISETP.GE.AND P1, PT, R162, RZ, PT ;  /* 0x000000ffa200720c */ /* 0x000fe20003f26270 */
[----:B------:R-:W-:Y:S01]  /*4a00*/  @!P0 IMAD.MOV R119, RZ, RZ, -R119 ;  /* 0x000000ffff778224 */ /* 0x000fe200078e0a77 */
[----:B------:R-:W-:-:S02]  /*4a10*/  ISETP.NE.AND P0, PT, R115, RZ, PT ;  /* 0x000000ff7300720c */ /* 0x000fc40003f05270 */
[----:B0-----:R-:W-:Y:S02]  /*4a20*/  LOP3.LUT R116, R211, 0x1f, RZ, 0xc0, !PT ;  /* 0x0000001fd3747812 */ /* 0x001fe400078ec0ff */
[----:B------:R-:W-:-:S03]  /*4a30*/  LOP3.LUT R115, RZ, R115, RZ, 0x33, !PT ;  /* 0x00000073ff737212 */ /* 0x000fc600078e33ff */
[----:B------:R-:W-:Y:S01]  /*4a40*/  IMAD R117, R116, UR9, RZ ;  /* 0x0000000974757c24 */ /* 0x000fe2000f8e02ff */
[----:B------:R-:W-:Y:S01]  /*4a50*/  SEL R182, R115, R182, !P0 ;  /* 0x000000b673b67207 */ /* 0x000fe20004000000 */
[----:B------:R-:W-:Y:S02]  /*4a60*/  @!P6 IMAD.MOV R139, RZ, RZ, -R139 ;  /* 0x000000ffff8be224 */ /* 0x000fe400078e0a8b */
[----:B------:R-:W-:Y:S02]  /*4a70*/  @!P2 IMAD.MOV R155, RZ, RZ, -R155 ;  /* 0x000000ffff9ba224 */ /* 0x000fe400078e0a9b */
[----:B------:R-:W-:Y:S02]  /*4a80*/  @!P3 IMAD.MOV R154, RZ, RZ, -R154 ;  /* 0x000000ffff9ab224 */ /* 0x000fe400078e0a9a */
[----:B------:R-:W-:Y:S02]  /*4a90*/  @!P4 IMAD.MOV R153, RZ, RZ, -R153 ;  /* 0x000000ffff99c224 */ /* 0x000fe400078e0a99 */
[----:B------:R-:W-:Y:S01]  /*4aa0*/  @!P1 IMAD.MOV R152, RZ, RZ, -R152 ;  /* 0x000000ffff989224 */ /* 0x000fe200078e0a98 */
[----:B------:R-:W-:Y:S01]  /*4ab0*/  IADD3 R116, P1, PT, R117, UR18, RZ ;  /* 0x0000001275747c10 */ /* 0x000fe2000ff3e0ff */
[----:B-1----:R-:W-:Y:S01]  /*4ac0*/  IMAD R182, R182, UR4, RZ ;  /* 0x00000004b6b67c24 */ /* 0x002fe2000f8e02ff */
[C---:B------:R-:W-:Y:S01]  /*4ad0*/  SEL R122, R115.reuse, R126, !P0 ;  /* 0x0000007e737a7207 */ /* 0x040fe20004000000 */
[----:B--2---:R-:W-:Y:S01]  /*4ae0*/  IMAD.MOV.U32 R164, RZ, RZ, R213 ;  /* 0x000000ffffa47224 */ /* 0x004fe200078e00d5 */
[----:B------:R-:W-:-:S02]  /*4af0*/  SEL R196, R115, R196, !P0 ;  /* 0x000000c473c47207 */ /* 0x000fc40004000000 */
[C---:B------:R-:W-:Y:S02]  /*4b00*/  SEL R209, R115.reuse, R209, !P0 ;  /* 0x000000d173d17207 */ /* 0x040fe40004000000 */
[C---:B------:R-:W-:Y:S02]  /*4b10*/  SEL R194, R115.reuse, R194, !P0 ;  /* 0x000000c273c27207 */ /* 0x040fe40004000000 */
[C---:B------:R-:W-:Y:S02]  /*4b20*/  SEL R188, R115.reuse, R188, !P0 ;  /* 0x000000bc73bc7207 */ /* 0x040fe40004000000 */
[C---:B------:R-:W-:Y:S02]  /*4b30*/  SEL R210, R115.reuse, R210, !P0 ;  /* 0x000000d273d27207 */ /* 0x040fe40004000000 */
[C---:B------:R-:W-:Y:S02]  /*4b40*/  SEL R190, R115.reuse, R190, !P0 ;  /* 0x000000be73be7207 */ /* 0x040fe40004000000 */
        /* <DEDUP_REMOVED lines=23> */
[----:B------:R-:W-:Y:S02]  /*4cc0*/  SEL R152, R115, R152, !P0 ;  /* 0x0000009873987207 */ /* 0x000fe40004000000 */
[----:B------:R-:W-:-:S02]  /*4cd0*/  LEA.HI.X.SX32 R115, R117, UR19, 0x1, P1 ;  /* 0x0000001375737c11 */ /* 0x000fc400088f0eff */
[----:B------:R-:W-:Y:S01]  /*4ce0*/  IADD3 R213, P6, PT, R182, R116, RZ ;  /* 0x00000074b6d57210 */ /* 0x000fe20007fde0ff */
[----:B---3--:R-:W-:-:S03]  /*4cf0*/  IMAD.MOV.U32 R169, RZ, RZ, R212 ;  /* 0x000000ffffa97224 */ /* 0x008fc600078e00d4 */
[----:B------:R-:W-:Y:S02]  /*4d00*/  LEA.HI.X.SX32 R212, R182, R115, 0x1, P6 ;  /* 0x00000073b6d47211 */ /* 0x000fe400030f0eff */
[----:B------:R-:W2:Y:S01]  /*4d10*/  LDL.LU R182, [R1+0x40] ;  /* 0x0000400001b67983 */ /* 0x000ea20000300800 */
[----:B------:R-:W0:Y:S01]  /*4d20*/  S2R R178, SR_TID.X ;  /* 0x0000000000b27919 */ /* 0x000e220000002100 */
[----:B------:R-:W-:Y:S02]  /*4d30*/  IMAD R196, R196, UR4, RZ ;  /* 0x00000004c4c47c24 */ /* 0x000fe4000f8e02ff */
[----:B------:R-:W-:Y:S02]  /*4d40*/  IMAD R194, R194, UR4, RZ ;  /* 0x00000004c2c27c24 */ /* 0x000fe4000f8e02ff */
[----:B------:R-:W-:Y:S02]  /*4d50*/  IMAD R190, R190, UR4, RZ ;  /* 0x00000004bebe7c24 */ /* 0x000fe4000f8e02ff */
[----:B------:R-:W-:-:S02]  /*4d60*/  IMAD R188, R188, UR4, RZ ;  /* 0x00000004bcbc7c24 */ /* 0x000fc4000f8e02ff */
[----:B------:R-:W-:Y:S01]  /*4d70*/  IMAD R192, R192, UR4, RZ ;  /* 0x00000004c0c07c24 */ /* 0x000fe2000f8e02ff */
[----:B------:R-:W-:Y:S02]  /*4d80*/  IADD3 R215, P4, PT, R190, R116, RZ ;  /* 0x00000074bed77210 */ /* 0x000fe40007f9e0ff */
[----:B0-----:R-:W-:-:S05]  /*4d90*/  LOP3.LUT R178, R178, 0x7f, RZ, 0xc0, !PT ;  /* 0x0000007fb2b27812 */ /* 0x001fca00078ec0ff */
[----:B------:R-:W-:Y:S01]  /*4da0*/  STS.U8 [R178+UR11], R156 ;  /* 0x0000009cb2007988 */ /* 0x000fe2000800000b */
[----:B------:R-:W-:-:S03]  /*4db0*/  LOP3.LUT R176, R178, 0x10, RZ, 0x3c, !PT ;  /* 0x00000010b2b07812 */ /* 0x000fc600078e3cff */
[----:B------:R-:W-:Y:S04]  /*4dc0*/  STS.U8 [R178+UR11+0x1000], R150 ;  /* 0x00100096b2007988 */ /* 0x000fe8000800000b */
[----:B----4-:R-:W-:Y:S04]  /*4dd0*/  STS.U8 [R178+UR11+0x400], R157 ;  /* 0x0004009db2007988 */ /* 0x010fe8000800000b */
[----:B------:R-:W-:Y:S04]  /*4de0*/  STS.U8 [R178+UR11+0x1400], R158 ;  /* 0x0014009eb2007988 */ /* 0x000fe8000800000b */
[----:B------:R-:W-:Y:S04]  /*4df0*/  STS.U8 [R178+UR11+0x800], R146 ;  /* 0x00080092b2007988 */ /* 0x000fe8000800000b */
[----:B------:R-:W-:Y:S04]  /*4e00*/  STS.U8 [R178+UR11+0x1800], R148 ;  /* 0x00180094b2007988 */ /* 0x000fe8000800000b */
[----:B------:R-:W-:Y:S04]  /*4e10*/  STS.U8 [R178+UR11+0xc00], R147 ;  /* 0x000c0093b2007988 */ /* 0x000fe8000800000b */
[----:B------:R-:W-:Y:S04]  /*4e20*/  STS.U8 [R178+UR11+0x1c00], R149 ;  /* 0x001c0095b2007988 */ /* 0x000fe8000800000b */
[----:B------:R0:W-:Y:S04]  /*4e30*/  STS.U8 [R176+UR11+0x80], R203 ;  /* 0x000080cbb0007988 */ /* 0x0001e8000800000b */
[----:B------:R-:W-:Y:S04]  /*4e40*/  STS.U8 [R176+UR11+0x1080], R202 ;  /* 0x001080cab0007988 */ /* 0x000fe8000800000b */
[----:B------:R1:W-:Y:S01]  /*4e50*/  STS.U8 [R176+UR11+0x480], R201 ;  /* 0x000480c9b0007988 */ /* 0x0003e2000800000b */
[----:B0-----:R-:W-:-:S03]  /*4e60*/  IADD3 R203, P0, PT, R196, R116, RZ ;  /* 0x00000074c4cb7210 */ /* 0x001fc60007f1e0ff */
[----:B------:R-:W-:Y:S01]  /*4e70*/  STS.U8 [R176+UR11+0x1480], R200 ;  /* 0x001480c8b0007988 */ /* 0x000fe2000800000b */
[----:B------:R-:W-:-:S03]  /*4e80*/  LOP3.LUT R149, R178, 0x20, RZ, 0x3c, !PT ;  /* 0x00000020b2957812 */ /* 0x000fc600078e3cff */
[----:B------:R0:W-:Y:S04]  /*4e90*/  STS.U8 [R176+UR11+0x880], R207 ;  /* 0x000880cfb0007988 */ /* 0x0001e8000800000b */
[----:B------:R3:W-:Y:S01]  /*4ea0*/  STS.U8 [R176+UR11+0x1880], R206 ;  /* 0x001880ceb0007988 */ /* 0x0007e2000800000b */
[----:B-1----:R-:W-:-:S03]  /*4eb0*/  LEA.HI.X.SX32 R201, R196, R115, 0x1, P0 ;  /* 0x00000073c4c97211 */ /* 0x002fc600000f0eff */
[----:B------:R-:W-:Y:S01]  /*4ec0*/  STS.U8 [R176+UR11+0xc80], R205 ;  /* 0x000c80cdb0007988 */ /* 0x000fe2000800000b */
[----:B0-----:R-:W-:-:S03]  /*4ed0*/  IADD3 R207, P1, PT, R194, R116, RZ ;  /* 0x00000074c2cf7210 */ /* 0x001fc60007f3e0ff */
[----:B------:R0:W-:Y:S01]  /*4ee0*/  STS.U8 [R176+UR11+0x1c80], R204 ;  /* 0x001c80ccb0007988 */ /* 0x0001e2000800000b */
[----:B------:R-:W-:Y:S01]  /*4ef0*/  IMAD R171, R171, UR4, RZ ;  /* 0x00000004abab7c24 */ /* 0x000fe2000f8e02ff */
[-C--:B---3--:R-:W-:Y:S01]  /*4f00*/  LEA.HI.X.SX32 R206, R194, R115.reuse, 0x1, P1 ;  /* 0x00000073c2ce7211 */ /* 0x088fe200008f0eff */
[----:B------:R-:W-:Y:S01]  /*4f10*/  IMAD.MOV.U32 R166, RZ, RZ, R214 ;  /* 0x000000ffffa67224 */ /* 0x000fe200078e00d6 */
[-C--:B------:R-:W-:Y:S01]  /*4f20*/  IADD3 R219, P1, PT, R192, R116.reuse, RZ ;  /* 0x00000074c0db7210 */ /* 0x080fe20007f3e0ff */
[----:B------:R1:W-:Y:S01]  /*4f30*/  STS.U8 [R149+UR11+0x100], R208 ;  /* 0x000100d095007988 */ /* 0x0003e2000800000b */
[-C--:B------:R-:W-:Y:S01]  /*4f40*/  LEA.HI.X.SX32 R214, R190, R115.reuse, 0x1, P4 ;  /* 0x00000073bed67211 */ /* 0x080fe200020f0eff */
[----:B0-----:R-:W-:Y:S01]  /*4f50*/  IMAD R204, R209, UR4, RZ ;  /* 0x00000004d1cc7c24 */ /* 0x001fe2000f8e02ff */
[----:B------:R-:W-:Y:S01]  /*4f60*/  IADD3 R209, P0, PT, R188, R116, RZ ;  /* 0x00000074bcd17210 */ /* 0x000fe20007f1e0ff */
[----:B------:R-:W0:Y:S01]  /*4f70*/  S2R R190, SR_TID.X ;  /* 0x0000000000be7919 */ /* 0x000e220000002100 */
[----:B------:R-:W-:Y:S01]  /*4f80*/  IMAD R232, R232, UR4, RZ ;  /* 0x00000004e8e87c24 */ /* 0x000fe2000f8e02ff */
[----:B------:R-:W-:-:S02]  /*4f90*/  LEA.HI.X.SX32 R218, R192, R115, 0x1, P1 ;  /* 0x00000073c0da7211 */ /* 0x000fc400008f0eff */
[-C--:B-1----:R-:W-:Y:S01]  /*4fa0*/  LEA.HI.X.SX32 R208, R188, R115.reuse, 0x1, P0 ;  /* 0x00000073bcd07211 */ /* 0x082fe200000f0eff */
[----:B------:R-:W1:Y:S01]  /*4fb0*/  LDC R192, c[0x0][0x3a0] ;  /* 0x0000e800ffc07b82 */ /* 0x000e620000000800 */
[-C--:B------:R-:W-:Y:S01]  /*4fc0*/  IADD3 R221, P0, PT, R171, R116.reuse, RZ ;  /* 0x00000074abdd7210 */ /* 0x080fe20007f1e0ff */
[----:B------:R-:W-:Y:S01]  /*4fd0*/  IMAD R237, R237, UR4, RZ ;  /* 0x00000004eded7c24 */ /* 0x000fe2000f8e02ff */
[-C--:B------:R-:W-:Y:S02]  /*4fe0*/  IADD3 R205, P2, PT, R204, R116.reuse, RZ ;  /* 0x00000074cccd7210 */ /* 0x080fe40007f5e0ff */
[-C--:B------:R-:W-:Y:S01]  /*4ff0*/  LEA.HI.X.SX32 R220, R171, R115.reuse, 0x1, P0 ;  /* 0x00000073abdc7211 */ /* 0x080fe200000f0eff */
[----:B------:R-:W-:Y:S01]  /*5000*/  IMAD R216, R216, UR4, RZ ;  /* 0x00000004d8d87c24 */ /* 0x000fe2000f8e02ff */
[----:B------:R-:W-:Y:S01]  /*5010*/  IADD3 R233, P0, PT, R232, R116, RZ ;  /* 0x00000074e8e97210 */ /* 0x000fe20007f1e0ff */
[----:B------:R-:W-:Y:S01]  /*5020*/  IMAD R243, R243, UR4, RZ ;  /* 0x00000004f3f37c24 */ /* 0x000fe2000f8e02ff */
[----:B------:R-:W-:-:S02]  /*5030*/  LEA.HI.X.SX32 R204, R204, R115, 0x1, P2 ;  /* 0x00000073cccc7211 */ /* 0x000fc400010f0eff */
[-C--:B------:R-:W-:Y:S01]  /*5040*/  LEA.HI.X.SX32 R232, R232, R115.reuse, 0x1, P0 ;  /* 0x00000073e8e87211 */ /* 0x080fe200000f0eff */
[----:B------:R-:W-:Y:S01]  /*5050*/  IMAD R145, R145, UR4, RZ ;  /* 0x0000000491917c24 */ /* 0x000fe2000f8e02ff */
[-C--:B------:R-:W-:Y:S02]  /*5060*/  IADD3 R238, P0, PT, R237, R116.reuse, RZ ;  /* 0x00000074edee7210 */ /* 0x080fe40007f1e0ff */
[-C--:B------:R-:W-:Y:S01]  /*5070*/  IADD3 R217, P2, PT, R216, R116.reuse, RZ ;  /* 0x00000074d8d97210 */ /* 0x080fe20007f5e0ff */
[----:B------:R-:W-:Y:S01]  /*5080*/  IMAD R249, R249, UR4, RZ ;  /* 0x00000004f9f97c24 */ /* 0x000fe2000f8e02ff */
[-C--:B------:R-:W-:Y:S01]  /*5090*/  LEA.HI.X.SX32 R237, R237, R115.reuse, 0x1, P0 ;  /* 0x00000073eded7211 */ /* 0x080fe200000f0eff */
[----:B------:R-:W-:Y:S01]  /*50a0*/  IMAD R144, R144, UR4, RZ ;  /* 0x0000000490907c24 */ /* 0x000fe2000f8e02ff */
[----:B------:R-:W-:Y:S01]  /*50b0*/  LEA.HI.X.SX32 R216, R216, R115, 0x1, P2 ;  /* 0x00000073d8d87211 */ /* 0x000fe200010f0eff */
[----:B------:R-:W-:Y:S01]  /*50c0*/  IMAD R143, R143, UR4, RZ ;  /* 0x000000048f8f7c24 */ /* 0x000fe2000f8e02ff */
[----:B------:R-:W-:-:S02]  /*50d0*/  IADD3 R244, P0, PT, R243, R116, RZ ;  /* 0x00000074f3f47210 */ /* 0x000fc40007f1e0ff */
[-C--:B------:R-:W-:Y:S01]  /*50e0*/  IADD3 R229, P2, PT, R145, R116.reuse, RZ ;  /* 0x0000007491e57210 */ /* 0x080fe20007f5e0ff */
[----:B------:R-:W-:Y:S01]  /*50f0*/  IMAD R122, R122, UR4, RZ ;  /* 0x000000047a7a7c24 */ /* 0x000fe2000f8e02ff */
[-C--:B------:R-:W-:Y:S01]  /*5100*/  LEA.HI.X.SX32 R243, R243, R115.reuse, 0x1, P0 ;  /* 0x00000073f3f37211 */ /* 0x080fe200000f0eff */
[----:B------:R-:W-:Y:S01]  /*5110*/  IMAD R239, R239, UR4, RZ ;  /* 0x00000004efef7c24 */ /* 0x000fe2000f8e02ff */
[-C--:B------:R-:W-:Y:S01]  /*5120*/  LEA.HI.X.SX32 R228, R145, R115.reuse, 0x1, P2 ;  /* 0x0000007391e47211 */ /* 0x080fe200010f0eff */
[----:B------:R-:W-:Y:S01]  /*5130*/  IMAD R241, R241, UR4, RZ ;  /* 0x00000004f1f17c24 */ /* 0x000fe2000f8e02ff */
[-C--:B------:R-:W-:Y:S02]  /*5140*/  IADD3 R250, P0, PT, R249, R116.reuse, RZ ;  /* 0x00000074f9fa7210 */ /* 0x080fe40007f1e0ff */
[-C--:B------:R-:W-:Y:S02]  /*5150*/  IADD3 R231, P1, PT, R144, R116.reuse, RZ ;  /* 0x0000007490e77210 */ /* 0x080fe40007f3e0ff */
[-C--:B------:R-:W-:Y:S01]  /*5160*/  IADD3 R235, P2, PT, R143, R116.reuse, RZ ;  /* 0x000000748feb7210 */ /* 0x080fe20007f5e0ff */
[----:B-1----:R-:W-:Y:S01]  /*5170*/  VIADD R174, R192, 0x1f ;  /* 0x0000001fc0ae7836 */ /* 0x002fe20000000000 */
[-C--:B------:R-:W-:Y:S01]  /*5180*/  LEA.HI.X.SX32 R249, R249, R115.reuse, 0x1, P0 ;  /* 0x00000073f9f97211 */ /* 0x080fe200000f0eff */
[----:B------:R-:W-:Y:S01]  /*5190*/  IMAD R210, R210, UR4, RZ ;  /* 0x00000004d2d27c24 */ /* 0x000fe2000f8e02ff */
[-C--:B------:R-:W-:Y:S01]  /*51a0*/  LEA.HI.X.SX32 R230, R144, R115.reuse, 0x1, P1 ;  /* 0x0000007390e67211 */ /* 0x080fe200008f0eff */
[----:B------:R-:W-:Y:S01]  /*51b0*/  IMAD R245, R245, UR4, RZ ;  /* 0x00000004f5f57c24 */ /* 0x000fe2000f8e02ff */
[----:B------:R-:W-:Y:S01]  /*51c0*/  LEA.HI.X.SX32 R234, R143, R115, 0x1, P2 ;  /* 0x000000738fea7211 */ /* 0x000fe200010f0eff */
[----:B------:R-:W-:Y:S01]  /*51d0*/  IMAD R247, R247, UR4, RZ ;  /* 0x00000004f7f77c24 */ /* 0x000fe2000f8e02ff */
[----:B------:R-:W-:-:S02]  /*51e0*/  IADD3 R196, P0, PT, R122, R116, RZ ;  /* 0x000000747ac47210 */ /* 0x000fc40007f1e0ff */
[-C--:B------:R-:W-:Y:S02]  /*51f0*/  IADD3 R240, P1, PT, R239, R116.reuse, RZ ;  /* 0x00000074eff07210 */ /* 0x080fe40007f3e0ff */
[-C--:B------:R-:W-:Y:S02]  /*5200*/  IADD3 R242, P2, PT, R241, R116.reuse, RZ ;  /* 0x00000074f1f27210 */ /* 0x080fe40007f5e0ff */
[-C--:B------:R-:W-:Y:S01]  /*5210*/  LEA.HI.X.SX32 R194, R122, R115.reuse, 0x1, P0 ;  /* 0x000000737ac27211 */ /* 0x080fe200000f0eff */
[----:B------:R-:W-:Y:S01]  /*5220*/  IMAD R172, R172, UR4, RZ ;  /* 0x00000004acac7c24 */ /* 0x000fe2000f8e02ff */
[-C--:B------:R-:W-:Y:S01]  /*5230*/  LEA.HI.X.SX32 R239, R239, R115.reuse, 0x1, P1 ;  /* 0x00000073efef7211 */ /* 0x080fe200008f0eff */
[----:B------:R-:W-:Y:S01]  /*5240*/  IMAD R168, R168, UR4, RZ ;  /* 0x00000004a8a87c24 */ /* 0x000fe2000f8e02ff */
[----:B------:R-:W-:Y:S01]  /*5250*/  LEA.HI.X.SX32 R241, R241, R115, 0x1, P2 ;  /* 0x00000073f1f17211 */ /* 0x000fe200010f0eff */
[----:B------:R-:W-:Y:S01]  /*5260*/  IMAD R167, R167, UR4, RZ ;  /* 0x00000004a7a77c24 */ /* 0x000fe2000f8e02ff */
[----:B0-----:R-:W-:Y:S01]  /*5270*/  LOP3.LUT R190, R190, 0x1f, RZ, 0xc0, !PT ;  /* 0x0000001fbebe7812 */ /* 0x001fe200078ec0ff */
[----:B------:R-:W-:Y:S01]  /*5280*/  IMAD R251, R251, UR4, RZ ;  /* 0x00000004fbfb7c24 */ /* 0x000fe2000f8e02ff */
[----:B------:R-:W-:Y:S01]  /*5290*/  ISETP.GT.AND P0, PT, R174, 0x1f, PT ;  /* 0x0000001fae00780c */ /* 0x000fe20003f04270 */
[----:B------:R-:W-:Y:S01]  /*52a0*/  IMAD R123, R123, UR4, RZ ;  /* 0x000000047b7b7c24 */ /* 0x000fe2000f8e02ff */
[----:B------:R-:W-:-:S02]  /*52b0*/  IADD3 R211, P3, PT, R210, R116, RZ ;  /* 0x00000074d2d37210 */ /* 0x000fc40007f7e0ff */
[-C--:B------:R-:W-:Y:S02]  /*52c0*/  IADD3 R246, P1, PT, R245, R116.reuse, RZ ;  /* 0x00000074f5f67210 */ /* 0x080fe40007f3e0ff */
[----:B------:R-:W-:Y:S01]  /*52d0*/  IADD3 R248, P2, PT, R247, R116, RZ ;  /* 0x00000074f7f87210 */ /* 0x000fe20007f5e0ff */
[----:B------:R-:W-:Y:S01]  /*52e0*/  IMAD R119, R118, UR4, RZ ;  /* 0x0000000476777c24 */ /* 0x000fe2000f8e02ff */
[----:B------:R-:W-:Y:S01]  /*52f0*/  ISETP.LT.AND P0, PT, R190, R192, P0 ;  /* 0x000000c0be00720c */ /* 0x000fe20000701270 */
[----:B------:R-:W-:Y:S01]  /*5300*/  IMAD R121, R125, UR4, RZ ;  /* 0x000000047d797c24 */ /* 0x000fe2000f8e02ff */
        /* <DEDUP_REMOVED lines=9> */
[-C--:B------:R-:W-:Y:S02]  /*53a0*/  IADD3 R188, P1, PT, R251, R116.reuse, RZ ;  /* 0x00000074fbbc7210 */ /* 0x080fe40007f3e0ff */
[----:B------:R-:W-:Y:S02]  /*53b0*/  IADD3 R150, P2, PT, R123, R116, RZ ;  /* 0x000000747b967210 */ /* 0x000fe40007f5e0ff */
[-C--:B------:R-:W-:Y:S02]  /*53c0*/  LEA.HI.X.SX32 R222, R172, R115.reuse, 0x1, P3 ;  /* 0x00000073acde7211 */ /* 0x080fe400018f0eff */
[----:B------:R-:W-:-:S02]  /*53d0*/  LEA.HI.X.SX32 R224, R168, R115, 0x1, P6 ;  /* 0x00000073a8e07211 */ /* 0x000fc400030f0eff */
[-C--:B------:R-:W-:Y:S02]  /*53e0*/  LEA.HI.X.SX32 R226, R167, R115.reuse, 0x1, P4 ;  /* 0x00000073a7e27211 */ /* 0x080fe400020f0eff */
[-C--:B------:R-:W-:Y:S02]  /*53f0*/  LEA.HI.X.SX32 R251, R251, R115.reuse, 0x1, P1 ;  /* 0x00000073fbfb7211 */ /* 0x080fe400008f0eff */
[----:B------:R-:W-:Y:S02]  /*5400*/  LEA.HI.X.SX32 R157, R123, R115, 0x1, P2 ;  /* 0x000000737b9d7211 */ /* 0x000fe400010f0eff */
[-C--:B------:R-:W-:Y:S02]  /*5410*/  IADD3 R153, P1, PT, R121, R116.reuse, RZ ;  /* 0x0000007479997210 */ /* 0x080fe40007f3e0ff */
[-C--:B------:R-:W-:Y:S02]  /*5420*/  IADD3 R200, P2, PT, R120, R116.reuse, RZ ;  /* 0x0000007478c87210 */ /* 0x080fe40007f5e0ff */
[----:B------:R-:W-:-:S02]  /*5430*/  IADD3 R155, P3, PT, R119, R116, RZ ;  /* 0x00000074779b7210 */ /* 0x000fc40007f7e0ff */
[-C--:B------:R-:W-:Y:S02]  /*5440*/  IADD3 R158, P4, PT, R118, R116.reuse, RZ ;  /* 0x00000074769e7210 */ /* 0x080fe40007f9e0ff */
[----:B------:R-:W-:Y:S02]  /*5450*/  IADD3 R160, P6, PT, R117, R116, RZ ;  /* 0x0000007475a07210 */ /* 0x000fe40007fde0ff */
[-C--:B------:R-:W-:Y:S02]  /*5460*/  LEA.HI.X.SX32 R156, R121, R115.reuse, 0x1, P1 ;  /* 0x00000073799c7211 */ /* 0x080fe400008f0eff */
[-C--:B------:R-:W-:Y:S02]  /*5470*/  LEA.HI.X.SX32 R152, R120, R115.reuse, 0x1, P2 ;  /* 0x0000007378987211 */ /* 0x080fe400010f0eff */
[-C--:B------:R-:W-:Y:S02]  /*5480*/  LEA.HI.X.SX32 R154, R119, R115.reuse, 0x1, P3 ;  /* 0x00000073779a7211 */ /* 0x080fe400018f0eff */
[----:B------:R-:W-:-:S02]  /*5490*/  LEA.HI.X.SX32 R202, R118, R115, 0x1, P4 ;  /* 0x0000007376ca7211 */ /* 0x000fc400020f0eff */
[----:B------:R-:W-:Y:S01]  /*54a0*/  LEA.HI.X.SX32 R162, R117, R115, 0x1, P6 ;  /* 0x0000007375a27211 */ /* 0x000fe200030f0eff */
[----:B------:R-:W-:Y:S01]  /*54b0*/  @P0 IMAD.MOV.U32 R116, RZ, RZ, R203 ;  /* 0x000000ffff740224 */ /* 0x000fe200078e00cb */
[----:B------:R-:W-:Y:S01]  /*54c0*/  PRMT R115, RZ, 0x7610, R115 ;  /* 0x00007610ff737816 */ /* 0x000fe20000000073 */
[----:B------:R-:W-:Y:S01]  /*54d0*/  @P0 IMAD.MOV.U32 R117, RZ, RZ, R201 ;  /* 0x000000ffff750224 */ /* 0x000fe200078e00c9 */
[----:B------:R-:W-:-:S04]  /*54e0*/  PRMT R118, RZ, 0x7610, R118 ;  /* 0x00007610ff767816 */ /* 0x000fc80000000076 */
[----:B------:R0:W3:Y:S01]  /*54f0*/  @P0 LDG.E.U8 R115, desc[UR24][R116.64] ;  /* 0x0000001874730981 */ /* 0x0000e2000c1e1100 */
[----:B------:R-:W-:Y:S01]  /*5500*/  PRMT R119, RZ, 0x7610, R119 ;  /* 0x00007610ff777816 */ /* 0x000fe20000000077 */
[----:B0-----:R-:W-:Y:S02]  /*5510*/  @P0 IMAD.MOV.U32 R116, RZ, RZ, R207 ;  /* 0x000000ffff740224 */ /* 0x001fe400078e00cf */
[----:B------:R-:W-:-:S05]  /*5520*/  @P0 IMAD.MOV.U32 R117, RZ, RZ, R206 ;  /* 0x000000ffff750224 */ /* 0x000fca00078e00ce */
[----:B------:R0:W4:Y:S01]  /*5530*/  @P0 LDG.E.U8 R118, desc[UR24][R116.64] ;  /* 0x0000001874760981 */ /* 0x000122000c1e1100 */
[----:B------:R-:W-:Y:S01]  /*5540*/  PRMT R120, RZ, 0x7610, R120 ;  /* 0x00007610ff787816 */ /* 0x000fe20000000078 */
[----:B0-----:R-:W-:Y:S02]  /*5550*/  @P0 IMAD.MOV.U32 R116, RZ, RZ, R211 ;  /* 0x000000ffff740224 */ /* 0x001fe400078e00d3 */
[----:B------:R-:W-:-:S05]  /*5560*/  @P0 IMAD.MOV.U32 R117, RZ, RZ, R210 ;  /* 0x000000ffff750224 */ /* 0x000fca00078e00d2 */
[----:B------:R0:W2:Y:S01]  /*5570*/  @P0 LDG.E.U8 R119, desc[UR24][R116.64] ;  /* 0x0000001874770981 */ /* 0x0000a2000c1e1100 */
        /* <DEDUP_REMOVED lines=23> */
[----:B------:R0:W3:Y:S01]  /*56f0*/  @P0 LDG.E.U8 R125, desc[UR24][R116.64] ;  /* 0x00000018747d0981 */ /* 0x0000e2000c1e1100 */
        /* <DEDUP_REMOVED lines=68> */
[----:B------:R-:W-:-:S03]  /*5b40*/  PRMT R144, RZ, 0x7610, R144 ;  /* 0x00007610ff907816 */ /* 0x000fc60000000090 */
[----:B--2---:R-:W-:Y:S01]  /*5b50*/  STS.U8 [R149+UR11+0x1100], R182 ;  /* 0x001100b695007988 */ /* 0x004fe2000800000b */
[----:B0-----:R-:W-:Y:S02]  /*5b60*/  @P0 IMAD.MOV.U32 R116, RZ, RZ, R246 ;  /* 0x000000ffff740224 */ /* 0x001fe400078e00f6 */
[----:B------:R-:W-:Y:S01]  /*5b70*/  @P0 IMAD.MOV.U32 R117, RZ, RZ, R245 ;  /* 0x000000ffff750224 */ /* 0x000fe200078e00f5 */
[----:B------:R-:W-:Y:S04]  /*5b80*/  STS.U8 [R149+UR11+0x500], R236 ;  /* 0x000500ec95007988 */ /* 0x000fe8000800000b */
[----:B------:R0:W2:Y:S01]  /*5b90*/  @P0 LDG.E.U8 R143, desc[UR24][R116.64] ;  /* 0x00000018748f0981 */ /* 0x0000a2000c1e1100 */
[----:B------:R-:W-:-:S03]  /*5ba0*/  PRMT R145, RZ, 0x7610, R145 ;  /* 0x00007610ff917816 */ /* 0x000fc60000000091 */
[----:B------:R-:W-:Y:S01]  /*5bb0*/  STS.U8 [R149+UR11+0x1500], R40 ;  /* 0x0015002895007988 */ /* 0x000fe2000800000b */
[----:B0-----:R-:W-:Y:S02]  /*5bc0*/  @P0 IMAD.MOV.U32 R116, RZ, RZ, R250 ;  /* 0x000000ffff740224 */ /* 0x001fe400078e00fa */
[----:B------:R-:W-:Y:S01]  /*5bd0*/  @P0 IMAD.MOV.U32 R117, RZ, RZ, R249 ;  /* 0x000000ffff750224 */ /* 0x000fe200078e00f9 */
[----:B------:R-:W-:Y:S04]  /*5be0*/  STS.U8 [R149+UR11+0x900], R252 ;  /* 0x000900fc95007988 */ /* 0x000fe8000800000b */
[----:B------:R-:W-:Y:S04]  /*5bf0*/  STS.U8 [R149+UR11+0x1900], R37 ;  /* 0x0019002595007988 */ /* 0x000fe8000800000b */
[----:B------:R-:W-:Y:S04]  /*5c00*/  STS.U8 [R149+UR11+0xd00], R39 ;  /* 0x000d002795007988 */ /* 0x000fe8000800000b */
[----:B------:R0:W2:Y:S04]  /*5c10*/  @P0 LDG.E.U8 R144, desc[UR24][R116.64] ;  /* 0x0000001874900981 */ /* 0x0000a8000c1e1100 */
[----:B------:R1:W-:Y:S01]  /*5c20*/  STS.U8 [R149+UR11+0x1d00], R34 ;  /* 0x001d002295007988 */ /* 0x0003e2000800000b */
[----:B------:R-:W-:Y:S01]  /*5c30*/  PRMT R146, RZ, 0x7610, R146 ;  /* 0x00007610ff927816 */ /* 0x000fe20000000092 */
[----:B0-----:R-:W-:-:S02]  /*5c40*/  @P0 IMAD.MOV.U32 R116, RZ, RZ, R150 ;  /* 0x000000ffff740224 */ /* 0x001fc400078e0096 */
[----:B------:R-:W-:Y:S01]  /*5c50*/  @P0 IMAD.MOV.U32 R117, RZ, RZ, R157 ;  /* 0x000000ffff750224 */ /* 0x000fe200078e009d */
[----:B-1----:R-:W-:Y:S01]  /*5c60*/  LOP3.LUT R149, R178, 0x30, RZ, 0x3c, !PT ;  /* 0x00000030b2957812 */ /* 0x002fe200078e3cff */
[----:B------:R-:W-:Y:S04]  /*5c70*/  STL [R1], R188 ;  /* 0x000000bc01007387 */ /* 0x000fe80000100800 */
[----:B------:R0:W2:Y:S04]  /*5c80*/  @P0 LDG.E.U8 R145, desc[UR24][R116.64] ;  /* 0x0000001874910981 */ /* 0x0000a8000c1e1100 */
[----:B------:R-:W-:Y:S04]  /*5c90*/  STS.U8 [R149+UR11+0x180], R36 ;  /* 0x0001802495007988 */ /* 0x000fe8000800000b */
[----:B------:R-:W-:Y:S01]  /*5ca0*/  STL [R1+0x8], R150 ;  /* 0x0000089601007387 */ /* 0x000fe20000100800 */
[----:B0-----:R-:W-:-:S02]  /*5cb0*/  @P0 IMAD.MOV.U32 R116, RZ, RZ, R153 ;  /* 0x000000ffff740224 */ /* 0x001fc400078e0099 */
[----:B------:R-:W-:Y:S01]  /*5cc0*/  @P0 IMAD.MOV.U32 R117, RZ, RZ, R156 ;  /* 0x000000ffff750224 */ /* 0x000fe200078e009c */
[----:B------:R-:W-:Y:S01]  /*5cd0*/  STS.U8 [R149+UR11+0x1180], R33 ;  /* 0x0011802195007988 */ /* 0x000fe2000800000b */
[----:B------:R-:W-:-:S03]  /*5ce0*/  PRMT R147, RZ, 0x7610, R147 ;  /* 0x00007610ff937816 */ /* 0x000fc60000000093 */
[----:B------:R-:W-:Y:S04]  /*5cf0*/  STL [R1+0x4], R157 ;  /* 0x0000049d01007387 */ /* 0x000fe80000100800 */
[----:B------:R-:W-:Y:S04]  /*5d00*/  STS.U8 [R149+UR11+0x580], R35 ;  /* 0x0005802395007988 */ /* 0x000fe8000800000b */
[----:B------:R-:W-:Y:S04]  /*5d10*/  STL [R1+0x10], R196 ;  /* 0x000010c401007387 */ /* 0x000fe80000100800 */
[----:B------:R-:W-:Y:S04]  /*5d20*/  STS.U8 [R149+UR11+0x1580], R30 ;  /* 0x0015801e95007988 */ /* 0x000fe8000800000b */
[----:B------:R-:W-:Y:S04]  /*5d30*/  STL [R1+0x18], R153 ;  /* 0x0000189901007387 */ /* 0x000fe80000100800 */
[----:B------:R-:W-:Y:S04]  /*5d40*/  STS.U8 [R149+UR11+0x980], R32 ;  /* 0x0009802095007988 */ /* 0x000fe8000800000b */
[----:B------:R-:W-:Y:S04]  /*5d50*/  STL [R1+0x20], R200 ;  /* 0x000020c801007387 */ /* 0x000fe80000100800 */
[----:B------:R-:W-:Y:S04]  /*5d60*/  STS.U8 [R149+UR11+0x1980], R29 ;  /* 0x0019801d95007988 */ /* 0x000fe8000800000b */
[----:B------:R0:W2:Y:S04]  /*5d70*/  @P0 LDG.E.U8 R146, desc[UR24][R116.64] ;  /* 0x0000001874920981 */ /* 0x0000a8000c1e1100 */
[----:B------:R-:W-:Y:S04]  /*5d80*/  STL [R1+0x30], R158 ;  /* 0x0000309e01007387 */ /* 0x000fe80000100800 */
[----:B------:R-:W-:Y:S01]  /*5d90*/  STS.U8 [R149+UR11+0xd80], R31 ;  /* 0x000d801f95007988 */ /* 0x000fe2000800000b */
[----:B0-----:R-:W-:-:S02]  /*5da0*/  @P0 IMAD.MOV.U32 R116, RZ, RZ, R155 ;  /* 0x000000ffff740224 */ /* 0x001fc400078e009b */
[----:B------:R-:W-:Y:S01]  /*5db0*/  @P0 IMAD.MOV.U32 R117, RZ, RZ, R154 ;  /* 0x000000ffff750224 */ /* 0x000fe200078e009a */
[----:B------:R-:W-:Y:S04]  /*5dc0*/  STL [R1+0x28], R155 ;  /* 0x0000289b01007387 */ /* 0x000fe80000100800 */
[----:B------:R0:W-:Y:S01]  /*5dd0*/  STS.U8 [R149+UR11+0x1d80], R26 ;  /* 0x001d801a95007988 */ /* 0x0001e2000800000b */
[----:B------:R-:W-:-:S03]  /*5de0*/  PRMT R148, RZ, 0x7610, R148 ;  /* 0x00007610ff947816 */ /* 0x000fc60000000094 */
[----:B------:R-:W-:Y:S04]  /*5df0*/  STL [R1+0xc], R194 ;  /* 0x00000cc201007387 */ /* 0x000fe80000100800 */
[----:B------:R-:W-:Y:S01]  /*5e00*/  STL [R1+0x38], R160 ;  /* 0x000038a001007387 */ /* 0x000fe20000100800 */
[----:B0-----:R-:W-:-:S03]  /*5e10*/  LOP3.LUT R149, R178, 0x40, RZ, 0x3c, !PT ;  /* 0x00000040b2957812 */ /* 0x001fc600078e3cff */
[----:B------:R-:W-:Y:S04]  /*5e20*/  STL [R1+0x14], R156 ;  /* 0x0000149c01007387 */ /* 0x000fe80000100800 */
[----:B------:R-:W-:Y:S04]  /*5e30*/  STL [R1+0x1c], R152 ;  /* 0x00001c9801007387 */ /* 0x000fe80000100800 */
[----:B------:R0:W2:Y:S04]  /*5e40*/  @P0 LDG.E.U8 R147, desc[UR24][R116.64] ;  /* 0x0000001874930981 */ /* 0x0000a8000c1e1100 */
[----:B------:R-:W-:Y:S04]  /*5e50*/  STL [R1+0x24], R154 ;  /* 0x0000249a01007387 */ /* 0x000fe80000100800 */
[----:B------:R-:W-:Y:S01]  /*5e60*/  STL [R1+0x2c], R202 ;  /* 0x00002cca01007387 */ /* 0x000fe20000100800 */
[----:B0-----:R-:W-:-:S02]  /*5e70*/  @P0 IMAD.MOV.U32 R116, RZ, RZ, R160 ;  /* 0x000000ffff740224 */ /* 0x001fc400078e00a0 */
[----:B------:R-:W-:Y:S01]  /*5e80*/  @P0 IMAD.MOV.U32 R117, RZ, RZ, R162 ;  /* 0x000000ffff750224 */ /* 0x000fe200078e00a2 */
[----:B------:R-:W-:Y:S04]  /*5e90*/  STS.U8 [R149+UR11+0x200], R28 ;  /* 0x0002001c95007988 */ /* 0x000fe8000800000b */
[----:B------:R-:W-:Y:S04]  /*5ea0*/  STL [R1+0x34], R162 ;  /* 0x000034a201007387 */ /* 0x000fe80000100800 */
[----:B------:R-:W-:Y:S04]  /*5eb0*/  STS.U8 [R149+UR11+0x1200], R25 ;  /* 0x0012001995007988 */ /* 0x000fe8000800000b */
[----:B------:R-:W5:Y:S04]  /*5ec0*/  LDL.LU R40, [R1+0x1a8] ;  /* 0x0001a80001287983 */ /* 0x000f680000300800 */
[----:B------:R-:W-:Y:S04]  /*5ed0*/  STS.U8 [R149+UR11+0x600], R27 ;  /* 0x0006001b95007988 */ /* 0x000fe8000800000b */
[----:B------:R-:W5:Y:S04]  /*5ee0*/  LDL.LU R37, [R1+0x1a4] ;  /* 0x0001a40001257983 */ /* 0x000f680000300800 */
[----:B------:R-:W-:Y:S04]  /*5ef0*/  STS.U8 [R149+UR11+0x1600], R22 ;  /* 0x0016001695007988 */ /* 0x000fe8000800000b */
[----:B------:R-:W5:Y:S04]  /*5f00*/  LDL.LU R39, [R1+0x1a0] ;  /* 0x0001a00001277983 */ /* 0x000f680000300800 */
[----:B------:R-:W-:Y:S04]  /*5f10*/  STS.U8 [R149+UR11+0xa00], R24 ;  /* 0x000a001895007988 */ /* 0x000fe8000800000b */
[----:B------:R0:W2:Y:S04]  /*5f20*/  @P0 LDG.E.U8 R148, desc[UR24][R116.64] ;  /* 0x0000001874940981 */ /* 0x0000a8000c1e1100 */
[----:B------:R1:W5:Y:S04]  /*5f30*/  LDL.LU R34, [R1+0x19c] ;  /* 0x00019c0001227983 */ /* 0x0003680000300800 */
[----:B------:R-:W-:Y:S04]  /*5f40*/  STS.U8 [R149+UR11+0x1a00], R20 ;  /* 0x001a001495007988 */ /* 0x000fe8000800000b */
[----:B------:R1:W5:Y:S04]  /*5f50*/  LDL.LU R36, [R1+0x198] ;  /* 0x0001980001247983 */ /* 0x0003680000300800 */
[----:B------:R-:W-:Y:S04]  /*5f60*/  STS.U8 [R149+UR11+0xe00], R23 ;  /* 0x000e001795007988 */ /* 0x000fe8000800000b */
[----:B------:R1:W5:Y:S04]  /*5f70*/  LDL.LU R33, [R1+0x194] ;  /* 0x0001940001217983 */ /* 0x0003680000300800 */
[----:B------:R0:W-:Y:S04]  /*5f80*/  STS.U8 [R149+UR11+0x1e00], R19 ;  /* 0x001e001395007988 */ /* 0x0001e8000800000b */
[----:B------:R1:W5:Y:S04]  /*5f90*/  LDL.LU R35, [R1+0x190] ;  /* 0x0001900001237983 */ /* 0x0003680000300800 */
[----:B------:R1:W5:Y:S01]  /*5fa0*/  LDL.LU R30, [R1+0x18c] ;  /* 0x00018c00011e7983 */ /* 0x0003620000300800 */
[----:B0-----:R-:W-:-:S03]  /*5fb0*/  LOP3.LUT R149, R178, 0x50, RZ, 0x3c, !PT ;  /* 0x00000050b2957812 */ /* 0x001fc600078e3cff */
[----:B------:R1:W5:Y:S04]  /*5fc0*/  LDL.LU R32, [R1+0x188] ;  /* 0x0001880001207983 */ /* 0x0003680000300800 */
[----:B------:R1:W5:Y:S04]  /*5fd0*/  LDL.LU R29, [R1+0x184] ;  /* 0x00018400011d7983 */ /* 0x0003680000300800 */
[----:B------:R1:W5:Y:S04]  /*5fe0*/  LDL.LU R31, [R1+0x180] ;  /* 0x00018000011f7983 */ /* 0x0003680000300800 */
[----:B------:R1:W5:Y:S04]  /*5ff0*/  LDL.LU R26, [R1+0x17c] ;  /* 0x00017c00011a7983 */ /* 0x0003680000300800 */
[----:B------:R0:W-:Y:S04]  /*6000*/  STS.U8 [R149+UR11+0x280], R21 ;  /* 0x0002801595007988 */ /* 0x0001e8000800000b */
[----:B------:R1:W5:Y:S04]  /*6010*/  LDL.LU R28, [R1+0x178] ;  /* 0x00017800011c7983 */ /* 0x0003680000300800 */
[----:B------:R-:W-:Y:S04]  /*6020*/  STS.U8 [R149+UR11+0x1280], R10 ;  /* 0x0012800a95007988 */ /* 0x000fe8000800000b */
        /* <DEDUP_REMOVED lines=11> */
[----:B------:R1:W-:Y:S04]  /*60e0*/  STS.U8 [R149+UR11+0x1e80], R12 ;  /* 0x001e800c95007988 */ /* 0x0003e8000800000b */
[----:B------:R2:W5:Y:S04]  /*60f0*/  LDL.LU R19, [R1+0x15c] ;  /* 0x00015c0001137983 */ /* 0x0005680000300800 */
[----:B0-----:R0:W5:Y:S01]  /*6100*/  LDL.LU R21, [R1+0x158] ;  /* 0x0001580001157983 */ /* 0x0011620000300800 */
[----:B-1----:R-:W-:-:S03]  /*6110*/  LOP3.LUT R149, R178, 0x60, RZ, 0x3c, !PT ;  /* 0x00000060b2957812 */ /* 0x002fc600078e3cff */
[----:B------:R0:W5:Y:S04]  /*6120*/  LDL.LU R10, [R1+0x154] ;  /* 0x00015400010a7983 */ /* 0x0001680000300800 */
[----:B------:R0:W5:Y:S04]  /*6130*/  LDL.LU R13, [R1+0x150] ;  /* 0x00015000010d7983 */ /* 0x0001680000300800 */
[----:B------:R0:W5:Y:S01]  /*6140*/  LDL.LU R17, [R1+0x14c] ;  /* 0x00014c0001117983 */ /* 0x0001620000300800 */
[----:B------:R-:W-:-:S03]  /*6150*/  LOP3.LUT R116, R178, 0x70, RZ, 0x3c, !PT ;  /* 0x00000070b2747812 */ /* 0x000fc600078e3cff */
[----:B------:R0:W5:Y:S04]  /*6160*/  LDL.LU R18, [R1+0x148] ;  /* 0x0001480001127983 */ /* 0x0001680000300800 */
[----:B------:R1:W-:Y:S04]  /*6170*/  STS.U8 [R149+UR11+0x300], R14 ;  /* 0x0003000e95007988 */ /* 0x0003e8000800000b */
[----:B------:R0:W5:Y:S04]  /*6180*/  LDL.LU R15, [R1+0x144] ;  /* 0x00014400010f7983 */ /* 0x0001680000300800 */
[----:B------:R0:W-:Y:S04]  /*6190*/  STS.U8 [R149+UR11+0x1300], R9 ;  /* 0x0013000995007988 */ /* 0x0001e8000800000b */
[----:B------:R0:W5:Y:S04]  /*61a0*/  LDL.LU R16, [R1+0x140] ;  /* 0x0001400001107983 */ /* 0x0001680000300800 */
[----:B------:R0:W-:Y:S04]  /*61b0*/  STS.U8 [R149+UR11+0x700], R11 ;  /* 0x0007000b95007988 */ /* 0x0001e8000800000b */
[----:B------:R0:W5:Y:S04]  /*61c0*/  LDL.LU R12, [R1+0x13c] ;  /* 0x00013c00010c7983 */ /* 0x0001680000300800 */
[----:B------:R0:W-:Y:S04]  /*61d0*/  STS.U8 [R149+UR11+0x1700], R4 ;  /* 0x0017000495007988 */ /* 0x0001e8000800000b */
[----:B-1----:R1:W5:Y:S04]  /*61e0*/  LDL.LU R14, [R1+0x138] ;  /* 0x00013800010e7983 */ /* 0x0023680000300800 */
[----:B------:R1:W-:Y:S04]  /*61f0*/  STS.U8 [R149+UR11+0xb00], R3 ;  /* 0x000b000395007988 */ /* 0x0003e8000800000b */
[----:B0-----:R0:W5:Y:S04]  /*6200*/  LDL.LU R9, [R1+0x134] ;  /* 0x0001340001097983 */ /* 0x0011680000300800 */
[----:B------:R0:W-:Y:S04]  /*6210*/  STS.U8 [R149+UR11+0x1b00], R2 ;  /* 0x001b000295007988 */ /* 0x0001e8000800000b */
[----:B------:R0:W5:Y:S04]  /*6220*/  LDL.LU R11, [R1+0x130] ;  /* 0x00013000010b7983 */ /* 0x0001680000300800 */
[----:B------:R-:W-:Y:S04]  /*6230*/  STS.U8 [R149+UR11+0xf00], R164 ;  /* 0x000f00a495007988 */ /* 0x000fe8000800000b */
[----:B------:R0:W5:Y:S04]  /*6240*/  LDL.LU R4, [R1+0x12c] ;  /* 0x00012c0001047983 */ /* 0x0001680000300800 */
[----:B------:R-:W-:Y:S04]  /*6250*/  STS.U8 [R149+UR11+0x1f00], R169 ;  /* 0x001f00a995007988 */ /* 0x000fe8000800000b */
[----:B-1----:R1:W5:Y:S04]  /*6260*/  LDL.LU R3, [R1+0x128] ;  /* 0x0001280001037983 */ /* 0x0023680000300800 */
[----:B------:R-:W-:Y:S04]  /*6270*/  STS.U8 [R116+UR11+0x380], R166 ;  /* 0x000380a674007988 */ /* 0x000fe8000800000b */
[----:B0-----:R1:W5:Y:S04]  /*6280*/  LDL.LU R2, [R1+0x124] ;  /* 0x0001240001027983 */ /* 0x0013680000300800 */
[----:B------:R0:W-:Y:S04]  /*6290*/  STS.U8 [R116+UR11+0x1380], R0 ;  /* 0x0013800074007988 */ /* 0x0001e8000800000b */
[----:B0-----:R1:W5:Y:S04]  /*62a0*/  LDL.LU R0, [R1+0x120] ;  /* 0x0001200001007983 */ /* 0x0013680000300800 */
[----:B------:R1:W-:Y:S04]  /*62b0*/  STS.U8 [R116+UR11+0x780], R198 ;  /* 0x000780c674007988 */ /* 0x0003e8000800000b */
[----:B------:R1:W-:Y:S04]  /*62c0*/  STS.U8 [R116+UR11+0x1780], R186 ;  /* 0x001780ba74007988 */ /* 0x0003e8000800000b */
[----:B------:R1:W-:Y:S04]  /*62d0*/  STS.U8 [R116+UR11+0xb80], R184 ;  /* 0x000b80b874007988 */ /* 0x0003e8000800000b */
[----:B------:R1:W-:Y:S04]  /*62e0*/  STS.U8 [R116+UR11+0x1b80], R180 ;  /* 0x001b80b474007988 */ /* 0x0003e8000800000b */
[----:B------:R1:W-:Y:S04]  /*62f0*/  STS.U8 [R116+UR11+0xf80], R170 ;  /* 0x000f80aa74007988 */ /* 0x0003e8000800000b */
[----:B------:R1:W-:Y:S04]  /*6300*/  STS.U8 [R116+UR11+0x1f80], R165 ;  /* 0x001f80a574007988 */ /* 0x0003e8000800000b */
[----:B---3--:R1:W-:Y:S04]  /*6310*/  STS.U8 [R178+UR11+0x4000], R115 ;  /* 0x00400073b2007988 */ /* 0x0083e8000800000b */
[----:B----4-:R1:W-:Y:S04]  /*6320*/  STS.U8 [R178+UR11+0x4100], R118 ;  /* 0x00410076b2007988 */ /* 0x0103e8000800000b */
[----:B------:R1:W-:Y:S04]  /*6330*/  STS.U8 [R178+UR11+0x4200], R119 ;  /* 0x00420077b2007988 */ /* 0x0003e8000800000b */
        /* <DEDUP_REMOVED lines=23> */
[----:B--2---:R1:W-:Y:S04]  /*64b0*/  STS.U8 [R176+UR11+0x4a80], R143 ;  /* 0x004a808fb0007988 */ /* 0x0043e8000800000b */
[----:B------:R1:W-:Y:S04]  /*64c0*/  STS.U8 [R176+UR11+0x4b80], R144 ;  /* 0x004b8090b0007988 */ /* 0x0003e8000800000b */
[----:B------:R1:W-:Y:S04]  /*64d0*/  STS.U8 [R176+UR11+0x4c80], R145 ;  /* 0x004c8091b0007988 */ /* 0x0003e8000800000b */
[----:B------:R1:W-:Y:S04]  /*64e0*/  STS.U8 [R176+UR11+0x4d80], R146 ;  /* 0x004d8092b0007988 */ /* 0x0003e8000800000b */
[----:B------:R1:W-:Y:S04]  /*64f0*/  STS.U8 [R176+UR11+0x4e80], R147 ;  /* 0x004e8093b0007988 */ /* 0x0003e8000800000b */
[----:B------:R1:W-:Y:S01]  /*6500*/  STS.U8 [R176+UR11+0x4f80], R148 ;  /* 0x004f8094b0007988 */ /* 0x0003e2000800000b */
[----:B------:R0:W-:Y:S06]  /*6510*/  MEMBAR.ALL.CTA ;  /* 0x0000000000007992 */ /* 0x0001ec0000008000 */
[----:B0-----:R-:W0:Y:S02]  /*6520*/  FENCE.VIEW.ASYNC.S ;  /* 0x00000000000073c6 */ /* 0x001e240000000000 */
[----:B0-----:R-:W-:Y:S01]  /*6530*/  BAR.SYNC.DEFER_BLOCKING 0x0 ;  /* 0x0000000000007b1d */ /* 0x001fe20000010000 */
[----:B------:R-:W-:-:S04]  /*6540*/  ISETP.NE.U32.AND P0, PT, RZ, UR7, PT ;  /* 0x00000007ff007c0c */ /* 0x000fc8000bf05070 */
[C---:B------:R-:W-:Y:S02]  /*6550*/  ISETP.LT.OR P1, PT, R174.reuse, 0x20, P0 ;  /* 0x00000020ae00780c */ /* 0x040fe40000721670 */
[----:B------:R-:W-:-:S11]  /*6560*/  ISETP.GE.AND P2, PT, R174, 0x40, PT ;  /* 0x00000040ae00780c */ /* 0x000fd60003f46270 */
[----:B-1----:R-:W-:Y:S05]  /*6570*/  @P1 BRA `(.L_x_6) ;  /* 0x00000000005c1947 */ /* 0x002fea0003800000 */
[----:B------:R-:W-:Y:S02]  /*6580*/  UIADD3 UR4, UPT, UPT, UR11, 0x4000, URZ ;  /* 0x000040000b047890 */ /* 0x000fe4000fffe0ff */
[----:B------:R-:W-:Y:S02]  /*6590*/  USHF.R.U32.HI UR6, URZ, 0x4, UR11 ;  /* 0x00000004ff067899 */ /* 0x000fe4000801160b */
[----:B------:R-:W-:Y:S02]  /*65a0*/  USHF.R.U32.HI UR4, URZ, 0x4, UR4 ;  /* 0x00000004ff047899 */ /* 0x000fe40008011604 */
[----:B------:R-:W-:Y:S01]  /*65b0*/  USGXT.U32 UR6, UR6, 0xe ;  /* 0x0000000e0606789a */ /* 0x000fe20008000000 */
[----:B------:R-:W-:Y:S01]  /*65c0*/  UMOV UR16, 0x100 ;  /* 0x0000010000107882 */ /* 0x000fe20000000000 */
[----:B------:R-:W-:Y:S01]  /*65d0*/  UMOV UR17, 0x40004040 ;  /* 0x4000404000117882 */ /* 0x000fe20000000000 */
[----:B------:R-:W-:Y:S01]  /*65e0*/  UMOV UR7, URZ ;  /* 0x000000ff00077c82 */ /* 0x000fe20008000000 */
[----:B------:R-:W-:-:S02]  /*65f0*/  USGXT.U32 UR14, UR4, 0xe ;  /* 0x0000000e040e789a */ /* 0x000fc40008000000 */
[----:B------:R-:W-:Y:S02]  /*6600*/  UIADD3 UR18, UPT, UPT, UR10, 0x80, URZ ;  /* 0x000000800a127890 */ /* 0x000fe4000fffe0ff */
[----:B------:R-:W-:Y:S01]  /*6610*/  UIADD3.64 UR16, UPT, UPT, UR6, UR16, URZ ;  /* 0x0000001006107297 */ /* 0x000fe2000fffe0ff */
[----:B------:R-:W-:Y:S01]  /*6620*/  UMOV UR20, 0x0 ;  /* 0x0000000000147882 */ /* 0x000fe20000000000 */
[----:B------:R-:W-:Y:S01]  /*6630*/  UMOV UR21, 0x8208490 ;  /* 0x0820849000157882 */ /* 0x000fe20000000000 */
[----:B------:R-:W-:Y:S01]  /*6640*/  UMOV UR4, UR13 ;  /* 0x0000000d00047c82 */ /* 0x000fe20008000000 */
[----:B------:R-:W-:Y:S01]  /*6650*/  UMOV UR5, URZ ;  /* 0x000000ff00057c82 */ /* 0x000fe20008000000 */
[----:B------:R-:W-:Y:S01]  /*6660*/  UMOV UR7, 0x40004040 ;  /* 0x4000404000077882 */ /* 0x000fe20000000000 */
[----:B------:R-:W-:Y:S01]  /*6670*/  UMOV UR15, 0xc0004010 ;  /* 0xc0004010000f7882 */ /* 0x000fe20000000000 */
[----:B------:R-:W-:Y:S01]  /*6680*/  UMOV UR22, 0x0 ;  /* 0x0000000000167882 */ /* 0x000fe20000000000 */
[----:B------:R-:W-:Y:S01]  /*6690*/  UMOV UR23, 0x8208490 ;  /* 0x0820849000177882 */ /* 0x000fe20000000000 */
[----:B------:R-:W-:Y:S01]  /*66a0*/  UMOV UR4, UR4 ;  /* 0x0000000400047c82 */ /* 0x000fe20008000000 */
[----:B------:R0:W-:Y:S01]  /*66b0*/  UTCQMMA gdesc[UR6], gdesc[UR14], tmem[UR10], tmem[UR20], idesc[UR21], !UPT ;  /* 0x00ff140e060075ea */ /* 0x0001e2000f80030a */
[----:B------:R0:W-:Y:S01]  /*66c0*/  UTCQMMA gdesc[UR16], gdesc[UR14], tmem[UR18], tmem[UR22], idesc[UR23], !UPT ;  /* 0x00ff160e100075ea */ /* 0x0001e2000f800312 */
[----:B------:R0:W-:Y:S01]  /*66d0*/  UTCBAR [UR4], URZ ;  /* 0x000000ff040073e9 */ /* 0x0001e200080000ff */
[----:B------:R-:W-:Y:S01]  /*66e0*/  NOP ;  /* 0x0000000000007918 */ /* 0x000fe20000000000 */
.L_x_6:
[----:B0-----:R-:W-:Y:S01]  /*66f0*/  UMOV UR4, URZ ;  /* 0x000000ff00047c82 */ /* 0x001fe20008000000 */
[----:B------:R-:W-:Y:S05]  /*6700*/  @!P2 BRA `(.L_x_7) ;  /* 0x000000340050a947 */ /* 0x000fea0003800000 */
[----:B------:R-:W-:Y:S01]  /*6710*/  SHF.R.S32.HI R115, RZ, 0x1f, R174 ;  /* 0x0000001fff737819 */ /* 0x000fe200000114ae */
[----:B------:R-:W-:Y:S01]  /*6720*/  UIADD3 UR4, UPT, UPT, UR11, 0x2000, URZ ;  /* 0x000020000b047890 */ /* 0x000fe2000fffe0ff */
[----:B------:R-:W-:Y:S01]  /*6730*/  IMAD.MOV.U32 R116, RZ, RZ, RZ ;  /* 0x000000ffff747224 */ /* 0x000fe200078e00ff */
[----:B------:R-:W-:Y:S01]  /*6740*/  UIADD3 UR5, UPT, UPT, UR11, 0x5000, URZ ;  /* 0x000050000b057890 */ /* 0x000fe2000fffe0ff */
[----:B------:R-:W-:Y:S01]  /*6750*/  LEA.HI R115, R115, R174, RZ, 0x5 ;  /* 0x000000ae73737211 */ /* 0x000fe200078f28ff */
[----:B------:R-:W-:Y:S02]  /*6760*/  USHF.R.U32.HI UR4, URZ, 0x4, UR4 ;  /* 0x00000004ff047899 */ /* 0x000fe40008011604 */
[----:B------:R-:W-:Y:S01]  /*6770*/  USHF.R.U32.HI UR5, URZ, 0x4, UR5 ;  /* 0x00000004ff057899 */ /* 0x000fe20008011605 */
[----:B------:R-:W-:Y:S01]  /*6780*/  SHF.R.S32.HI R115, RZ, 0x5, R115 ;  /* 0x00000005ff737819 */ /* 0x000fe20000011473 */
[----:B------:R-:W-:Y:S02]  /*6790*/  USHF.L.U32 UR22, UR8, 0x5, URZ ;  /* 0x0000000508167899 */ /* 0x000fe400080006ff */
[----:B------:R-:W-:Y:S01]  /*67a0*/  USHF.L.U32 UR23, UR9, 0x5, URZ ;  /* 0x0000000509177899 */ /* 0x000fe200080006ff */
[----:B------:R-:W-:Y:S01]  /*67b0*/  VIMNMX R115, PT, PT, R115, 0x2, !PT ;  /* 0x0000000273737848 */ /* 0x000fe20007fe0100 */
[----:B------:R-:W-:Y:S01]  /*67c0*/  USGXT.U32 UR6, UR4, 0xe ;  /* 0x0000000e0406789a */ /* 0x000fe20008000000 */
[----:B------:R-:W-:Y:S01]  /*67d0*/  UMOV UR16, 0x100 ;  /* 0x0000010000107882 */ /* 0x000fe20000000000 */
[----:B------:R-:W-:-:S02]  /*67e0*/  UMOV UR17, 0x40004040 ;  /* 0x4000404000117882 */ /* 0x000fc40000000000 */
[----:B------:R-:W-:Y:S01]  /*67f0*/  VIADD R115, R115, 0xffffffff ;  /* 0xffffffff73737836 */ /* 0x000fe20000000000 */
[----:B------:R-:W-:Y:S01]  /*6800*/  UMOV UR7, URZ ;  /* 0x000000ff00077c82 */ /* 0x000fe20008000000 */
[----:B------:R-:W-:Y:S02]  /*6810*/  USGXT.U32 UR14, UR5, 0xe ;  /* 0x0000000e050e789a */ /* 0x000fe40008000000 */
[----:B------:R-:W-:Y:S01]  /*6820*/  USHF.R.S32.HI UR27, URZ, 0x1f, UR22 ;  /* 0x0000001fff1b7899 */ /* 0x000fe20008011416 */
[----:B------:R0:W-:Y:S01]  /*6830*/  STL [R1+0x3c], R115 ;  /* 0x00003c7301007387 */ /* 0x0001e20000100800 */
[----:B------:R-:W-:Y:S02]  /*6840*/  USHF.R.S32.HI UR28, URZ, 0x1f, UR23 ;  /* 0x0000001fff1c7899 */ /* 0x000fe40008011417 */
[----:B------:R-:W-:Y:S01]  /*6850*/  UIADD3.64 UR16, UPT, UPT, UR6, UR16, URZ ;  /* 0x0000001006107297 */ /* 0x000fe2000fffe0ff */
[----:B------:R-:W-:Y:S01]  /*6860*/  UMOV UR26, 0x1 ;  /* 0x00000001001a7882 */ /* 0x000fe20000000000 */
[----:B------:R-:W-:Y:S01]  /*6870*/  UMOV UR5, URZ ;  /* 0x000000ff00057c82 */ /* 0x000fe20008000000 */
[----:B------:R-:W-:-:S09]  /*6880*/  UMOV UR15, 0xc0004010 ;  /* 0xc0004010000f7882 */ /* 0x000fd20000000000 */
.L_x_10:
[----:B------:R-:W2:Y:S04]  /*6890*/  LDL.LU R130, [R1+0x38] ;  /* 0x0000380001827983 */ /* 0x000ea80000300800 */
[----:B------:R-:W3:Y:S04]  /*68a0*/  LDL.LU R129, [R1+0x30] ;  /* 0x0000300001817983 */ /* 0x000ee80000300800 */
[----:B------:R-:W4:Y:S04]  /*68b0*/  LDL.LU R128, [R1+0x28] ;  /* 0x0000280001807983 */ /* 0x000f280000300800 */
[----:B------:R-:W4:Y:S04]  /*68c0*/  LDL.LU R127, [R1+0x20] ;  /* 0x00002000017f7983 */ /* 0x000f280000300800 */
[----:B------:R-:W4:Y:S04]  /*68d0*/  LDL.LU R126, [R1+0x18] ;  /* 0x00001800017e7983 */ /* 0x000f280000300800 */
[----:B------:R-:W4:Y:S04]  /*68e0*/  LDL.LU R125, [R1+0x34] ;  /* 0x00003400017d7983 */ /* 0x000f280000300800 */
[----:B------:R-:W4:Y:S04]  /*68f0*/  LDL.LU R124, [R1+0x10] ;  /* 0x00001000017c7983 */ /* 0x000f280000300800 */
[----:B------:R-:W4:Y:S04]  /*6900*/  LDL.LU R123, [R1+0x2c] ;  /* 0x00002c00017b7983 */ /* 0x000f280000300800 */
[----:B------:R-:W4:Y:S04]  /*6910*/  LDL.LU R122, [R1+0x8] ;  /* 0x00000800017a7983 */ /* 0x000f280000300800 */
[----:B------:R-:W4:Y:S04]  /*6920*/  LDL.LU R121, [R1+0x24] ;  /* 0x0000240001797983 */ /* 0x000f280000300800 */
[----:B------:R-:W4:Y:S04]  /*6930*/  LDL.LU R120, [R1] ;  /* 0x0000000001787983 */ /* 0x000f280000300800 */
[----:B------:R-:W4:Y:S04]  /*6940*/  LDL.LU R119, [R1+0x1c] ;  /* 0x00001c0001777983 */ /* 0x000f280000300800 */
[----:B------:R-:W4:Y:S04]  /*6950*/  LDL.LU R118, [R1+0x14] ;  /* 0x0000140001767983 */ /* 0x000f280000300800 */
[----:B------:R-:W4:Y:S04]  /*6960*/  LDL.LU R117, [R1+0xc] ;  /* 0x00000c0001757983 */ /* 0x000f280000300800 */
[----:B0-----:R-:W4:Y:S01]  /*6970*/  LDL.LU R115, [R1+0x4] ;  /* 0x0000040001737983 */ /* 0x001f220000300800 */
[----:B------:R-:W-:Y:S01]  /*6980*/  IMAD.U32 R116, R116, -0x80000000, RZ ;  /* 0x8000000074747824 */ /* 0x000fe200078e00ff */
[----:B------:R-:W-:-:S02]  /*6990*/  PRMT R145, RZ, 0x7610, R145 ;  /* 0x00007610ff917816 */ /* 0x000fc40000000091 */
[----:B--2---:R-:W-:Y:S02]  /*69a0*/  IADD3 R130, P6, PT, R130, UR23, RZ ;  /* 0x0000001782827c10 */ /* 0x004fe4000ffde0ff */
[----:B---3--:R-:W-:-:S03]  /*69b0*/  IADD3 R129, P1, PT, R129, UR23, RZ ;  /* 0x0000001781817c10 */ /* 0x008fc6000ff3e0ff */
[----:B------:R0:W-:Y:S01]  /*69c0*/  STL [R1+0x38], R130 ;  /* 0x0000388201007387 */ /* 0x0001e20000100800 */
[----:B----4-:R-:W-:-:S03]  /*69d0*/  IADD3 R128, P2, PT, R128, UR23, RZ ;  /* 0x0000001780807c10 */ /* 0x010fc6000ff5e0ff */
[----:B------:R0:W-:Y:S01]  /*69e0*/  STL [R1+0x30], R129 ;  /* 0x0000308101007387 */ /* 0x0001e20000100800 */
[----:B------:R-:W-:-:S03]  /*69f0*/  IADD3 R127, P3, PT, R127, UR23, RZ ;  /* 0x000000177f7f7c10 */ /* 0x000fc6000ff7e0ff */
[----:B------:R0:W-:Y:S01]  /*6a00*/  STL [R1+0x28], R128 ;  /* 0x0000288001007387 */ /* 0x0001e20000100800 */
[----:B------:R-:W-:-:S03]  /*6a10*/  IADD3 R126, P4, PT, R126, UR23, RZ ;  /* 0x000000177e7e7c10 */ /* 0x000fc6000ff9e0ff */
[----:B------:R0:W-:Y:S01]  /*6a20*/  STL [R1+0x20], R127 ;  /* 0x0000207f01007387 */ /* 0x0001e20000100800 */
[----:B------:R-:W-:-:S03]  /*6a30*/  IADD3.X R125, PT, PT, R125, UR28, RZ, P6, !PT ;  /* 0x0000001c7d7d7c10 */ /* 0x000fc6000b7fe4ff */
        /* <DEDUP_REMOVED lines=12> */
[----:B------:R0:W-:Y:S01]  /*6b00*/  STL [R1], R120 ;  /* 0x0000007801007387 */ /* 0x0001e20000100800 */
[----:B------:R-:W-:Y:S02]  /*6b10*/  IADD3 R242, P2, PT, R242, UR23, RZ ;  /* 0x00000017f2f27c10 */ /* 0x000fe4000ff5e0ff */
[----:B------:R-:W-:Y:S02]  /*6b20*/  IADD3.X R118, PT, PT, R118, UR28, RZ, P4, !PT ;  /* 0x0000001c76767c10 */ /* 0x000fe4000a7fe4ff */
[----:B------:R-:W-:Y:S02]  /*6b30*/  IADD3 R248, P4, PT, R248, UR23, RZ ;  /* 0x00000017f8f87c10 */ /* 0x000fe4000ff9e0ff */
[----:B------:R-:W-:Y:S02]  /*6b40*/  IADD3.X R119, PT, PT, R119, UR28, RZ, P3, !PT ;  /* 0x0000001c77777c10 */ /* 0x000fe40009ffe4ff */
[----:B------:R-:W-:Y:S02]  /*6b50*/  IADD3.X R247, PT, PT, R247, UR28, RZ, P4, !PT ;  /* 0x0000001cf7f77c10 */ /* 0x000fe4000a7fe4ff */
[----:B------:R-:W-:Y:S01]  /*6b60*/  IADD3 R238, P4, PT, R238, UR23, RZ ;  /* 0x00000017eeee7c10 */ /* 0x000fe2000ff9e0ff */
[----:B------:R0:W-:Y:S01]  /*6b70*/  STL [R1+0x1c], R119 ;  /* 0x00001c7701007387 */ /* 0x0001e20000100800 */
[----:B------:R-:W-:-:S02]  /*6b80*/  IADD3.X R117, PT, PT, R117, UR28, RZ, P6, !PT ;  /* 0x0000001c75757c10 */ /* 0x000fc4000b7fe4ff */
[----:B------:R-:W-:Y:S01]  /*6b90*/  IADD3.X R237, PT, PT, R237, UR28, RZ, P4, !PT ;  /* 0x0000001ceded7c10 */ /* 0x000fe2000a7fe4ff */
[----:B------:R0:W-:Y:S01]  /*6ba0*/  STL [R1+0x14], R118 ;  /* 0x0000147601007387 */ /* 0x0001e20000100800 */
[----:B------:R-:W-:Y:S02]  /*6bb0*/  IADD3 R227, P4, PT, R227, UR23, RZ ;  /* 0x00000017e3e37c10 */ /* 0x000fe4000ff9e0ff */
[----:B------:R-:W-:Y:S01]  /*6bc0*/  IADD3.X R115, PT, PT, R115, UR28, RZ, P1, !PT ;  /* 0x0000001c73737c10 */ /* 0x000fe20008ffe4ff */
[----:B------:R0:W-:Y:S01]  /*6bd0*/  STL [R1+0xc], R117 ;  /* 0x00000c7501007387 */ /* 0x0001e20000100800 */
[----:B------:R-:W-:Y:S02]  /*6be0*/  IADD3.X R226, PT, PT, R226, UR28, RZ, P4, !PT ;  /* 0x0000001ce2e27c10 */ /* 0x000fe4000a7fe4ff */
[----:B------:R-:W-:Y:S01]  /*6bf0*/  IADD3 R217, P4, PT, R217, UR23, RZ ;  /* 0x00000017d9d97c10 */ /* 0x000fe2000ff9e0ff */
[----:B------:R0:W-:Y:S01]  /*6c00*/  STL [R1+0x4], R115 ;  /* 0x0000047301007387 */ /* 0x0001e20000100800 */
[----:B------:R-:W-:-:S02]  /*6c10*/  IADD3.X R241, PT, PT, R241, UR28, RZ, P2, !PT ;  /* 0x0000001cf1f17c10 */ /* 0x000fc400097fe4ff */
[----:B------:R-:W-:Y:S02]  /*6c20*/  IADD3.X R216, PT, PT, R216, UR28, RZ, P4, !PT ;  /* 0x0000001cd8d87c10 */ /* 0x000fe4000a7fe4ff */
[----:B------:R-:W-:Y:S02]  /*6c30*/  IADD3 R207, P4, PT, R207, UR23, RZ ;  /* 0x00000017cfcf7c10 */ /* 0x000fe4000ff9e0ff */
[----:B------:R-:W-:Y:S02]  /*6c40*/  IADD3 R250, P3, PT, R250, UR23, RZ ;  /* 0x00000017fafa7c10 */ /* 0x000fe4000ff7e0ff */
[----:B------:R-:W-:Y:S02]  /*6c50*/  IADD3.X R206, PT, PT, R206, UR28, RZ, P4, !PT ;  /* 0x0000001ccece7c10 */ /* 0x000fe4000a7fe4ff */
[----:B------:R-:W-:Y:S02]  /*6c60*/  IADD3 R191, P4, PT, R191, UR22, RZ ;  /* 0x00000016bfbf7c10 */ /* 0x000fe4000ff9e0ff */
[----:B------:R-:W-:-:S02]  /*6c70*/  IADD3 R246, P6, PT, R246, UR23, RZ ;  /* 0x00000017f6f67c10 */ /* 0x000fc4000ffde0ff */
[----:B------:R-:W-:Y:S02]  /*6c80*/  IADD3.X R189, PT, PT, R189, UR27, RZ, P4, !PT ;  /* 0x0000001bbdbd7c10 */ /* 0x000fe4000a7fe4ff */
[----:B------:R-:W-:Y:S02]  /*6c90*/  IADD3 R163, P4, PT, R163, UR22, RZ ;  /* 0x00000016a3a37c10 */ /* 0x000fe4000ff9e0ff */
[----:B------:R-:W-:Y:S02]  /*6ca0*/  IADD3 R244, P1, PT, R244, UR23, RZ ;  /* 0x00000017f4f47c10 */ /* 0x000fe4000ff3e0ff */
[----:B------:R-:W-:Y:S02]  /*6cb0*/  IADD3 R231, P2, PT, R231, UR23, RZ ;  /* 0x00000017e7e77c10 */ /* 0x000fe4000ff5e0ff */
[----:B------:R-:W-:Y:S02]  /*6cc0*/  IADD3.X R161, PT, PT, R161, UR27, RZ, P4, !PT ;  /* 0x0000001ba1a17c10 */ /* 0x000fe4000a7fe4ff */
[----:B-----5:R-:W-:-:S02]  /*6cd0*/  IADD3 R34, P4, PT, R34, UR22, RZ ;  /* 0x0000001622227c10 */ /* 0x020fc4000ff9e0ff */
[----:B------:R-:W-:Y:S02]  /*6ce0*/  IADD3.X R249, PT, PT, R249, UR28, RZ, P3, !PT ;  /* 0x0000001cf9f97c10 */ /* 0x000fe40009ffe4ff */
[----:B------:R-:W-:Y:S02]  /*6cf0*/  IADD3.X R245, PT, PT, R245, UR28, RZ, P6, !PT ;  /* 0x0000001cf5f57c10 */ /* 0x000fe4000b7fe4ff */
[----:B------:R-:W-:Y:S02]  /*6d00*/  IADD3.X R243, PT, PT, R243, UR28, RZ, P1, !PT ;  /* 0x0000001cf3f37c10 */ /* 0x000fe40008ffe4ff */
[----:B------:R-:W-:Y:S02]  /*6d10*/  IADD3.X R230, PT, PT, R230, UR28, RZ, P2, !PT ;  /* 0x0000001ce6e67c10 */ /* 0x000fe400097fe4ff */
[----:B------:R-:W-:Y:S02]  /*6d20*/  IADD3 R240, P3, PT, R240, UR23, RZ ;  /* 0x00000017f0f07c10 */ /* 0x000fe4000ff7e0ff */
[----:B------:R-:W-:-:S02]  /*6d30*/  IADD3 R235, P6, PT, R235, UR23, RZ ;  /* 0x00000017ebeb7c10 */ /* 0x000fc4000ffde0ff */
[----:B------:R-:W-:Y:S02]  /*6d40*/  IADD3 R233, P1, PT, R233, UR23, RZ ;  /* 0x00000017e9e97c10 */ /* 0x000fe4000ff3e0ff */
[----:B------:R-:W-:Y:S02]  /*6d50*/  IADD3 R221, P2, PT, R221, UR23, RZ ;  /* 0x00000017dddd7c10 */ /* 0x000fe4000ff5e0ff */
[----:B------:R-:W-:Y:S02]  /*6d60*/  IADD3.X R36, PT, PT, R36, UR27, RZ, P4, !PT ;  /* 0x0000001b24247c10 */ /* 0x000fe4000a7fe4ff */
[----:B------:R-:W-:Y:S02]  /*6d70*/  IADD3 R111, P4, PT, R111, UR22, RZ ;  /* 0x000000166f6f7c10 */ /* 0x000fe4000ff9e0ff */
[----:B------:R-:W-:Y:S02]  /*6d80*/  IADD3.X R239, PT, PT, R239, UR28, RZ, P3, !PT ;  /* 0x0000001cefef7c10 */ /* 0x000fe40009ffe4ff */
[----:B------:R-:W-:-:S02]  /*6d90*/  IADD3.X R234, PT, PT, R234, UR28, RZ, P6, !PT ;  /* 0x0000001ceaea7c10 */ /* 0x000fc4000b7fe4ff */
[----:B------:R-:W-:Y:S02]  /*6da0*/  IADD3.X R232, PT, PT, R232, UR28, RZ, P1, !PT ;  /* 0x0000001ce8e87c10 */ /* 0x000fe40008ffe4ff */
[----:B------:R-:W-:Y:S02]  /*6db0*/  IADD3.X R220, PT, PT, R220, UR28, RZ, P2, !PT ;  /* 0x0000001cdcdc7c10 */ /* 0x000fe400097fe4ff */
[----:B------:R-:W-:Y:S02]  /*6dc0*/  IADD3 R229, P3, PT, R229, UR23, RZ ;  /* 0x00000017e5e57c10 */ /* 0x000fe4000ff7e0ff */
[----:B------:R-:W-:Y:S02]  /*6dd0*/  IADD3 R225, P6, PT, R225, UR23, RZ ;  /* 0x00000017e1e17c10 */ /* 0x000fe4000ffde0ff */
[----:B------:R-:W-:Y:S02]  /*6de0*/  IADD3 R223, P1, PT, R223, UR23, RZ ;  /* 0x00000017dfdf7c10 */ /* 0x000fe4000ff3e0ff */
[----:B------:R-:W-:-:S02]  /*6df0*/  IADD3 R211, P2, PT, R211, UR23, RZ ;  /* 0x00000017d3d37c10 */ /* 0x000fc4000ff5e0ff */
[----:B------:R-:W-:Y:S02]  /*6e00*/  IADD3.X R112, PT, PT, R112, UR27, RZ, P4, !PT ;  /* 0x0000001b70707c10 */ /* 0x000fe4000a7fe4ff */
[----:B------:R-:W-:Y:S02]  /*6e10*/  IADD3 R76, P4, PT, R76, UR22, RZ ;  /* 0x000000164c4c7c10 */ /* 0x000fe4000ff9e0ff */
[----:B------:R-:W-:Y:S02]  /*6e20*/  IADD3.X R228, PT, PT, R228, UR28, RZ, P3, !PT ;  /* 0x0000001ce4e47c10 */ /* 0x000fe40009ffe4ff */
[----:B------:R-:W-:Y:S02]  /*6e30*/  IADD3.X R224, PT, PT, R224, UR28, RZ, P6, !PT ;  /* 0x0000001ce0e07c10 */ /* 0x000fe4000b7fe4ff */
[----:B------:R-:W-:Y:S02]  /*6e40*/  IADD3.X R222, PT, PT, R222, UR28, RZ, P1, !PT ;  /* 0x0000001cdede7c10 */ /* 0x000fe40008ffe4ff */
[----:B------:R-:W-:-:S02]  /*6e50*/  IADD3.X R210, PT, PT, R210, UR28, RZ, P2, !PT ;  /* 0x0000001cd2d27c10 */ /* 0x000fc400097fe4ff */
[----:B------:R-:W-:Y:S02]  /*6e60*/  IADD3 R219, P3, PT, R219, UR23, RZ ;  /* 0x00000017dbdb7c10 */ /* 0x000fe4000ff7e0ff */
[----:B------:R-:W-:Y:S02]  /*6e70*/  IADD3 R215, P6, PT, R215, UR23, RZ ;  /* 0x00000017d7d77c10 */ /* 0x000fe4000ffde0ff */
[----:B------:R-:W-:Y:S02]  /*6e80*/  IADD3 R213, P1, PT, R213, UR23, RZ ;  /* 0x00000017d5d57c10 */ /* 0x000fe4000ff3e0ff */
[----:B------:R-:W-:Y:S02]  /*6e90*/  IADD3 R199, P2, PT, R199, UR22, RZ ;  /* 0x00000016c7c77c10 */ /* 0x000fe4000ff5e0ff */
[----:B------:R-:W-:Y:S02]  /*6ea0*/  IADD3.X R78, PT, PT, R78, UR27, RZ, P4, !PT ;  /* 0x0000001b4e4e7c10 */ /* 0x000fe4000a7fe4ff */
[----:B------:R-:W-:-:S02]  /*6eb0*/  IADD3 R45, P4, PT, R45, UR22, RZ ;  /* 0x000000162d2d7c10 */ /* 0x000fc4000ff9e0ff */
        /* <DEDUP_REMOVED lines=57> */
[----:B------:R-:W-:Y:S02]  /*7250*/  IADD3.X R77, PT, PT, R77, UR27, RZ, P6, !PT ;  /* 0x0000001b4d4d7c10 */ /* 0x000fe4000b7fe4ff */
[----:B------:R-:W-:Y:S02]  /*7260*/  IADD3.X R64, PT, PT, R64, UR27, RZ, P1, !PT ;  /* 0x0000001b40407c10 */ /* 0x000fe40008ffe4ff */
[----:B------:R-:W-:-:S02]  /*7270*/  IADD3.X R21, PT, PT, R21, UR27, RZ, P2, !PT ;  /* 0x0000001b15157c10 */ /* 0x000fc400097fe4ff */
[----:B------:R-:W-:Y:S01]  /*7280*/  IADD3.X R11, PT, PT, R11, UR27, RZ, P4, !PT ;  /* 0x0000001b0b0b7c10 */ /* 0x000fe2000a7fe4ff */
[----:B------:R-:W1:Y:S01]  /*7290*/  SYNCS.PHASECHK.TRANS64.TRYWAIT P4, [UR13], R116 ;  /* 0x00000074ff0075a7 */ /* 0x000e62000808110d */
[----:B------:R-:W-:Y:S02]  /*72a0*/  IADD3 R46, P3, PT, R46, UR22, RZ ;  /* 0x000000162e2e7c10 */ /* 0x000fe4000ff7e0ff */
[----:B------:R-:W-:Y:S02]  /*72b0*/  IADD3 R30, P6, PT, R30, UR22, RZ ;  /* 0x000000161e1e7c10 */ /* 0x000fe4000ffde0ff */
[----:B------:R-:W-:Y:S02]  /*72c0*/  IADD3 R29, P1, PT, R29, UR22, RZ ;  /* 0x000000161d1d7c10 */ /* 0x000fe4000ff3e0ff */
[----:B------:R-:W-:Y:S02]  /*72d0*/  IADD3 R94, P2, PT, R94, UR22, RZ ;  /* 0x000000165e5e7c10 */ /* 0x000fe4000ff5e0ff */
[----:B------:R-:W-:-:S02]  /*72e0*/  IADD3.X R48, PT, PT, R48, UR27, RZ, P3, !PT ;  /* 0x0000001b30307c10 */ /* 0x000fc40009ffe4ff */
[----:B------:R-:W-:Y:S02]  /*72f0*/  IADD3.X R32, PT, PT, R32, UR27, RZ, P6, !PT ;  /* 0x0000001b20207c10 */ /* 0x000fe4000b7fe4ff */
[----:B------:R-:W-:Y:S02]  /*7300*/  IADD3.X R31, PT, PT, R31, UR27, RZ, P1, !PT ;  /* 0x0000001b1f1f7c10 */ /* 0x000fe40008ffe4ff */
[----:B------:R-:W-:Y:S02]  /*7310*/  IADD3.X R97, PT, PT, R97, UR27, RZ, P2, !PT ;  /* 0x0000001b61617c10 */ /* 0x000fe400097fe4ff */
[----:B------:R-:W-:Y:S02]  /*7320*/  IADD3 R12, P3, PT, R12, UR22, RZ ;  /* 0x000000160c0c7c10 */ /* 0x000fe4000ff7e0ff */
[----:B------:R-:W-:Y:S02]  /*7330*/  IADD3 R107, P6, PT, R107, UR22, RZ ;  /* 0x000000166b6b7c10 */ /* 0x000fe4000ffde0ff */
[----:B------:R-:W-:-:S02]  /*7340*/  IADD3 R99, P1, PT, R99, UR22, RZ ;  /* 0x0000001663637c10 */ /* 0x000fc4000ff3e0ff */
[----:B------:R-:W-:Y:S02]  /*7350*/  IADD3 R58, P2, PT, R58, UR22, RZ ;  /* 0x000000163a3a7c10 */ /* 0x000fe4000ff5e0ff */
[----:B------:R-:W-:Y:S02]  /*7360*/  IADD3.X R14, PT, PT, R14, UR27, RZ, P3, !PT ;  /* 0x0000001b0e0e7c10 */ /* 0x000fe40009ffe4ff */
[----:B------:R-:W-:Y:S02]  /*7370*/  IADD3.X R108, PT, PT, R108, UR27, RZ, P6, !PT ;  /* 0x0000001b6c6c7c10 */ /* 0x000fe4000b7fe4ff */
[----:B------:R-:W-:Y:S02]  /*7380*/  IADD3.X R100, PT, PT, R100, UR27, RZ, P1, !PT ;  /* 0x0000001b64647c10 */ /* 0x000fe40008ffe4ff */
[----:B------:R-:W-:Y:S02]  /*7390*/  IADD3.X R60, PT, PT, R60, UR27, RZ, P2, !PT ;  /* 0x0000001b3c3c7c10 */ /* 0x000fe400097fe4ff */
[----:B------:R-:W-:-:S02]  /*73a0*/  IADD3 R84, P3, PT, R84, UR22, RZ ;  /* 0x0000001654547c10 */ /* 0x000fc4000ff7e0ff */
[----:B------:R-:W-:Y:S02]  /*73b0*/  IADD3 R72, P6, PT, R72, UR22, RZ ;  /* 0x0000001648487c10 */ /* 0x000fe4000ffde0ff */
[----:B------:R-:W-:Y:S02]  /*73c0*/  IADD3 R71, P1, PT, R71, UR22, RZ ;  /* 0x0000001647477c10 */ /* 0x000fe4000ff3e0ff */
[----:B------:R-:W-:Y:S02]  /*73d0*/  IADD3 R25, P2, PT, R25, UR22, RZ ;  /* 0x0000001619197c10 */ /* 0x000fe4000ff5e0ff */
[----:B------:R-:W-:Y:S02]  /*73e0*/  IADD3.X R86, PT, PT, R86, UR27, RZ, P3, !PT ;  /* 0x0000001b56567c10 */ /* 0x000fe40009ffe4ff */
[----:B------:R-:W-:Y:S02]  /*73f0*/  IADD3.X R74, PT, PT, R74, UR27, RZ, P6, !PT ;  /* 0x0000001b4a4a7c10 */ /* 0x000fe4000b7fe4ff */
[----:B------:R-:W-:-:S02]  /*7400*/  IADD3.X R73, PT, PT, R73, UR27, RZ, P1, !PT ;  /* 0x0000001b49497c10 */ /* 0x000fc40008ffe4ff */
[----:B------:R-:W-:Y:S02]  /*7410*/  IADD3.X R27, PT, PT, R27, UR27, RZ, P2, !PT ;  /* 0x0000001b1b1b7c10 */ /* 0x000fe400097fe4ff */
        /* <DEDUP_REMOVED lines=40> */
[----:B------:R-:W-:-:S02]  /*76a0*/  ISETP.GT.AND P3, PT, R4, RZ, PT ;  /* 0x000000ff0400720c */ /* 0x000fc40003f64270 */
[C---:B------:R-:W-:Y:S02]  /*76b0*/  ISETP.GT.AND P6, PT, R4.reuse, 0x1, PT ;  /* 0x000000010400780c */ /* 0x040fe40003fc4270 */
[----:B------:R-:W-:Y:S01]  /*76c0*/  ISETP.GT.AND P1, PT, R4, 0x8, PT ;  /* 0x000000080400780c */ /* 0x000fe20003f24270 */
[----:B01----:R-:W-:-:S12]  /*76d0*/  @!P4 BRA `(.L_x_8) ;  /* 0x000000c00048c947 */ /* 0x003fd80003800000 */
.L_x_16:
[----:B------:R-:W-:Y:S01]  /*76e0*/  @P3 IMAD.MOV.U32 R116, RZ, RZ, R5 ;  /* 0x000000ffff743224 */ /* 0x000fe200078e0005 */
[----:B------:R0:W-:Y:S01]  /*76f0*/  STL [R1+0x128], R3 ;  /* 0x0001280301007387 */ /* 0x0001e20000100800 */
[----:B------:R-:W-:Y:S01]  /*7700*/  @P3 IMAD.MOV.U32 R117, RZ, RZ, R6 ;  /* 0x000000ffff753224 */ /* 0x000fe200078e0006 */
[----:B------:R-:W-:Y:S02]  /*7710*/  PRMT R144, RZ, 0x7610, R144 ;  /* 0x00007610ff907816 */ /* 0x000fe40000000090 */
[----:B------:R-:W-:Y:S01]  /*7720*/  PRMT R137, RZ, 0x7610, R137 ;  /* 0x00007610ff897816 */ /* 0x000fe20000000089 */
[----:B------:R-:W-:Y:S04]  /*7730*/  STL [R1+0x124], R2 ;  /* 0x0001240201007387 */ /* 0x000fe80000100800 */
[----:B------:R1:W2:Y:S01]  /*7740*/  @P3 LDG.E.U8 R145, desc[UR24][R116.64] ;  /* 0x0000001874913981 */ /* 0x0002a2000c1e1100 */
[----:B------:R-:W-:-:S02]  /*7750*/  ISETP.GT.AND P2, PT, R4, 0x2, PT ;  /* 0x000000020400780c */ /* 0x000fc40003f44270 */
[----:B------:R-:W-:Y:S01]  /*7760*/  PRMT R143, RZ, 0x7610, R143 ;  /* 0x00007610ff8f7816 */ /* 0x000fe2000000008f */
[----:B------:R3:W-:Y:S01]  /*7770*/  STL [R1+0x120], R0 ;  /* 0x0001200001007387 */ /* 0x0007e20000100800 */
[----:B------:R-:W-:Y:S02]  /*7780*/  PRMT R136, RZ, 0x7610, R136 ;  /* 0x00007610ff887816 */ /* 0x000fe40000000088 */
[----:B------:R-:W-:Y:S02]  /*7790*/  PRMT R236, RZ, 0x7610, R236 ;  /* 0x00007610ffec7816 */ /* 0x000fe400000000ec */
[----:B------:R-:W-:Y:S01]  /*77a0*/  PRMT R142, RZ, 0x7610, R142 ;  /* 0x00007610ff8e7816 */ /* 0x000fe2000000008e */
[----:B-1----:R-:W-:Y:S01]  /*77b0*/  @P3 IMAD.MOV.U32 R116, RZ, RZ, R7 ;  /* 0x000000ffff743224 */ /* 0x002fe200078e0007 */
[----:B------:R-:W-:Y:S01]  /*77c0*/  PRMT R171, RZ, 0x7610, R171 ;  /* 0x00007610ffab7816 */ /* 0x000fe200000000ab */
[----:B------:R-:W-:Y:S01]  /*77d0*/  @P3 IMAD.MOV.U32 R117, RZ, RZ, R8 ;  /* 0x000000ffff753224 */ /* 0x000fe200078e0008 */
[----:B------:R-:W-:-:S02]  /*77e0*/  ISETP.GT.AND P4, PT, R4, 0x3, PT ;  /* 0x000000030400780c */ /* 0x000fc40003f84270 */
[----:B------:R-:W-:Y:S02]  /*77f0*/  PRMT R141, RZ, 0x7610, R141 ;  /* 0x00007610ff8d7816 */ /* 0x000fe4000000008d */
[----:B------:R-:W-:Y:S01]  /*7800*/  PRMT R140, RZ, 0x7610, R140 ;  /* 0x00007610ff8c7816 */ /* 0x000fe2000000008c */
[----:B------:R1:W4:Y:S01]  /*7810*/  @P3 LDG.E.U8 R144, desc[UR24][R116.64] ;  /* 0x0000001874903981 */ /* 0x000322000c1e1100 */
[----:B------:R-:W-:Y:S02]  /*7820*/  PRMT R252, RZ, 0x7610, R252 ;  /* 0x00007610fffc7816 */ /* 0x000fe400000000fc */
[----:B------:R-:W-:Y:S02]  /*7830*/  PRMT R139, RZ, 0x7610, R139 ;  /* 0x00007610ff8b7816 */ /* 0x000fe4000000008b */
[----:B0-----:R-:W-:Y:S02]  /*7840*/  PRMT R3, RZ, 0x7610, R3 ;  /* 0x00007610ff037816 */ /* 0x001fe40000000003 */
[----:B------:R-:W-:-:S02]  /*7850*/  PRMT R138, RZ, 0x7610, R138 ;  /* 0x00007610ff8a7816 */ /* 0x000fc4000000008a */
[----:B------:R-:W-:Y:S01]  /*7860*/  PRMT R170, RZ, 0x7610, R170 ;  /* 0x00007610ffaa7816 */ /* 0x000fe200000000aa */
[----:B-1----:R-:W-:Y:S01]  /*7870*/  @P6 IMAD.MOV.U32 R116, RZ, RZ, R17 ;  /* 0x000000ffff746224 */ /* 0x002fe200078e0011 */
[----:B---3--:R-:W-:Y:S01]  /*7880*/  PRMT R0, RZ, 0x7610, R0 ;  /* 0x00007610ff007816 */ /* 0x008fe20000000000 */
[----:B------:R-:W-:Y:S01]  /*7890*/  @P6 IMAD.MOV.U32 R117, RZ, RZ, R18 ;  /* 0x000000ffff756224 */ /* 0x000fe200078e0012 */
[----:B------:R-:W-:Y:S02]  /*78a0*/  PRMT R169, RZ, 0x7610, R169 ;  /* 0x00007610ffa97816 */ /* 0x000fe400000000a9 */
[----:B------:R-:W-:Y:S02]  /*78b0*/  PRMT R167, RZ, 0x7610, R167 ;  /* 0x00007610ffa77816 */ /* 0x000fe400000000a7 */
[----:B------:R-:W-:Y:S01]  /*78c0*/  PRMT R165, RZ, 0x7610, R165 ;  /* 0x00007610ffa57816 */ /* 0x000fe200000000a5 */
[----:B------:R0:W3:Y:S01]  /*78d0*/  @P6 LDG.E.U8 R137, desc[UR24][R116.64] ;  /* 0x0000001874896981 */ /* 0x0000e2000c1e1100 */
[----:B------:R-:W-:-:S02]  /*78e0*/  PRMT R135, RZ, 0x7610, R135 ;  /* 0x00007610ff877816 */ /* 0x000fc40000000087 */
[----:B------:R-:W-:Y:S02]  /*78f0*/  PRMT R157, RZ, 0x7610, R157 ;  /* 0x00007610ff9d7816 */ /* 0x000fe4000000009d */
[----:B------:R-:W-:Y:S02]  /*7900*/  PRMT R152, RZ, 0x7610, R152 ;  /* 0x00007610ff987816 */ /* 0x000fe40000000098 */
[----:B------:R-:W-:Y:S02]  /*7910*/  PRMT R134, RZ, 0x7610, R134 ;  /* 0x00007610ff867816 */ /* 0x000fe40000000086 */
[----:B------:R-:W-:Y:S01]  /*7920*/  PRMT R133, RZ, 0x7610, R133 ;  /* 0x00007610ff857816 */ /* 0x000fe20000000085 */
[----:B0-----:R-:W-:Y:S01]  /*7930*/  @P1 IMAD.MOV.U32 R116, RZ, RZ, R9 ;  /* 0x000000ffff741224 */ /* 0x001fe200078e0009 */
[----:B------:R-:W-:Y:S01]  /*7940*/  PRMT R147, RZ, 0x7610, R147 ;  /* 0x00007610ff937816 */ /* 0x000fe20000000093 */
[----:B------:R-:W-:Y:S01]  /*7950*/  @P1 IMAD.MOV.U32 R117, RZ, RZ, R11 ;  /* 0x000000ffff751224 */ /* 0x000fe200078e000b */
[----:B------:R-:W-:-:S02]  /*7960*/  PRMT R132, RZ, 0x7610, R132 ;  /* 0x00007610ff847816 */ /* 0x000fc40000000084 */
[----:B------:R-:W-:Y:S02]  /*7970*/  PRMT R129, RZ, 0x7610, R129 ;  /* 0x00007610ff817816 */ /* 0x000fe40000000081 */
[----:B------:R-:W-:Y:S01]  /*7980*/  PRMT R131, RZ, 0x7610, R131 ;  /* 0x00007610ff837816 */ /* 0x000fe20000000083 */
[----:B------:R0:W2:Y:S01]  /*7990*/  @P1 LDG.E.U8 R143, desc[UR24][R116.64] ;  /* 0x00000018748f1981 */ /* 0x0000a2000c1e1100 */
[----:B------:R-:W-:Y:S02]  /*79a0*/  PRMT R128, RZ, 0x7610, R128 ;  /* 0x00007610ff807816 */ /* 0x000fe40000000080 */
[----:B------:R-:W-:Y:S02]  /*79b0*/  PRMT R130, RZ, 0x7610, R130 ;  /* 0x00007610ff827816 */ /* 0x000fe40000000082 */
[----:B------:R-:W-:Y:S02]  /*79c0*/  PRMT R115, RZ, 0x7610, R115 ;  /* 0x00007610ff737816 */ /* 0x000fe40000000073 */
[----:B------:R-:W-:-:S02]  /*79d0*/  PRMT R148, RZ, 0x7610, R148 ;  /* 0x00007610ff947816 */ /* 0x000fc40000000094 */
[----:B------:R-:W-:Y:S01]  /*79e0*/  PRMT R149, RZ, 0x7610, R149 ;  /* 0x00007610ff957816 */ /* 0x000fe20000000095 */
[----:B0-----:R-:W-:Y:S01]  /*79f0*/  @P6 IMAD.MOV.U32 R116, RZ, RZ, R22 ;  /* 0x000000ffff746224 */ /* 0x001fe200078e0016 */
[----:B------:R-:W-:Y:S01]  /*7a00*/  PRMT R146, RZ, 0x7610, R146 ;  /* 0x00007610ff927816 */ /* 0x000fe20000000092 */
[----:B------:R-:W-:Y:S01]  /*7a10*/  @P6 IMAD.MOV.U32 R117, RZ, RZ, R24 ;  /* 0x000000ffff756224 */ /* 0x000fe200078e0018 */
[----:B------:R-:W-:Y:S02]  /*7a20*/  PRMT R153, RZ, 0x7610, R153 ;  /* 0x00007610ff997816 */ /* 0x000fe40000000099 */
[----:B------:R-:W-:Y:S02]  /*7a30*/  PRMT R150, RZ, 0x7610, R150 ;  /* 0x00007610ff967816 */ /* 0x000fe40000000096 */
[----:B------:R-:W-:Y:S01]  /*7a40*/  PRMT R155, RZ, 0x7610, R155 ;  /* 0x00007610ff9b7816 */ /* 0x000fe2000000009b */
[----:B------:R0:W2:Y:S01]  /*7a50*/  @P6 LDG.E.U8 R136, desc[UR24][R116.64] ;  /* 0x0000001874886981 */ /* 0x0000a2000c1e1100 */
[----:B------:R-:W-:-:S02]  /*7a60*/  ISETP.GT.AND P3, PT, R4, 0x10, PT ;  /* 0x000000100400780c */ /* 0x000fc40003f64270 */
        /* <DEDUP_REMOVED lines=17> */
[----:B------:R-:W0:Y:S01]  /*7b80*/  S2R R2, SR_TID.X ;  /* 0x0000000000027919 */ /* 0x000e220000002100 */
[----:B------:R-:W-:Y:S01]  /*7b90*/  @P1 IMAD.MOV.U32 R117, RZ, RZ, R13 ;  /* 0x000000ffff751224 */ /* 0x000fe200078e000d */
[----:B------:R-:W-:Y:S02]  /*7ba0*/  PRMT R182, RZ, 0x7610, R182 ;  /* 0x00007610ffb67816 */ /* 0x000fe400000000b6 */
[----:B------:R-:W-:Y:S01]  /*7bb0*/  PRMT R184, RZ, 0x7610, R184 ;  /* 0x00007610ffb87816 */ /* 0x000fe200000000b8 */
[----:B------:R1:W-:Y:S04]  /*7bc0*/  STL [R1+0x12c], R6 ;  /* 0x00012c0601007387 */ /* 0x0003e80000100800 */
[----:B------:R1:W2:Y:S01]  /*7bd0*/  @P1 LDG.E.U8 R142, desc[UR24][R116.64] ;  /* 0x00000018748e1981 */ /* 0x0002a2000c1e1100 */
[----:B------:R-:W-:-:S02]  /*7be0*/  ISETP.GT.AND P6, PT, R4, 0x7, PT ;  /* 0x000000070400780c */ /* 0x000fc40003fc4270 */
[----:B------:R-:W-:Y:S02]  /*7bf0*/  PRMT R186, RZ, 0x7610, R186 ;  /* 0x00007610ffba7816 */ /* 0x000fe400000000ba */
[----:B------:R-:W-:Y:S01]  /*7c00*/  PRMT R188, RZ, 0x7610, R188 ;  /* 0x00007610ffbc7816 */ /* 0x000fe200000000bc */
[----:B-1----:R-:W2:Y:S01]  /*7c10*/  LDL R6, [R1+0x10] ;  /* 0x0000100001067983 */ /* 0x002ea20000100800 */
[----:B------:R-:W-:Y:S02]  /*7c20*/  @P2 IMAD.MOV.U32 R116, RZ, RZ, R38 ;  /* 0x000000ffff742224 */ /* 0x000fe400078e0026 */
[----:B------:R-:W-:-:S05]  /*7c30*/  @P2 IMAD.MOV.U32 R117, RZ, RZ, R40 ;  /* 0x000000ffff752224 */ /* 0x000fca00078e0028 */
[----:B------:R1:W2:Y:S01]  /*7c40*/  @P2 LDG.E.U8 R171, desc[UR24][R116.64] ;  /* 0x0000001874ab2981 */ /* 0x0002a2000c1e1100 */
[----:B------:R-:W-:Y:S01]  /*7c50*/  ISETP.GT.AND P1, PT, R4, 0x18, PT ;  /* 0x000000180400780c */ /* 0x000fe20003f24270 */
[----:B-1----:R-:W-:Y:S02]  /*7c60*/  @P3 IMAD.MOV.U32 R116, RZ, RZ, R12 ;  /* 0x000000ffff743224 */ /* 0x002fe400078e000c */
[----:B------:R-:W-:-:S05]  /*7c70*/  @P3 IMAD.MOV.U32 R117, RZ, RZ, R14 ;  /* 0x000000ffff753224 */ /* 0x000fca00078e000e */
[----:B------:R1:W2:Y:S02]  /*7c80*/  @P3 LDG.E.U8 R141, desc[UR24][R116.64] ;  /* 0x00000018748d3981 */ /* 0x0002a4000c1e1100 */
[----:B-1----:R-:W-:Y:S02]  /*7c90*/  @P3 IMAD.MOV.U32 R116, RZ, RZ, R19 ;  /* 0x000000ffff743224 */ /* 0x002fe400078e0013 */
        /* <DEDUP_REMOVED lines=58> */
[----:B------:R-:W-:Y:S02]  /*8040*/  @P4 IMAD.MOV.U32 R118, RZ, RZ, R42 ;  /* 0x000000ffff764224 */ /* 0x000fe400078e002a */
[----:B------:R-:W-:Y:S01]  /*8050*/  @P4 IMAD.MOV.U32 R119, RZ, RZ, R44 ;  /* 0x000000ffff774224 */ /* 0x000fe200078e002c */
[----:B------:R-:W-:-:S04]  /*8060*/  ISETP.GT.AND P6, PT, R4, 0xc, PT ;  /* 0x0000000c0400780c */ /* 0x000fc80003fc4270 */
[----:B------:R0:W2:Y:S01]  /*8070*/  @P4 LDG.E.U8 R128, desc[UR24][R118.64] ;  /* 0x0000001876804981 */ /* 0x0000a2000c1e1100 */
[----:B-1----:R-:W-:Y:S02]  /*8080*/  @P4 IMAD.MOV.U32 R116, RZ, RZ, R41 ;  /* 0x000000ffff744224 */ /* 0x002fe400078e0029 */
[----:B------:R-:W-:-:S05]  /*8090*/  @P4 IMAD.MOV.U32 R117, RZ, RZ, R43 ;  /* 0x000000ffff754224 */ /* 0x000fca00078e002b */
[----:B------:R1:W2:Y:S01]  /*80a0*/  @P4 LDG.E.U8 R129, desc[UR24][R116.64] ;  /* 0x0000001874814981 */ /* 0x0002a2000c1e1100 */
[----:B0-----:R-:W-:Y:S02]  /*80b0*/  @P1 IMAD.MOV.U32 R118, RZ, RZ, R57 ;  /* 0x000000ffff761224 */ /* 0x001fe400078e0039 */
[----:B------:R-:W-:Y:S02]  /*80c0*/  @P1 IMAD.MOV.U32 R119, RZ, RZ, R59 ;  /* 0x000000ffff771224 */ /* 0x000fe400078e003b */
[----:B-1----:R-:W-:Y:S02]  /*80d0*/  @P3 IMAD.MOV.U32 R116, RZ, RZ, R33 ;  /* 0x000000ffff743224 */ /* 0x002fe400078e0021 */
[----:B------:R-:W-:-:S05]  /*80e0*/  @P3 IMAD.MOV.U32 R117, RZ, RZ, R35 ;  /* 0x000000ffff753224 */ /* 0x000fca00078e0023 */
[----:B------:R0:W2:Y:S01]  /*80f0*/  @P3 LDG.E.U8 R131, desc[UR24][R116.64] ;  /* 0x0000001874833981 */ /* 0x0000a2000c1e1100 */
[----:B------:R-:W-:Y:S01]  /*8100*/  ISETP.GT.AND P2, PT, R4, 0xd, PT ;  /* 0x0000000d0400780c */ /* 0x000fe20003f44270 */
[----:B------:R-:W-:Y:S01]  /*8110*/  @P1 IMAD.MOV.U32 R120, RZ, RZ, R58 ;  /* 0x000000ffff781224 */ /* 0x000fe200078e003a */
[----:B0-----:R-:W-:Y:S01]  /*8120*/  PRMT R116, RZ, 0x7610, R116 ;  /* 0x00007610ff747816 */ /* 0x001fe20000000074 */
[----:B------:R-:W-:Y:S01]  /*8130*/  @P1 IMAD.MOV.U32 R121, RZ, RZ, R60 ;  /* 0x000000ffff791224 */ /* 0x000fe200078e003c */
[----:B------:R-:W-:-:S04]  /*8140*/  PRMT R117, RZ, 0x7610, R117 ;  /* 0x00007610ff757816 */ /* 0x000fc80000000075 */
[----:B------:R0:W2:Y:S01]  /*8150*/  @P1 LDG.E.U8 R116, desc[UR24][R118.64] ;  /* 0x0000001876741981 */ /* 0x0000a2000c1e1100 */
[----:B------:R-:W-:-:S03]  /*8160*/  ISETP.GT.AND P4, PT, R4, 0xe, PT ;  /* 0x0000000e0400780c */ /* 0x000fc60003f84270 */
[----:B------:R1:W2:Y:S01]  /*8170*/  @P1 LDG.E.U8 R117, desc[UR24][R120.64] ;  /* 0x0000001878751981 */ /* 0x0002a2000c1e1100 */
[----:B0-----:R-:W-:Y:S02]  /*8180*/  @P3 IMAD.MOV.U32 R118, RZ, RZ, R34 ;  /* 0x000000ffff763224 */ /* 0x001fe400078e0022 */
[----:B------:R-:W-:Y:S02]  /*8190*/  @P3 IMAD.MOV.U32 R119, RZ, RZ, R36 ;  /* 0x000000ffff773224 */ /* 0x000fe400078e0024 */
[----:B-1----:R-:W-:-:S03]  /*81a0*/  @P6 IMAD.MOV.U32 R120, RZ, RZ, R71 ;  /* 0x000000ffff786224 */ /* 0x002fc600078e0047 */
[----:B------:R0:W2:Y:S01]  /*81b0*/  @P3 LDG.E.U8 R130, desc[UR24][R118.64] ;  /* 0x0000001876823981 */ /* 0x0000a2000c1e1100 */
[----:B------:R-:W-:Y:S01]  /*81c0*/  @P6 IMAD.MOV.U32 R121, RZ, RZ, R73 ;  /* 0x000000ffff796224 */ /* 0x000fe200078e0049 */
[----:B0-----:R-:W-:Y:S01]  /*81d0*/  PRMT R118, RZ, 0x7610, R118 ;  /* 0x00007610ff767816 */ /* 0x001fe20000000076 */
[----:B------:R-:W-:Y:S01]  /*81e0*/  @P2 IMAD.MOV.U32 R122, RZ, RZ, R83 ;  /* 0x000000ffff7a2224 */ /* 0x000fe200078e0053 */
[----:B------:R-:W-:Y:S01]  /*81f0*/  PRMT R119, RZ, 0x7610, R119 ;  /* 0x00007610ff777816 */ /* 0x000fe20000000077 */
[----:B------:R-:W-:-:S03]  /*8200*/  @P2 IMAD.MOV.U32 R123, RZ, RZ, R85 ;  /* 0x000000ffff7b2224 */ /* 0x000fc600078e0055 */
[----:B------:R0:W2:Y:S01]  /*8210*/  @P6 LDG.E.U8 R118, desc[UR24][R120.64] ;  /* 0x0000001878766981 */ /* 0x0000a2000c1e1100 */
[C---:B------:R-:W-:Y:S01]  /*8220*/  ISETP.GT.AND P3, PT, R4.reuse, 0xf, PT ;  /* 0x0000000f0400780c */ /* 0x040fe20003f64270 */
[----:B------:R-:W-:Y:S02]  /*8230*/  @P4 IMAD.MOV.U32 R124, RZ, RZ, R94 ;  /* 0x000000ffff7c4224 */ /* 0x000fe400078e005e */
[----:B------:R1:W2:Y:S01]  /*8240*/  @P2 LDG.E.U8 R119, desc[UR24][R122.64] ;  /* 0x000000187a772981 */ /* 0x0002a2000c1e1100 */
[----:B0-----:R-:W-:Y:S02]  /*8250*/  @P6 IMAD.MOV.U32 R120, RZ, RZ, R72 ;  /* 0x000000ffff786224 */ /* 0x001fe400078e0048 */
[----:B------:R-:W-:Y:S01]  /*8260*/  @P6 IMAD.MOV.U32 R121, RZ, RZ, R74 ;  /* 0x000000ffff796224 */ /* 0x000fe200078e004a */
[----:B------:R-:W-:Y:S01]  /*8270*/  ISETP.GT.AND P1, PT, R4, 0x12, PT ;  /* 0x000000120400780c */ /* 0x000fe20003f24270 */
[----:B-1----:R-:W-:-:S03]  /*8280*/  @P2 IMAD.MOV.U32 R122, RZ, RZ, R84 ;  /* 0x000000ffff7a2224 */ /* 0x002fc600078e0054 */
[----:B------:R0:W2:Y:S01]  /*8290*/  @P6 LDG.E.U8 R115, desc[UR24][R120.64] ;  /* 0x0000001878736981 */ /* 0x0000a2000c1e1100 */
[----:B------:R-:W-:Y:S02]  /*82a0*/  @P2 IMAD.MOV.U32 R123, RZ, RZ, R86 ;  /* 0x000000ffff7b2224 */ /* 0x000fe400078e0056 */
[----:B------:R-:W-:Y:S01]  /*82b0*/  @P4 IMAD.MOV.U32 R125, RZ, RZ, R97 ;  /* 0x000000ffff7d4224 */ /* 0x000fe200078e0061 */
[----:B0-----:R-:W-:Y:S02]  /*82c0*/  PRMT R120, RZ, 0x7610, R120 ;  /* 0x00007610ff787816 */ /* 0x001fe40000000078 */
[----:B------:R-:W-:-:S04]  /*82d0*/  PRMT R121, RZ, 0x7610, R121 ;  /* 0x00007610ff797816 */ /* 0x000fc80000000079 */
[----:B------:R0:W2:Y:S04]  /*82e0*/  @P2 LDG.E.U8 R120, desc[UR24][R122.64] ;  /* 0x000000187a782981 */ /* 0x0000a8000c1e1100 */
[----:B------:R1:W2:Y:S01]  /*82f0*/  @P4 LDG.E.U8 R121, desc[UR24][R124.64] ;  /* 0x000000187c794981 */ /* 0x0002a2000c1e1100 */
[----:B0-----:R-:W-:Y:S01]  /*8300*/  PRMT R122, RZ, 0x7610, R122 ;  /* 0x00007610ff7a7816 */ /* 0x001fe2000000007a */
[----:B-1----:R-:W-:Y:S02]  /*8310*/  @P4 IMAD.MOV.U32 R124, RZ, RZ, R99 ;  /* 0x000000ffff7c4224 */ /* 0x002fe400078e0063 */
[----:B------:R-:W-:Y:S01]  /*8320*/  @P4 IMAD.MOV.U32 R125, RZ, RZ, R100 ;  /* 0x000000ffff7d4224 */ /* 0x000fe200078e0064 */
[----:B------:R-:W-:Y:S01]  /*8330*/  PRMT R123, RZ, 0x7610, R123 ;  /* 0x00007610ff7b7816 */ /* 0x000fe2000000007b */
[----:B------:R-:W-:-:S03]  /*8340*/  @P1 IMAD.MOV.U32 R126, RZ, RZ, R45 ;  /* 0x000000ffff7e1224 */ /* 0x000fc600078e002d */
[----:B------:R0:W2:Y:S01]  /*8350*/  @P4 LDG.E.U8 R122, desc[UR24][R124.64] ;  /* 0x000000187c7a4981 */ /* 0x0000a2000c1e1100 */
[----:B------:R-:W-:Y:S01]  /*8360*/  @P1 IMAD.MOV.U32 R127, RZ, RZ, R47 ;  /* 0x000000ffff7f1224 */ /* 0x000fe200078e002f */
[----:B------:R-:W-:-:S04]  /*8370*/  ISETP.GT.AND P4, PT, R4, 0x13, PT ;  /* 0x000000130400780c */ /* 0x000fc80003f84270 */
[----:B------:R1:W2:Y:S01]  /*8380*/  @P1 LDG.E.U8 R148, desc[UR24][R126.64] ;  /* 0x000000187e941981 */ /* 0x0002a2000c1e1100 */
[----:B0-----:R-:W-:Y:S02]  /*8390*/  @P3 IMAD.MOV.U32 R124, RZ, RZ, R107 ;  /* 0x000000ffff7c3224 */ /* 0x001fe400078e006b */
[----:B------:R-:W-:-:S05]  /*83a0*/  @P3 IMAD.MOV.U32 R125, RZ, RZ, R108 ;  /* 0x000000ffff7d3224 */ /* 0x000fca00078e006c */
[----:B------:R0:W2:Y:S01]  /*83b0*/  @P3 LDG.E.U8 R123, desc[UR24][R124.64] ;  /* 0x000000187c7b3981 */ /* 0x0000a2000c1e1100 */
[----:B-1----:R-:W-:Y:S02]  /*83c0*/  @P3 IMAD.MOV.U32 R126, RZ, RZ, R109 ;  /* 0x000000ffff7e3224 */ /* 0x002fe400078e006d */
[----:B------:R-:W-:Y:S01]  /*83d0*/  @P3 IMAD.MOV.U32 R127, RZ, RZ, R110 ;  /* 0x000000ffff7f3224 */ /* 0x000fe200078e006e */
[----:B0-----:R-:W-:-:S06]  /*83e0*/  PRMT R124, RZ, 0x7610, R124 ;  /* 0x00007610ff7c7816 */ /* 0x001fcc000000007c */
[----:B------:R0:W2:Y:S01]  /*83f0*/  @P3 LDG.E.U8 R124, desc[UR24][R126.64] ;  /* 0x000000187e7c3981 */ /* 0x0000a2000c1e1100 */
[----:B------:R-:W-:Y:S02]  /*8400*/  ISETP.GT.AND P2, PT, R4, 0x1a, PT ;  /* 0x0000001a0400780c */ /* 0x000fe40003f44270 */
[----:B------:R-:W-:Y:S01]  /*8410*/  PRMT R125, RZ, 0x7610, R125 ;  /* 0x00007610ff7d7816 */ /* 0x000fe2000000007d */
[----:B0-----:R-:W-:Y:S02]  /*8420*/  @P1 IMAD.MOV.U32 R126, RZ, RZ, R46 ;  /* 0x000000ffff7e1224 */ /* 0x001fe400078e002e */
[----:B------:R-:W-:-:S05]  /*8430*/  @P1 IMAD.MOV.U32 R127, RZ, RZ, R48 ;  /* 0x000000ffff7f1224 */ /* 0x000fca00078e0030 */
[----:B------:R0:W2:Y:S01]  /*8440*/  @P1 LDG.E.U8 R149, desc[UR24][R126.64] ;  /* 0x000000187e951981 */ /* 0x0000a2000c1e1100 */
[----:B------:R-:W-:Y:S01]  /*8450*/  ISETP.GT.AND P3, PT, R4, 0x14, PT ;  /* 0x000000140400780c */ /* 0x000fe20003f64270 */
[----:B0-----:R-:W-:Y:S02]  /*8460*/  @P4 IMAD.MOV.U32 R126, RZ, RZ, R61 ;  /* 0x000000ffff7e4224 */ /* 0x001fe400078e003d */
[----:B------:R-:W-:-:S05]  /*8470*/  @P4 IMAD.MOV.U32 R127, RZ, RZ, R63 ;  /* 0x000000ffff7f4224 */ /* 0x000fca00078e003f */
[----:B------:R0:W2:Y:S02]  /*8480*/  @P4 LDG.E.U8 R125, desc[UR24][R126.64] ;  /* 0x000000187e7d4981 */ /* 0x0000a4000c1e1100 */
[----:B0-----:R-:W-:Y:S02]  /*8490*/  @P4 IMAD.MOV.U32 R126, RZ, RZ, R62 ;  /* 0x000000ffff7e4224 */ /* 0x001fe400078e003e */
[----:B------:R-:W-:-:S05]  /*84a0*/  @P4 IMAD.MOV.U32 R127, RZ, RZ, R64 ;  /* 0x000000ffff7f4224 */ /* 0x000fca00078e0040 */
[----:B------:R0:W2:Y:S02]  /*84b0*/  @P4 LDG.E.U8 R146, desc[UR24][R126.64] ;  /* 0x000000187e924981 */ /* 0x0000a4000c1e1100 */
        /* <DEDUP_REMOVED lines=30> */
[----:B------:R0:W3:Y:S01]  /*86a0*/  @P3 LDG.E.U8 R164, desc[UR24][R126.64] ;  /* 0x000000187ea43981 */ /* 0x0000e2000c1e1100 */
[----:B------:R-:W-:Y:S01]  /*86b0*/  ISETP.GT.AND P2, PT, R4, 0x1c, PT ;  /* 0x0000001c0400780c */ /* 0x000fe20003f44270 */
[----:B0-----:R-:W-:Y:S02]  /*86c0*/  @P3 IMAD.MOV.U32 R126, RZ, RZ, R113 ;  /* 0x000000ffff7e3224 */ /* 0x001fe400078e0071 */
[----:B------:R-:W-:-:S05]  /*86d0*/  @P3 IMAD.MOV.U32 R127, RZ, RZ, R114 ;  /* 0x000000ffff7f3224 */ /* 0x000fca00078e0072 */
[----:B------:R0:W3:Y:S02]  /*86e0*/  @P3 LDG.E.U8 R166, desc[UR24][R126.64] ;  /* 0x000000187ea63981 */ /* 0x0000e4000c1e1100 */
[----:B0-----:R-:W-:Y:S02]  /*86f0*/  @P1 IMAD.MOV.U32 R126, RZ, RZ, R65 ;  /* 0x000000ffff7e1224 */ /* 0x001fe400078e0041 */
[----:B------:R-:W-:-:S05]  /*8700*/  @P1 IMAD.MOV.U32 R127, RZ, RZ, R66 ;  /* 0x000000ffff7f1224 */ /* 0x000fca00078e0042 */
[----:B------:R0:W3:Y:S02]  /*8710*/  @P1 LDG.E.U8 R168, desc[UR24][R126.64] ;  /* 0x000000187ea81981 */ /* 0x0000e4000c1e1100 */
        /* <DEDUP_REMOVED lines=27> */
[----:B------:R-:W-:Y:S01]  /*88d0*/  LOP3.LUT R2, R2, 0x1f, RZ, 0xc0, !PT ;  /* 0x0000001f02027812 */ /* 0x000fe200078ec0ff */
[----:B0-----:R-:W-:Y:S02]  /*88e0*/  @P1 IMAD.MOV.U32 R126, RZ, RZ, R199 ;  /* 0x000000ffff7e1224 */ /* 0x001fe400078e00c7 */
[----:B------:R-:W-:-:S05]  /*88f0*/  @P1 IMAD.MOV.U32 R127, RZ, RZ, R197 ;  /* 0x000000ffff7f1224 */ /* 0x000fca00078e00c5 */
[----:B------:R0:W3:Y:S01]  /*8900*/  @P1 LDG.E.U8 R188, desc[UR24][R126.64] ;  /* 0x000000187ebc1981 */ /* 0x0000e2000c1e1100 */
[----:B------:R-:W-:Y:S02]  /*8910*/  ISETP.GE.AND P2, PT, R2, R4, PT ;  /* 0x000000040200720c */ /* 0x000fe40003f46270 */
[----:B------:R-:W-:Y:S01]  /*8920*/  PRMT R190, RZ, 0x7610, R190 ;  /* 0x00007610ffbe7816 */ /* 0x000fe200000000be */
[----:B------:R-:W1:Y:S01]  /*8930*/  S2R R2, SR_TID.X ;  /* 0x0000000000027919 */ /* 0x000e620000002100 */
[----:B------:R-:W-:-:S09]  /*8940*/  PRMT R192, RZ, 0x7610, R192 ;  /* 0x00007610ffc07816 */ /* 0x000fd200000000c0 */
[----:B0-----:R-:W-:Y:S02]  /*8950*/  @!P2 IMAD.MOV.U32 R126, RZ, RZ, R203 ;  /* 0x000000ffff7ea224 */ /* 0x001fe400078e00cb */
[----:B------:R-:W-:Y:S01]  /*8960*/  @!P2 IMAD.MOV.U32 R127, RZ, RZ, R201 ;  /* 0x000000ffff7fa224 */ /* 0x000fe200078e00c9 */
[----:B------:R-:W-:Y:S01]  /*8970*/  BAR.SYNC.DEFER_BLOCKING 0x0 ;  /* 0x0000000000007b1d */ /* 0x000fe20000010000 */
[----:B------:R-:W-:Y:S02]  /*8980*/  PRMT R194, RZ, 0x7610, R194 ;  /* 0x00007610ffc27816 */ /* 0x000fe400000000c2 */
[----:B------:R-:W-:Y:S02]  /*8990*/  PRMT R196, RZ, 0x7610, R196 ;  /* 0x00007610ffc47816 */ /* 0x000fe400000000c4 */
[----:B------:R-:W-:Y:S01]  /*89a0*/  PRMT R198, RZ, 0x7610, R198 ;  /* 0x00007610ffc67816 */ /* 0x000fe200000000c6 */
[----:B------:R0:W3:Y:S02]  /*89b0*/  @!P2 LDG.E.U8 R190, desc[UR24][R126.64] ;  /* 0x000000187ebea981 */ /* 0x0000e4000c1e1100 */
[----:B0-----:R-:W-:-:S02]  /*89c0*/  @!P2 IMAD.MOV.U32 R126, RZ, RZ, R207 ;  /* 0x000000ffff7ea224 */ /* 0x001fc400078e00cf */
[----:B------:R-:W-:-:S05]  /*89d0*/  @!P2 IMAD.MOV.U32 R127, RZ, RZ, R206 ;  /* 0x000000ffff7fa224 */ /* 0x000fca00078e00ce */
[----:B------:R0:W3:Y:S02]  /*89e0*/  @!P2 LDG.E.U8 R192, desc[UR24][R126.64] ;  /* 0x000000187ec0a981 */ /* 0x0000e4000c1e1100 */
[----:B0-----:R-:W-:Y:S02]  /*89f0*/  @!P2 IMAD.MOV.U32 R126, RZ, RZ, R211 ;  /* 0x000000ffff7ea224 */ /* 0x001fe400078e00d3 */
[----:B------:R-:W-:-:S05]  /*8a00*/  @!P2 IMAD.MOV.U32 R127, RZ, RZ, R210 ;  /* 0x000000ffff7fa224 */ /* 0x000fca00078e00d2 */
[----:B------:R0:W3:Y:S02]  /*8a10*/  @!P2 LDG.E.U8 R194, desc[UR24][R126.64] ;  /* 0x000000187ec2a981 */ /* 0x0000e4000c1e1100 */
[----:B0-----:R-:W-:Y:S02]  /*8a20*/  @!P2 IMAD.MOV.U32 R126, RZ, RZ, R215 ;  /* 0x000000ffff7ea224 */ /* 0x001fe400078e00d7 */
[----:B------:R-:W-:-:S05]  /*8a30*/  @!P2 IMAD.MOV.U32 R127, RZ, RZ, R214 ;  /* 0x000000ffff7fa224 */ /* 0x000fca00078e00d6 */
[----:B------:R0:W3:Y:S01]  /*8a40*/  @!P2 LDG.E.U8 R196, desc[UR24][R126.64] ;  /* 0x000000187ec4a981 */ /* 0x0000e2000c1e1100 */
[----:B------:R-:W-:Y:S01]  /*8a50*/  PRMT R200, RZ, 0x7610, R200 ;  /* 0x00007610ffc87816 */ /* 0x000fe200000000c8 */
[----:B0-----:R-:W-:Y:S02]  /*8a60*/  @!P2 IMAD.MOV.U32 R126, RZ, RZ, R219 ;  /* 0x000000ffff7ea224 */ /* 0x001fe400078e00db */
[----:B------:R-:W-:-:S05]  /*8a70*/  @!P2 IMAD.MOV.U32 R127, RZ, RZ, R218 ;  /* 0x000000ffff7fa224 */ /* 0x000fca00078e00da */
[----:B------:R0:W3:Y:S01]  /*8a80*/  @!P2 LDG.E.U8 R198, desc[UR24][R126.64] ;  /* 0x000000187ec6a981 */ /* 0x0000e2000c1e1100 */
[----:B-1----:R-:W-:Y:S02]  /*8a90*/  LOP3.LUT R2, R2, 0x7f, RZ, 0xc0, !PT ;  /* 0x0000007f02027812 */ /* 0x002fe400078ec0ff */
[----:B------:R-:W-:Y:S01]  /*8aa0*/  PRMT R202, RZ, 0x7610, R202 ;  /* 0x00007610ffca7816 */ /* 0x000fe200000000ca */
[----:B0-----:R-:W-:Y:S02]  /*8ab0*/  @!P2 IMAD.MOV.U32 R126, RZ, RZ, R223 ;  /* 0x000000ffff7ea224 */ /* 0x001fe400078e00df */
[----:B------:R-:W-:-:S05]  /*8ac0*/  @!P2 IMAD.MOV.U32 R127, RZ, RZ, R222 ;  /* 0x000000ffff7fa224 */ /* 0x000fca00078e00de */
[----:B------:R0:W3:Y:S04]  /*8ad0*/  @!P2 LDG.E.U8 R200, desc[UR24][R126.64] ;  /* 0x000000187ec8a981 */ /* 0x0000e8000c1e1100 */
[----:B--2---:R1:W-:Y:S01]  /*8ae0*/  STS.U8 [R2+UR11+0x2000], R145 ;  /* 0x0020009102007988 */ /* 0x0043e2000800000b */
[----:B0-----:R-:W-:Y:S02]  /*8af0*/  @!P2 IMAD.MOV.U32 R126, RZ, RZ, R227 ;  /* 0x000000ffff7ea224 */ /* 0x001fe400078e00e3 */
[----:B------:R-:W-:Y:S01]  /*8b00*/  @!P2 IMAD.MOV.U32 R127, RZ, RZ, R226 ;  /* 0x000000ffff7fa224 */ /* 0x000fe200078e00e2 */
[----:B-1----:R-:W-:-:S04]  /*8b10*/  PRMT R145, RZ, 0x7610, R145 ;  /* 0x00007610ff917816 */ /* 0x002fc80000000091 */
[----:B------:R0:W2:Y:S04]  /*8b20*/  @!P2 LDG.E.U8 R202, desc[UR24][R126.64] ;  /* 0x000000187ecaa981 */ /* 0x0000a8000c1e1100 */
[----:B----4-:R1:W-:Y:S01]  /*8b30*/  STS.U8 [R2+UR11+0x3000], R144 ;  /* 0x0030009002007988 */ /* 0x0103e2000800000b */
[----:B0-----:R-:W-:Y:S02]  /*8b40*/  @!P2 IMAD.MOV.U32 R126, RZ, RZ, R231 ;  /* 0x000000ffff7ea224 */ /* 0x001fe400078e00e7 */
[----:B------:R-:W-:Y:S01]  /*8b50*/  @!P2 IMAD.MOV.U32 R127, RZ, RZ, R230 ;  /* 0x000000ffff7fa224 */ /* 0x000fe200078e00e6 */
[----:B-1----:R-:W-:-:S04]  /*8b60*/  PRMT R144, RZ, 0x7610, R144 ;  /* 0x00007610ff907816 */ /* 0x002fc80000000090 */
[----:B------:R0:W4:Y:S04]  /*8b70*/  @!P2 LDG.E.U8 R145, desc[UR24][R126.64] ;  /* 0x000000187e91a981 */ /* 0x000128000c1e1100 */
[----:B------:R1:W-:Y:S01]  /*8b80*/  STS.U8 [R2+UR11+0x2400], R143 ;  /* 0x0024008f02007988 */ /* 0x0003e2000800000b */
[----:B0-----:R-:W-:Y:S02]  /*8b90*/  @!P2 IMAD.MOV.U32 R126, RZ, RZ, R235 ;  /* 0x000000ffff7ea224 */ /* 0x001fe400078e00eb */
[----:B------:R-:W-:Y:S01]  /*8ba0*/  @!P2 IMAD.MOV.U32 R127, RZ, RZ, R234 ;  /* 0x000000ffff7fa224 */ /* 0x000fe200078e00ea */
[----:B-1----:R-:W-:-:S04]  /*8bb0*/  PRMT R143, RZ, 0x7610, R143 ;  /* 0x00007610ff8f7816 */ /* 0x002fc8000000008f */
[----:B------:R0:W2:Y:S04]  /*8bc0*/  @!P2 LDG.E.U8 R144, desc[UR24][R126.64] ;  /* 0x000000187e90a981 */ /* 0x0000a8000c1e1100 */
        /* <DEDUP_REMOVED lines=9> */
[----:B------:R0:W2:Y:S02]  /*8c60*/  @!P2 LDG.E.U8 R142, desc[UR24][R126.64] ;  /* 0x000000187e8ea981 */ /* 0x0000a4000c1e1100 */
[----:B0-----:R-:W-:Y:S02]  /*8c70*/  @!P2 IMAD.MOV.U32 R126, RZ, RZ, R248 ;  /* 0x000000ffff7ea224 */ /* 0x001fe400078e00f8 */
[----:B------:R-:W-:-:S05]  /*8c80*/  @!P2 IMAD.MOV.U32 R127, RZ, RZ, R247 ;  /* 0x000000ffff7fa224 */ /* 0x000fca00078e00f7 */
[----:B------:R0:W2:Y:S04]  /*8c90*/  @!P2 LDG.E.U8 R141, desc[UR24][R126.64] ;  /* 0x000000187e8da981 */ /* 0x0000a8000c1e1100 */
[----:B------:R-:W0:Y:S04]  /*8ca0*/  LDL R127, [R1] ;  /* 0x00000000017f7983 */ /* 0x000e280000100800 */
[----:B------:R1:W-:Y:S02]  /*8cb0*/  STS.U8 [R2+UR11+0x3800], R140 ;  /* 0x0038008c02007988 */ /* 0x0003e4000800000b */
[----:B-1----:R-:W-:Y:S01]  /*8cc0*/  PRMT R140, RZ, 0x7610, R140 ;  /* 0x00007610ff8c7816 */ /* 0x002fe2000000008c */
[----:B0-----:R-:W-:-:S02]  /*8cd0*/  @!P2 IMAD.MOV.U32 R126, RZ, RZ, R127 ;  /* 0x000000ffff7ea224 */ /* 0x001fc400078e007f */
[----:B------:R-:W-:-:S05]  /*8ce0*/  @!P2 IMAD.MOV.U32 R127, RZ, RZ, R251 ;  /* 0x000000ffff7fa224 */ /* 0x000fca00078e00fb */
[----:B------:R0:W2:Y:S04]  /*8cf0*/  @!P2 LDG.E.U8 R140, desc[UR24][R126.64] ;  /* 0x000000187e8ca981 */ /* 0x0000a8000c1e1100 */
[----:B------:R-:W2:Y:S01]  /*8d00*/  LDL R127, [R1+0xc] ;  /* 0x00000c00017f7983 */ /* 0x000ea20000100800 */
[----:B0-----:R-:W-:-:S03]  /*8d10*/  @!P2 IMAD.MOV.U32 R126, RZ, RZ, R6 ;  /* 0x000000ffff7ea224 */ /* 0x001fc600078e0006 */
[----:B------:R0:W-:Y:S02]  /*8d20*/  STS.U8 [R2+UR11+0x2c00], R139 ;  /* 0x002c008b02007988 */ /* 0x0001e4000800000b */
[----:B0-----:R-:W-:-:S06]  /*8d30*/  PRMT R139, RZ, 0x7610, R139 ;  /* 0x00007610ff8b7816 */ /* 0x001fcc000000008b */
[----:B--2---:R0:W2:Y:S04]  /*8d40*/  @!P2 LDG.E.U8 R139, desc[UR24][R126.64] ;  /* 0x000000187e8ba981 */ /* 0x0040a8000c1e1100 */
[----:B------:R-:W0:Y:S04]  /*8d50*/  LDL R126, [R1+0x1c] ;  /* 0x00001c00017e7983 */ /* 0x000e280000100800 */
[----:B------:R-:W0:Y:S04]  /*8d60*/  LDL R127, [R1+0x20] ;  /* 0x00002000017f7983 */ /* 0x000e280000100800 */
[----:B------:R1:W-:Y:S02]  /*8d70*/  STS.U8 [R2+UR11+0x3c00], R138 ;  /* 0x003c008a02007988 */ /* 0x0003e4000800000b */
[----:B-1----:R-:W-:Y:S01]  /*8d80*/  PRMT R138, RZ, 0x7610, R138 ;  /* 0x00007610ff8a7816 */ /* 0x002fe2000000008a */
[----:B------:R-:W1:Y:S01]  /*8d90*/  S2R R6, SR_TID.X ;  /* 0x0000000000067919 */ /* 0x000e620000002100 */
[----:B0-----:R-:W-:-:S04]  /*8da0*/  @!P2 LOP3.LUT R127, R127, R126, RZ, 0x3c, !PT ;  /* 0x0000007e7f7fa212 */ /* 0x001fc800078e3cff */
[----:B------:R-:W-:-:S04]  /*8db0*/  @!P2 LOP3.LUT R126, R127, R126, RZ, 0x3c, !PT ;  /* 0x0000007e7f7ea212 */ /* 0x000fc800078e3cff */
[----:B------:R-:W-:-:S05]  /*8dc0*/  @!P2 LOP3.LUT R127, R127, R126, RZ, 0x3c, !PT ;  /* 0x0000007e7f7fa212 */ /* 0x000fca00078e3cff */
[----:B------:R0:W2:Y:S04]  /*8dd0*/  @!P2 LDG.E.U8 R138, desc[UR24][R126.64] ;  /* 0x000000187e8aa981 */ /* 0x0000a8000c1e1100 */
[----:B------:R-:W0:Y:S04]  /*8de0*/  LDL R126, [R1+0x2c] ;  /* 0x00002c00017e7983 */ /* 0x000e280000100800 */
[----:B------:R-:W0:Y:S01]  /*8df0*/  LDL R127, [R1+0x30] ;  /* 0x00003000017f7983 */ /* 0x000e220000100800 */
[----:B-1----:R-:W-:-:S04]  /*8e00*/  LOP3.LUT R6, R6, 0x7f, RZ, 0xc0, !PT ;  /* 0x0000007f06067812 */ /* 0x002fc800078ec0ff */
[----:B------:R-:W-:-:S05]  /*8e10*/  LOP3.LUT R6, R6, 0x10, RZ, 0x3c, !PT ;  /* 0x0000001006067812 */ /* 0x000fca00078e3cff */
[----:B---3--:R1:W-:Y:S04]  /*8e20*/  STS.U8 [R6+UR11+0x2080], R137 ;  /* 0x0020808906007988 */ /* 0x0083e8000800000b */
[----:B------:R3:W-:Y:S01]  /*8e30*/  STS.U8 [R6+UR11+0x3080], R136 ;  /* 0x0030808806007988 */ /* 0x0007e2000800000b */
[----:B-1----:R-:W-:Y:S02]  /*8e40*/  PRMT R137, RZ, 0x7610, R137 ;  /* 0x00007610ff897816 */ /* 0x002fe40000000089 */
[----:B---3--:R-:W-:Y:S01]  /*8e50*/  PRMT R136, RZ, 0x7610, R136 ;  /* 0x00007610ff887816 */ /* 0x008fe20000000088 */
[----:B------:R1:W-:Y:S04]  /*8e60*/  STS.U8 [R6+UR11+0x2480], R135 ;  /* 0x0024808706007988 */ /* 0x0003e8000800000b */
[----:B------:R3:W-:Y:S01]  /*8e70*/  STS.U8 [R6+UR11+0x3480], R134 ;  /* 0x0034808606007988 */ /* 0x0007e2000800000b */
[----:B-1----:R-:W-:-:S02]  /*8e80*/  PRMT R135, RZ, 0x7610, R135 ;  /* 0x00007610ff877816 */ /* 0x002fc40000000087 */
[----:B---3--:R-:W-:Y:S01]  /*8e90*/  PRMT R134, RZ, 0x7610, R134 ;  /* 0x00007610ff867816 */ /* 0x008fe20000000086 */
[----:B------:R1:W-:Y:S04]  /*8ea0*/  STS.U8 [R6+UR11+0x2880], R133 ;  /* 0x0028808506007988 */ /* 0x0003e8000800000b */
[----:B------:R3:W-:Y:S01]  /*8eb0*/  STS.U8 [R6+UR11+0x3880], R132 ;  /* 0x0038808406007988 */ /* 0x0007e2000800000b */
[----:B-1----:R-:W-:Y:S02]  /*8ec0*/  PRMT R133, RZ, 0x7610, R133 ;  /* 0x00007610ff857816 */ /* 0x002fe40000000085 */
[----:B---3--:R-:W-:Y:S01]  /*8ed0*/  PRMT R132, RZ, 0x7610, R132 ;  /* 0x00007610ff847816 */ /* 0x008fe20000000084 */
[----:B------:R1:W-:Y:S02]  /*8ee0*/  STS.U8 [R6+UR11+0x2c80], R131 ;  /* 0x002c808306007988 */ /* 0x0003e4000800000b */
[----:B-1----:R-:W-:Y:S01]  /*8ef0*/  PRMT R131, RZ, 0x7610, R131 ;  /* 0x00007610ff837816 */ /* 0x002fe20000000083 */
[----:B------:R-:W1:Y:S02]  /*8f00*/  S2R R6, SR_TID.X ;  /* 0x0000000000067919 */ /* 0x000e640000002100 */
[----:B-1----:R-:W-:-:S04]  /*8f10*/  LOP3.LUT R6, R6, 0x7f, RZ, 0xc0, !PT ;  /* 0x0000007f06067812 */ /* 0x002fc800078ec0ff */
[----:B------:R-:W-:Y:S02]  /*8f20*/  LOP3.LUT R6, R6, 0x20, RZ, 0x3c, !PT ;  /* 0x0000002006067812 */ /* 0x000fe400078e3cff */
[----:B0-----:R-:W-:-:S04]  /*8f30*/  @!P2 LOP3.LUT R127, R127, R126, RZ, 0x3c, !PT ;  /* 0x0000007e7f7fa212 */ /* 0x001fc800078e3cff */
[----:B------:R-:W-:-:S04]  /*8f40*/  @!P2 LOP3.LUT R126, R127, R126, RZ, 0x3c, !PT ;  /* 0x0000007e7f7ea212 */ /* 0x000fc800078e3cff */
[----:B------:R-:W-:-:S05]  /*8f50*/  @!P2 LOP3.LUT R127, R127, R126, RZ, 0x3c, !PT ;  /* 0x0000007e7f7fa212 */ /* 0x000fca00078e3cff */
[----:B------:R0:W3:Y:S02]  /*8f60*/  @!P2 LDG.E.U8 R137, desc[UR24][R126.64] ;  /* 0x000000187e89a981 */ /* 0x0000e4000c1e1100 */
[----:B0-----:R-:W-:Y:S02]  /*8f70*/  @!P2 IMAD.MOV.U32 R126, RZ, RZ, R205 ;  /* 0x000000ffff7ea224 */ /* 0x001fe400078e00cd */
[----:B------:R-:W-:-:S05]  /*8f80*/  @!P2 IMAD.MOV.U32 R127, RZ, RZ, R204 ;  /* 0x000000ffff7fa224 */ /* 0x000fca00078e00cc */
[----:B------:R0:W2:Y:S02]  /*8f90*/  @!P2 LDG.E.U8 R136, desc[UR24][R126.64] ;  /* 0x000000187e88a981 */ /* 0x0000a4000c1e1100 */
        /* <DEDUP_REMOVED lines=15> */
[----:B0-----:R-:W0:Y:S01]  /*9090*/  S2R R127, SR_TID.X ;  /* 0x00000000007f7919 */ /* 0x001e220000002100 */
[----:B------:R-:W-:Y:S01]  /*90a0*/  @!P2 IMAD.MOV.U32 R126, RZ, RZ, R229 ;  /* 0x000000ffff7ea224 */ /* 0x000fe200078e00e5 */
[----:B0-----:R-:W-:-:S04]  /*90b0*/  LOP3.LUT R127, R127, 0x7f, RZ, 0xc0, !PT ;  /* 0x0000007f7f7f7812 */ /* 0x001fc800078ec0ff */
[----:B------:R-:W-:-:S05]  /*90c0*/  LOP3.LUT R127, R127, 0x10, RZ, 0x3c, !PT ;  /* 0x000000107f7f7812 */ /* 0x000fca00078e3cff */
[----:B------:R0:W-:Y:S04]  /*90d0*/  STS.U8 [R127+UR11+0x3c80], R130 ;  /* 0x003c80827f007988 */ /* 0x0001e8000800000b */
[----:B------:R1:W-:Y:S01]  /*90e0*/  STS.U8 [R6+UR11+0x2100], R236 ;  /* 0x002100ec06007988 */ /* 0x0003e2000800000b */
[----:B0-----:R-:W-:Y:S01]  /*90f0*/  PRMT R130, RZ, 0x7610, R130 ;  /* 0x00007610ff827816 */ /* 0x001fe20000000082 */
        /* <DEDUP_REMOVED lines=26> */
[----:B------:R-:W0:Y:S04]  /*92a0*/  LDL R126, [R1+0x4] ;  /* 0x00000400017e7983 */ /* 0x000e280000100800 */
[----:B------:R-:W0:Y:S04]  /*92b0*/  LDL R127, [R1+0x8] ;  /* 0x00000800017f7983 */ /* 0x000e280000100800 */
[----:B------:R1:W-:Y:S02]  /*92c0*/  STS.U8 [R6+UR11+0x3900], R149 ;  /* 0x0039009506007988 */ /* 0x0003e4000800000b */
[----:B-1----:R-:W-:-:S02]  /*92d0*/  PRMT R149, RZ, 0x7610, R149 ;  /* 0x00007610ff957816 */ /* 0x002fc40000000095 */
[----:B0-----:R-:W-:-:S04]  /*92e0*/  @!P2 LOP3.LUT R127, R127, R126, RZ, 0x3c, !PT ;  /* 0x0000007e7f7fa212 */ /* 0x001fc800078e3cff */
[----:B------:R-:W-:-:S04]  /*92f0*/  @!P2 LOP3.LUT R126, R127, R126, RZ, 0x3c, !PT ;  /* 0x0000007e7f7ea212 */ /* 0x000fc800078e3cff */
[----:B------:R-:W-:-:S05]  /*9300*/  @!P2 LOP3.LUT R127, R127, R126, RZ, 0x3c, !PT ;  /* 0x0000007e7f7fa212 */ /* 0x000fca00078e3cff */
        /* <DEDUP_REMOVED lines=13> */
[----:B------:R-:W5:Y:S01]  /*93e0*/  LDL.LU R6, [R1+0x12c] ;  /* 0x00012c0001067983 */ /* 0x000f620000300800 */
[----:B0-----:R-:W-:-:S04]  /*93f0*/  @!P2 LOP3.LUT R127, R127, R126, RZ, 0x3c, !PT ;  /* 0x0000007e7f7fa212 */ /* 0x001fc800078e3cff */
[----:B------:R-:W-:-:S04]  /*9400*/  @!P2 LOP3.LUT R126, R127, R126, RZ, 0x3c, !PT ;  /* 0x0000007e7f7ea212 */ /* 0x000fc800078e3cff */
[----:B------:R-:W-:-:S05]  /*9410*/  @!P2 LOP3.LUT R127, R127, R126, RZ, 0x3c, !PT ;  /* 0x0000007e7f7fa212 */ /* 0x000fca00078e3cff */
[----:B------:R0:W2:Y:S04]  /*9420*/  @!P2 LDG.E.U8 R155, desc[UR24][R126.64] ;  /* 0x000000187e9ba981 */ /* 0x0000a8000c1e1100 */
[----:B------:R-:W0:Y:S04]  /*9430*/  LDL R126, [R1+0x34] ;  /* 0x00003400017e7983 */ /* 0x000e280000100800 */
[----:B------:R-:W0:Y:S01]  /*9440*/  LDL R127, [R1+0x38] ;  /* 0x00003800017f7983 */ /* 0x000e220000100800 */
[----:B------:R-:W-:-:S05]  /*9450*/  LOP3.LUT R2, R2, 0x30, RZ, 0x3c, !PT ;  /* 0x0000003002027812 */ /* 0x000fca00078e3cff */
[----:B------:R1:W-:Y:S02]  /*9460*/  STS.U8 [R2+UR11+0x2180], R252 ;  /* 0x002180fc02007988 */ /* 0x0003e4000800000b */
[----:B-1----:R-:W-:Y:S02]  /*9470*/  PRMT R252, RZ, 0x7610, R252 ;  /* 0x00007610fffc7816 */ /* 0x002fe400000000fc */
[----:B------:R1:W-:Y:S04]  /*9480*/  STS.U8 [R2+UR11+0x3180], R3 ;  /* 0x0031800302007988 */ /* 0x0003e8000800000b */
[----:B------:R3:W-:Y:S04]  /*9490*/  STS.U8 [R2+UR11+0x2580], R116 ;  /* 0x0025807402007988 */ /* 0x0007e8000800000b */
[----:B-1----:R-:W5:Y:S04]  /*94a0*/  LDL.LU R3, [R1+0x128] ;  /* 0x0001280001037983 */ /* 0x002f680000300800 */
[----:B---3--:R-:W5:Y:S01]  /*94b0*/  LDL.LU R2, [R1+0x124] ;  /* 0x0001240001027983 */ /* 0x008f620000300800 */
[----:B0-----:R-:W-:-:S04]  /*94c0*/  @!P2 LOP3.LUT R127, R127, R126, RZ, 0x3c, !PT ;  /* 0x0000007e7f7fa212 */ /* 0x001fc800078e3cff */
[----:B------:R-:W-:-:S04]  /*94d0*/  @!P2 LOP3.LUT R126, R127, R126, RZ, 0x3c, !PT ;  /* 0x0000007e7f7ea212 */ /* 0x000fc800078e3cff */
[----:B------:R-:W-:-:S05]  /*94e0*/  @!P2 LOP3.LUT R127, R127, R126, RZ, 0x3c, !PT ;  /* 0x0000007e7f7fa212 */ /* 0x000fca00078e3cff */
[----:B------:R0:W3:Y:S02]  /*94f0*/  @!P2 LDG.E.U8 R252, desc[UR24][R126.64] ;  /* 0x000000187efca981 */ /* 0x0000e4000c1e1100 */
[----:B0-----:R-:W0:Y:S01]  /*9500*/  S2R R127, SR_TID.X ;  /* 0x00000000007f7919 */ /* 0x001e220000002100 */
[----:B------:R-:W1:Y:S01]  /*9510*/  S2R R126, SR_TID.X ;  /* 0x00000000007e7919 */ /* 0x000e620000002100 */
[----:B0-----:R-:W-:-:S04]  /*9520*/  LOP3.LUT R127, R127, 0x7f, RZ, 0xc0, !PT ;  /* 0x0000007f7f7f7812 */ /* 0x001fc800078ec0ff */
[----:B------:R-:W-:Y:S02]  /*9530*/  LOP3.LUT R116, R127, 0x30, RZ, 0x3c, !PT ;  /* 0x000000307f747812 */ /* 0x000fe400078e3cff */
[----:B-1----:R-:W-:-:S03]  /*9540*/  LOP3.LUT R126, R126, 0x7f, RZ, 0xc0, !PT ;  /* 0x0000007f7e7e7812 */ /* 0x002fc600078ec0ff */
[----:B------:R-:W-:Y:S01]  /*9550*/  STS.U8 [R116+UR11+0x3580], R117 ;  /* 0x0035807574007988 */ /* 0x000fe2000800000b */
[----:B------:R-:W-:-:S03]  /*9560*/  LOP3.LUT R127, R126, 0x40, RZ, 0x3c, !PT ;  /* 0x000000407e7f7812 */ /* 0x000fc600078e3cff */
[----:B------:R-:W-:Y:S04]  /*9570*/  STS.U8 [R116+UR11+0x2980], R125 ;  /* 0x0029807d74007988 */ /* 0x000fe8000800000b */
[----:B------:R-:W-:Y:S04]  /*9580*/  STS.U8 [R116+UR11+0x3980], R146 ;  /* 0x0039809274007988 */ /* 0x000fe8000800000b */
[----:B------:R-:W-:Y:S04]  /*9590*/  STS.U8 [R116+UR11+0x2d80], R168 ;  /* 0x002d80a874007988 */ /* 0x000fe8000800000b */
[----:B------:R-:W-:Y:S04]  /*95a0*/  STS.U8 [R116+UR11+0x3d80], R172 ;  /* 0x003d80ac74007988 */ /* 0x000fe8000800000b */
[----:B------:R0:W-:Y:S04]  /*95b0*/  STS.U8 [R127+UR11+0x2200], R0 ;  /* 0x002200007f007988 */ /* 0x0001e8000800000b */
[----:B0-----:R0:W5:Y:S04]  /*95c0*/  LDL.LU R0, [R1+0x120] ;  /* 0x0001200001007983 */ /* 0x0011680000300800 */
[----:B------:R-:W-:Y:S04]  /*95d0*/  STS.U8 [R127+UR11+0x3200], R170 ;  /* 0x003200aa7f007988 */ /* 0x000fe8000800000b */
[----:B------:R-:W-:Y:S04]  /*95e0*/  STS.U8 [R127+UR11+0x2600], R118 ;  /* 0x002600767f007988 */ /* 0x000fe8000800000b */
[----:B------:R-:W-:Y:S04]  /*95f0*/  STS.U8 [R127+UR11+0x3600], R115 ;  /* 0x003600737f007988 */ /* 0x000fe8000800000b */
[----:B------:R-:W-:Y:S04]  /*9600*/  STS.U8 [R127+UR11+0x2a00], R150 ;  /* 0x002a00967f007988 */ /* 0x000fe8000800000b */
[----:B------:R-:W-:Y:S04]  /*9610*/  STS.U8 [R127+UR11+0x3a00], R154 ;  /* 0x003a009a7f007988 */ /* 0x000fe8000800000b */
[----:B------:R-:W-:Y:S04]  /*9620*/  STS.U8 [R127+UR11+0x2e00], R174 ;  /* 0x002e00ae7f007988 */ /* 0x000fe8000800000b */
[----:B------:R1:W-:Y:S02]  /*9630*/  STS.U8 [R127+UR11+0x3e00], R176 ;  /* 0x003e00b07f007988 */ /* 0x0003e4000800000b */
[----:B-1----:R-:W1:Y:S01]  /*9640*/  S2R R127, SR_TID.X ;  /* 0x00000000007f7919 */ /* 0x002e620000002100 */
[----:B------:R-:W-:-:S05]  /*9650*/  LOP3.LUT R116, R126, 0x50, RZ, 0x3c, !PT ;  /* 0x000000507e747812 */ /* 0x000fca00078e3cff */
[----:B------:R-:W-:Y:S04]  /*9660*/  STS.U8 [R116+UR11+0x2280], R169 ;  /* 0x002280a974007988 */ /* 0x000fe8000800000b */
[----:B------:R-:W-:Y:S04]  /*9670*/  STS.U8 [R116+UR11+0x3280], R167 ;  /* 0x003280a774007988 */ /* 0x000fe8000800000b */
[----:B------:R-:W-:Y:S04]  /*9680*/  STS.U8 [R116+UR11+0x2680], R119 ;  /* 0x0026807774007988 */ /* 0x000fe8000800000b */
[----:B------:R-:W-:Y:S04]  /*9690*/  STS.U8 [R116+UR11+0x3680], R120 ;  /* 0x0036807874007988 */ /* 0x000fe8000800000b */
[----:B------:R-:W-:Y:S04]  /*96a0*/  STS.U8 [R116+UR11+0x2a80], R156 ;  /* 0x002a809c74007988 */ /* 0x000fe8000800000b */
[----:B------:R-:W-:Y:S01]  /*96b0*/  STS.U8 [R116+UR11+0x3a80], R158 ;  /* 0x003a809e74007988 */ /* 0x000fe2000800000b */
[----:B-1----:R-:W-:-:S03]  /*96c0*/  LOP3.LUT R127, R127, 0x7f, RZ, 0xc0, !PT ;  /* 0x0000007f7f7f7812 */ /* 0x002fc600078ec0ff */
[----:B------:R-:W-:Y:S01]  /*96d0*/  STS.U8 [R116+UR11+0x2e80], R178 ;  /* 0x002e80b274007988 */ /* 0x000fe2000800000b */
[----:B------:R-:W-:-:S03]  /*96e0*/  LOP3.LUT R126, R127, 0x60, RZ, 0x3c, !PT ;  /* 0x000000607f7e7812 */ /* 0x000fc600078e3cff */
[----:B------:R-:W-:Y:S04]  /*96f0*/  STS.U8 [R116+UR11+0x3e80], R180 ;  /* 0x003e80b474007988 */ /* 0x000fe8000800000b */
[----:B------:R-:W-:Y:S04]  /*9700*/  STS.U8 [R126+UR11+0x2300], R165 ;  /* 0x002300a57e007988 */ /* 0x000fe8000800000b */
        /* <DEDUP_REMOVED lines=16> */
[----:B------:R-:W-:Y:S04]  /*9810*/  STS.U8 [R127+UR11+0x2f80], R186 ;  /* 0x002f80ba7f007988 */ /* 0x000fe8000800000b */
        /* <DEDUP_REMOVED lines=8> */
[----:B----4-:R0:W-:Y:S01]  /*98a0*/  STS.U8 [R126+UR11+0x5700], R145 ;  /* 0x005700917e007988 */ /* 0x0101e2000800000b */
[----:B-1----:R-:W-:-:S03]  /*98b0*/  LOP3.LUT R127, R126, 0x10, RZ, 0x3c, !PT ;  /* 0x000000107e7f7812 */ /* 0x002fc600078e3cff */
        /* <DEDUP_REMOVED lines=23> */
[----:B---3--:R0:W-:Y:S01]  /*9a30*/  STS.U8 [R127+UR11+0x5f80], R252 ;  /* 0x005f80fc7f007988 */ /* 0x0081e2000800000b */
[----:B------:R1:W-:Y:S06]  /*9a40*/  MEMBAR.ALL.CTA ;  /* 0x0000000000007992 */ /* 0x0003ec0000008000 */
[----:B-1----:R-:W1:Y:S01]  /*9a50*/  FENCE.VIEW.ASYNC.S ;  /* 0x00000000000073c6 */ /* 0x002e620000000000 */
[----:B------:R-:W-:Y:S01]  /*9a60*/  ULEA UR13, UR26, UR11, 0x3 ;  /* 0x0000000b1a0d7291 */ /* 0x000fe2000f8e18ff */
[----:B------:R-:W-:-:S03]  /*9a70*/  UMOV UR4, UR5 ;  /* 0x0000000500047c82 */ /* 0x000fc60008000000 */
[----:B------:R-:W-:Y:S01]  /*9a80*/  UIADD3 UR13, UPT, UPT, UR13, 0x6000, URZ ;  /* 0x000060000d0d7890 */ /* 0x000fe2000fffe0ff */
[----:B-1----:R-:W-:Y:S06]  /*9a90*/  BAR.SYNC.DEFER_BLOCKING 0x0 ;  /* 0x0000000000007b1d */ /* 0x002fec0000010000 */
[----:B0-----:R-:W-:Y:S05]  /*9aa0*/  @P0 BRA `(.L_x_9) ;  /* 0x0000000000380947 */ /* 0x001fea0003800000 */
[----:B------:R-:W-:Y:S01]  /*9ab0*/  UIADD3 UR29, UPT, UPT, UR10, 0x80, URZ ;  /* 0x000000800a1d7890 */ /* 0x000fe2000fffe0ff */
[----:B------:R-:W-:Y:S01]  /*9ac0*/  UMOV UR18, UR6 ;  /* 0x0000000600127c82 */ /* 0x000fe20008000000 */
[----:B------:R-:W-:Y:S01]  /*9ad0*/  UMOV UR19, 0x40004040 ;  /* 0x4000404000137882 */ /* 0x000fe20000000000 */
[----:B------:R-:W-:Y:S01]  /*9ae0*/  UMOV UR20, 0x0 ;  /* 0x0000000000147882 */ /* 0x000fe20000000000 */
[----:B------:R-:W-:Y:S01]  /*9af0*/  UMOV UR21, 0x8208490 ;  /* 0x0820849000157882 */ /* 0x000fe20000000000 */
[----:B------:R-:W-:Y:S01]  /*9b00*/  UMOV UR8, UR13 ;  /* 0x0000000d00087c82 */ /* 0x000fe20008000000 */
[----:B------:R-:W-:Y:S01]  /*9b10*/  UMOV UR9, URZ ;  /* 0x000000ff00097c82 */ /* 0x000fe20008000000 */
[----:B------:R-:W-:Y:S01]  /*9b20*/  UMOV UR30, 0x0 ;  /* 0x00000000001e7882 */ /* 0x000fe20000000000 */
[----:B------:R-:W-:Y:S01]  /*9b30*/  UMOV UR31, 0x8208490 ;  /* 0x08208490001f7882 */ /* 0x000fe20000000000 */
[----:B------:R0:W-:Y:S01]  /*9b40*/  UTCQMMA gdesc[UR18], gdesc[UR14], tmem[UR10], tmem[UR20], idesc[UR21], UPT ;  /* 0x00ff140e120075ea */ /* 0x0001e2000b80030a */
[----:B------:R-:W-:Y:S01]  /*9b50*/  UMOV UR5, UR8 ;  /* 0x0000000800057c82 */ /* 0x000fe20008000000 */
[----:B------:R0:W-:Y:S01]  /*9b60*/  UTCQMMA gdesc[UR16], gdesc[UR14], tmem[UR29], tmem[UR30], idesc[UR31], UPT ;  /* 0x00ff1e0e100075ea */ /* 0x0001e2000b80031d */
[----:B------:R0:W-:Y:S01]  /*9b70*/  UTCBAR [UR5], URZ ;  /* 0x000000ff050073e9 */ /* 0x0001e200080000ff */
[----:B------:R-:W-:-:S02]  /*9b80*/  NOP ;  /* 0x0000000000007918 */ /* 0x000fc40000000000 */
.L_x_9:
[----:B------:R-:W2:Y:S01]  /*9b90*/  LDL.LU R115, [R1+0x3c] ;  /* 0x00003c0001737983 */ /* 0x000ea20000300800 */
[----:B------:R-:W-:Y:S01]  /*9ba0*/  UIADD3 UR26, UPT, UPT, UR26, 0x1, URZ ;  /* 0x000000011a1a7890 */ /* 0x000fe2000fffe0ff */
[----:B------:R-:W-:Y:S02]  /*9bb0*/  IMAD.U32 R116, RZ, RZ, UR4 ;  /* 0x00000004ff747e24 */ /* 0x000fe4000f8e00ff */
[----:B------:R-:W-:Y:S01]  /*9bc0*/  VIADD R4, R4, 0xffffffe0 ;  /* 0xffffffe004047836 */ /* 0x000fe20000000000 */
[----:B------:R-:W-:-:S04]  /*9bd0*/  UISETP.GT.AND UP1, UPT, UR26, 0x1, UPT ;  /* 0x000000011a00788c */ /* 0x000fc8000bf24270 */
[----:B0-----:R-:W-:Y:S02]  /*9be0*/  USEL UR5, URZ, 0x1, !UP1 ;  /* 0x00000001ff057887 */ /* 0x001fe4000c800000 */
[----:B------:R-:W-:Y:S02]  /*9bf0*/  USEL UR26, UR26, URZ, !UP1 ;  /* 0x000000ff1a1a7287 */ /* 0x000fe4000c800000 */
[----:B------:R-:W-:Y:S01]  /*9c00*/  ULOP3.LUT UR5, UR4, UR5, URZ, 0x3c, !UPT ;  /* 0x0000000504057292 */ /* 0x000fe2000f8e3cff */
[----:B--2---:R-:W-:-:S05]  /*9c10*/  VIADD R115, R115, 0xffffffff ;  /* 0xffffffff73737836 */ /* 0x004fca0000000000 */
[----:B------:R1:W-:Y:S01]  /*9c20*/  STL [R1+0x3c], R115 ;  /* 0x00003c7301007387 */ /* 0x0003e20000100800 */
[----:B------:R-:W-:-:S13]  /*9c30*/  ISETP.NE.U32.AND P1, PT, R115, RZ, PT ;  /* 0x000000ff7300720c */ /* 0x000fda0003f25070 */
[----:B-1----:R-:W-:Y:S05]  /*9c40*/  @P1 BRA `(.L_x_10) ;  /* 0xffffffcc00101947 */ /* 0x002fea000383ffff */
.L_x_7:
[----:B------:R-:W0:Y:S01]  /*9c50*/  LDC R115, c[0x0][0x3a0] ;  /* 0x0000e800ff737b82 */ /* 0x000e220000000800 */
[----:B------:R-:W1:Y:S01]  /*9c60*/  LDCU UR5, c[0x0][0x39c] ;  /* 0x00007380ff0577ac */ /* 0x000e620008000800 */
[C---:B-----5:R-:W-:Y:S02]  /*9c70*/  VIADD R4, R0.reuse, 0x1 ;  /* 0x0000000100047836 */ /* 0x060fe40000000000 */
[C---:B------:R-:W-:Y:S01]  /*9c80*/  VIADD R5, R0.reuse, 0x3 ;  /* 0x0000000300057836 */ /* 0x040fe20000000000 */
[----:B------:R-:W2:Y:S01]  /*9c90*/  LDCU UR8, c[0x0][0x39c] ;  /* 0x00007380ff0877ac */ /* 0x000ea20008000800 */
[C---:B------:R-:W-:Y:S02]  /*9ca0*/  VIADD R6, R0.reuse, 0x2 ;  /* 0x0000000200067836 */ /* 0x040fe40000000000 */
[----:B------:R-:W3:Y:S01]  /*9cb0*/  LDC R231, c[0x0][0x3b4] ;  /* 0x0000ed00ffe77b82 */ /* 0x000ee20000000800 */
[----:B------:R-:W4:Y:S01]  /*9cc0*/  LDCU UR30, c[0x0][0x3b8] ;  /* 0x00007700ff1e77ac */ /* 0x000f220008000800 */
[----:B------:R-:W-:Y:S01]  /*9cd0*/  VIADD R8, R0, 0x5 ;  /* 0x0000000500087836 */ /* 0x000fe20000000000 */
[----:B------:R-:W0:Y:S01]  /*9ce0*/  LDCU UR7, c[0x0][0x39c] ;  /* 0x00007380ff0777ac */ /* 0x000e220008000800 */
[----:B------:R-:W0:Y:S01]  /*9cf0*/  LDCU UR6, c[0x0][0x39c] ;  /* 0x00007380ff0677ac */ /* 0x000e220008000800 */
[----:B-1----:R-:W-:Y:S01]  /*9d00*/  ISETP.GE.AND P2, PT, R4, UR5, PT ;  /* 0x0000000504007c0c */ /* 0x002fe2000bf46270 */
[----:B------:R-:W-:Y:S01]  /*9d10*/  VIADD R4, R0, 0x4 ;  /* 0x0000000400047836 */ /* 0x000fe20000000000 */
[----:B------:R-:W1:Y:S01]  /*9d20*/  LDCU.128 UR16, c[0x0][0x390] ;  /* 0x00007200ff1077ac */ /* 0x000e620008000c00 */
[----:B0-----:R-:W-:-:S03]  /*9d30*/  VIADD R115, R115, 0x1f ;  /* 0x0000001f73737836 */ /* 0x001fc60000000000 */
[----:B--2---:R-:W-:Y:S01]  /*9d40*/  ISETP.GE.AND P1, PT, R4, UR8, PT ;  /* 0x0000000804007c0c */ /* 0x004fe2000bf26270 */
[----:B------:R-:W0:Y:S01]  /*9d50*/  LDCU UR5, c[0x0][0x39c] ;  /* 0x00007380ff0577ac */ /* 0x000e220008000800 */
[----:B----4-:R-:W-:Y:S01]  /*9d60*/  IMAD R4, R0, UR30, RZ ;  /* 0x0000001e00047c24 */ /* 0x010fe2000f8e02ff */
[----:B------:R-:W-:Y:S02]  /*9d70*/  ISETP.GE.AND P4, PT, R115, 0x20, PT ;  /* 0x000000207300780c */ /* 0x000fe40003f86270 */
[----:B------:R-:W-:Y:S01]  /*9d80*/  ISETP.GE.AND P0, PT, R5, UR7, PT ;  /* 0x0000000705007c0c */ /* 0x000fe2000bf06270 */
[----:B---3--:R-:W-:Y:S02]  /*9d90*/  IMAD R228, R2, R231, RZ ;  /* 0x000000e702e47224 */ /* 0x008fe400078e02ff */
[----:B------:R-:W-:Y:S01]  /*9da0*/  VIADD R5, R4, UR30 ;  /* 0x0000001e04057c36 */ /* 0x000fe20008000000 */
[----:B------:R-:W-:Y:S01]  /*9db0*/  ISETP.GE.AND P3, PT, R6, UR6, PT ;  /* 0x0000000606007c0c */ /* 0x000fe2000bf66270 */
[----:B------:R-:W-:Y:S01]  /*9dc0*/  IMAD R231, R231, 0x80, R228 ;  /* 0x00000080e7e77824 */ /* 0x000fe200078e02e4 */
[----:B------:R-:W-:-:S02]  /*9dd0*/  SHF.R.S32.HI R6, RZ, 0x1f, R4 ;  /* 0x0000001fff067819 */ /* 0x000fc40000011404 */
[----:B-1----:R-:W-:-:S03]  /*9de0*/  IADD3 R229, P6, PT, R228, UR16, RZ ;  /* 0x00000010e4e57c10 */ /* 0x002fc6000ffde0ff */
[----:B------:R-:W-:Y:S10]  /*9df0*/  @!P4 BRA `(.L_x_11) ;  /* 0x000000000010c947 */ /* 0x000ff40003800000 */
[----:B------:R-:W-:-:S06]  /*9e00*/  USHF.L.U32 UR4, UR4, 0x1f, URZ ;  /* 0x0000001f04047899 */ /* 0x000fcc00080006ff */
[----:B------:R-:W-:-:S04]  /*9e10*/  IMAD.U32 R7, RZ, RZ, UR4 ;  /* 0x00000004ff077e24 */ /* 0x000fc8000f8e00ff */
[----:B------:R-:W1:Y:S02]  /*9e20*/  SYNCS.PHASECHK.TRANS64.TRYWAIT P4, [UR13], R7 ;  /* 0x00000007ff0075a7 */ /* 0x000e64000808110d */
[----:B-1----:R-:W-:Y:S05]  /*9e30*/  @!P4 BRA `(.L_x_12) ;  /* 0x00000098007cc947 */ /* 0x002fea0003800000 */
.L_x_11:
[----:B------:R-:W-:Y:S01]  /*9e40*/  LEA.HI.X.SX32 R228, R228, UR17, 0x1, P6 ;  /* 0x00000011e4e47c11 */ /* 0x000fe2000b0f0eff */
[----:B------:R-:W-:Y:S01]  /*9e50*/  BAR.SYNC.DEFER_BLOCKING 0x0 ;  /* 0x0000000000007b1d */ /* 0x000fe20000010000 */
[-C--:B------:R-:W-:Y:S02]  /*9e60*/  IADD3 R10, P6, PT, R4, R229.reuse, RZ ;  /* 0x000000e5040a7210 */ /* 0x080fe40007fde0ff */
[C---:B------:R-:W-:Y:S02]  /*9e70*/  IADD3 R230, P4, PT, R231.reuse, UR16, RZ ;  /* 0x00000010e7e67c10 */ /* 0x040fe4000ff9e0ff */
[----:B------:R-:W-:Y:S01]  /*9e80*/  SHF.R.S32.HI R7, RZ, 0x1f, R5 ;  /* 0x0000001fff077819 */ /* 0x000fe20000011405 */
[----:B------:R-:W-:Y:S01]  /*9e90*/  IMAD.X R11, R6, 0x1, R228, P6 ;  /* 0x00000001060b7824 */ /* 0x000fe200030e06e4 */
[----:B------:R-:W-:Y:S01]  /*9ea0*/  LEA.HI.X.SX32 R231, R231, UR17, 0x1, P4 ;  /* 0x00000011e7e77c11 */ /* 0x000fe2000a0f0eff */
[----:B------:R-:W1:Y:S01]  /*9eb0*/  LDCU UR4, c[0x0][0x39c] ;  /* 0x00007380ff0477ac */ /* 0x000e620008000800 */
[-C--:B------:R-:W-:Y:S01]  /*9ec0*/  IADD3 R12, P4, PT, R4, R230.reuse, RZ ;  /* 0x000000e6040c7210 */ /* 0x080fe20007f9e0ff */
[C---:B------:R-:W-:Y:S01]  /*9ed0*/  VIADD R4, R5.reuse, UR30 ;  /* 0x0000001e05047c36 */ /* 0x040fe20008000000 */
[-C--:B------:R-:W-:Y:S01]  /*9ee0*/  IADD3 R14, P6, PT, R5, R229.reuse, RZ ;  /* 0x000000e5050e7210 */ /* 0x080fe20007fde0ff */
[----:B------:R-:W2:Y:S02]  /*9ef0*/  LDCU.64 UR32, c[0x0][0x398] ;  /* 0x00007300ff2077ac */ /* 0x000ea40008000a00 */
[----:B------:R-:W-:Y:S01]  /*9f00*/  IMAD.X R13, R6, 0x1, R231, P4 ;  /* 0x00000001060d7824 */ /* 0x000fe200020e06e7 */
[----:B------:R-:W-:Y:S01]  /*9f10*/  SHF.R.S32.HI R6, RZ, 0x1f, R4 ;  /* 0x0000001fff067819 */ /* 0x000fe20000011404 */
[----:B------:R-:W-:Y:S01]  /*9f20*/  IMAD.X R15, R7, 0x1, R228, P6 ;  /* 0x00000001070f7824 */ /* 0x000fe200030e06e4 */
[C---:B------:R-:W-:Y:S01]  /*9f30*/  IADD3 R18, P6, PT, R4.reuse, R229, RZ ;  /* 0x000000e504127210 */ /* 0x040fe20007fde0ff */
[----:B------:R-:W3:Y:S01]  /*9f40*/  LDCU.64 UR6, c[0x0][0x398] ;  /* 0x00007300ff0677ac */ /* 0x000ee20008000a00 */
[----:B------:R-:W-:Y:S01]  /*9f50*/  IADD3 R16, P4, PT, R5, R230, RZ ;  /* 0x000000e605107210 */ /* 0x000fe20007f9e0ff */
[----:B------:R-:W-:-:S02]  /*9f60*/  VIADD R5, R4, UR30 ;  /* 0x0000001e04057c36 */ /* 0x000fc40008000000 */
[----:B------:R-:W-:Y:S01]  /*9f70*/  IMAD.X R19, R6, 0x1, R228, P6 ;  /* 0x0000000106137824 */ /* 0x000fe200030e06e4 */
[----:B------:R-:W-:Y:S01]  /*9f80*/  IADD3 R20, P6, PT, R4, R230, RZ ;  /* 0x000000e604147210 */ /* 0x000fe20007fde0ff */
[----:B------:R-:W4:Y:S02]  /*9f90*/  @!P5 SYNCS.CCTL.IV [UR11+0x6000] ;  /* 0x00600000ff00d9b1 */ /* 0x000f24000800000b */
[----:B----4-:R-:W-:Y:S01]  /*9fa0*/  BAR.SYNC.DEFER_BLOCKING 0x0 ;  /* 0x0000000000007b1d */ /* 0x010fe20000010000 */
[----:B------:R-:W-:Y:S01]  /*9fb0*/  IMAD.X R17, R7, 0x1, R231, P4 ;  /* 0x0000000107117824 */ /* 0x000fe200020e06e7 */
[----:B------:R-:W-:Y:S01]  /*9fc0*/  SHF.R.S32.HI R7, RZ, 0x1f, R5 ;  /* 0x0000001fff077819 */ /* 0x000fe20000011405 */
[----:B------:R-:W-:Y:S01]  /*9fd0*/  IMAD.X R21, R6, 0x1, R231, P6 ;  /* 0x0000000106157824 */ /* 0x000fe200030e06e7 */
[----:B0-----:R-:W-:Y:S01]  /*9fe0*/  ISETP.GE.AND P4, PT, R8, UR5, PT ;  /* 0x0000000508007c0c */ /* 0x001fe2000bf86270 */
[C---:B------:R-:W-:Y:S01]  /*9ff0*/  VIADD R4, R5.reuse, UR30 ;  /* 0x0000001e05047c36 */ /* 0x040fe20008000000 */
[----:B------:R-:W0:Y:S01]  /*a000*/  LDCU.64 UR8, c[0x0][0x398] ;  /* 0x00007300ff0877ac */ /* 0x000e220008000a00 */
[----:B------:R-:W-:Y:S01]  /*a010*/  VIADD R8, R0, 0x6 ;  /* 0x0000000600087836 */ /* 0x000fe20000000000 */
[----:B------:R4:W-:Y:S02]  /*a020*/  STL.64 [R1+0x118], R20 ;  /* 0x0001181401007387 */ /* 0x0009e40000100a00 */
[----:B------:R-:W-:Y:S01]  /*a030*/  SHF.R.S32.HI R6, RZ, 0x1f, R4 ;  /* 0x0000001fff067819 */ /* 0x000fe20000011404 */
[----:B------:R-:W5:Y:S01]  /*a040*/  LDCU.64 UR16, c[0x0][0x398] ;  /* 0x00007300ff1077ac */ /* 0x000f620008000a00 */
[----:B------:R-:W0:Y:S01]  /*a050*/  LDTM.x64 R164, tmem[UR12] ;  /* 0x0000000c00a479ee */ /* 0x000e220008340000 */
[----:B------:R-:W0:Y:S01]  /*a060*/  LDCU.64 UR14, c[0x0][0x398] ;  /* 0x00007300ff0e77ac */ /* 0x000e220008000a00 */
[----:B------:R-:W0:Y:S01]  /*a070*/  LDCU.64 UR20, c[0x0][0x398] ;  /* 0x00007300ff1477ac */ /* 0x000e220008000a00 */
[-C--:B----4-:R-:W-:Y:S01]  /*a080*/  IADD3 R20, P6, PT, R5, R229.reuse, RZ ;  /* 0x000000e505147210 */ /* 0x090fe20007fde0ff */
[----:B------:R-:W4:Y:S01]  /*a090*/  LDCU.64 UR26, c[0x0][0x398] ;  /* 0x00007300ff1a77ac */ /* 0x000f220008000a00 */
[----:B------:R-:W1:Y:S03]  /*a0a0*/  @!P5 SYNCS.CCTL.IV [UR11+0x6008] ;  /* 0x00600800ff00d9b1 */ /* 0x000e66000800000b */
[--C-:B------:R-:W-:Y:S01]  /*a0b0*/  IMAD.X R21, R7, 0x1, R228.reuse, P6 ;  /* 0x0000000107157824 */ /* 0x100fe200030e06e4 */
[----:B------:R-:W-:Y:S01]  /*a0c0*/  IADD3 R22, P5, PT, R4, R229, RZ ;  /* 0x000000e504167210 */ /* 0x000fe20007fbe0ff */
[----:B------:R-:W1:Y:S03]  /*a0d0*/  LDCU.64 UR22, c[0x0][0x398] ;  /* 0x00007300ff1677ac */ /* 0x000e660008000a00 */
[----:B------:R2:W-:Y:S01]  /*a0e0*/  STL.64 [R1+0x110], R20 ;  /* 0x0001101401007387 */ /* 0x0005e20000100a00 */
[----:B------:R-:W-:Y:S01]  /*a0f0*/  IMAD.X R23, R6, 0x1, R228, P5 ;  /* 0x0000000106177824 */ /* 0x000fe200028e06e4 */
[----:B------:R-:W1:Y:S01]  /*a100*/  LDCU.64 UR28, c[0x0][0x398] ;  /* 0x00007300ff1c77ac */ /* 0x000e620008000a00 */
[----:B0-----:R-:W-:Y:S01]  /*a110*/  F2FP.SATFINITE.E5M2.F32.PACK_AB_MERGE_C R189, R189, R188, RZ ;  /* 0x000000bcbdbd723e */ /* 0x001fe200048060ff */
[----:B------:R-:W0:Y:S01]  /*a120*/  LDCU UR11, c[0x0][0x398] ;  /* 0x00007300ff0b77ac */ /* 0x000e220008000800 */
[----:B------:R-:W-:-:S02]  /*a130*/  F2FP.SATFINITE.E5M2.F32.PACK_AB_MERGE_C R190, R191, R190, RZ ;  /* 0x000000bebfbe723e */ /* 0x000fc400048060ff */
[----:B--2---:R-:W-:Y:S01]  /*a140*/  IADD3 R20, P6, PT, R5, R230, RZ ;  /* 0x000000e605147210 */ /* 0x004fe20007fde0ff */
[----:B------:R-:W-:-:S04]  /*a150*/  VIADD R5, R4, UR30 ;  /* 0x0000001e04057c36 */ /* 0x000fc80008000000 */
[----:B------:R-:W-:Y:S01]  /*a160*/  IMAD.X R21, R7, 0x1, R231, P6 ;  /* 0x0000000107157824 */ /* 0x000fe200030e06e7 */
[----:B------:R-:W-:-:S04]  /*a170*/  SHF.R.S32.HI R7, RZ, 0x1f, R5 ;  /* 0x0000001fff077819 */ /* 0x000fc80000011405 */
[----:B------:R2:W-:Y:S04]  /*a180*/  STL.64 [R1+0x108], R20 ;  /* 0x0001081401007387 */ /* 0x0005e80000100a00 */
[----:B------:R0:W-:Y:S01]  /*a190*/  STL.64 [R1+0x100], R22 ;  /* 0x0001001601007387 */ /* 0x0001e20000100a00 */
[----:B--2---:R-:W-:Y:S01]  /*a1a0*/  IADD3 R20, P6, PT, R4, R230, RZ ;  /* 0x000000e604147210 */ /* 0x004fe20007fde0ff */
[C---:B------:R-:W-:Y:S01]  /*a1b0*/  VIADD R4, R5.reuse, UR30 ;  /* 0x0000001e05047c36 */ /* 0x040fe20008000000 */
[----:B0-----:R-:W-:-:S03]  /*a1c0*/  IADD3 R22, P5, PT, R5, R229, RZ ;  /* 0x000000e505167210 */ /* 0x001fc60007fbe0ff */
[----:B------:R-:W-:Y:S01]  /*a1d0*/  IMAD.X R21, R6, 0x1, R231, P6 ;  /* 0x0000000106157824 */ /* 0x000fe200030e06e7 */
[----:B------:R-:W-:Y:S01]  /*a1e0*/  SHF.R.S32.HI R6, RZ, 0x1f, R4 ;  /* 0x0000001fff067819 */ /* 0x000fe20000011404 */
[----:B------:R-:W-:-:S03]  /*a1f0*/  IMAD.X R23, R7, 0x1, R228, P5 ;  /* 0x0000000107177824 */ /* 0x000fc600028e06e4 */
[----:B------:R0:W-:Y:S04]  /*a200*/  STL.64 [R1+0xf8], R20 ;  /* 0x0000f81401007387 */ /* 0x0001e80000100a00 */
[----:B------:R-:W-:Y:S04]  /*a210*/  STL.64 [R1+0x1b8], R192 ;  /* 0x0001b8c001007387 */ /* 0x000fe80000100a00 */
[----:B------:R-:W-:Y:S04]  /*a220*/  STL.64 [R1+0x1b0], R194 ;  /* 0x0001b0c201007387 */ /* 0x000fe80000100a00 */
[----:B------:R2:W-:Y:S01]  /*a230*/  STL [R1+0x1a8], R204 ;  /* 0x0001a8cc01007387 */ /* 0x0005e20000100800 */
[----:B0-----:R-:W-:Y:S01]  /*a240*/  IADD3 R20, P6, PT, R5, R230, RZ ;  /* 0x000000e605147210 */ /* 0x001fe20007fde0ff */
[----:B------:R-:W-:-:S02]  /*a250*/  VIADD R5, R4, UR30 ;  /* 0x0000001e04057c36 */ /* 0x000fc40008000000 */
[----:B------:R-:W-:Y:S02]  /*a260*/  STL.64 [R1+0x1a0], R196 ;  /* 0x0001a0c401007387 */ /* 0x000fe40000100a00 */
[----:B------:R-:W-:Y:S01]  /*a270*/  IMAD.X R21, R7, 0x1, R231, P6 ;  /* 0x0000000107157824 */ /* 0x000fe200030e06e7 */
[----:B------:R-:W-:Y:S01]  /*a280*/  SHF.R.S32.HI R7, RZ, 0x1f, R5 ;  /* 0x0000001fff077819 */ /* 0x000fe20000011405 */
[----:B------:R-:W-:Y:S01]  /*a290*/  STL.64 [R1+0x198], R198 ;  /* 0x000198c601007387 */ /* 0x000fe20000100a00 */
[----:B--2---:R-:W-:-:S03]  /*a2a0*/  F2FP.SATFINITE.E5M2.F32.PACK_AB_MERGE_C R204, R181, R180, RZ ;  /* 0x000000b4b5cc723e */ /* 0x004fc600048060ff */
[----:B------:R-:W-:Y:S04]  /*a2b0*/  STL.64 [R1+0x190], R200 ;  /* 0x000190c801007387 */ /* 0x000fe80000100a00 */
[----:B------:R-:W-:Y:S04]  /*a2c0*/  STL.64 [R1+0x188], R202 ;  /* 0x000188ca01007387 */ /* 0x000fe80000100a00 */
[----:B------:R0:W-:Y:S04]  /*a2d0*/  STL [R1+0x180], R205 ;  /* 0x000180cd01007387 */ /* 0x0001e80000100800 */
[----:B------:R-:W-:Y:S04]  /*a2e0*/  STL.64 [R1+0x178], R206 ;  /* 0x000178ce01007387 */ /* 0x000fe80000100a00 */
[----:B------:R-:W-:Y:S01]  /*a2f0*/  STL.64 [R1+0x170], R208 ;  /* 0x000170d001007387 */ /* 0x000fe20000100a00 */
[----:B0-----:R-:W-:-:S03]  /*a300*/  F2FP.SATFINITE.E5M2.F32.PACK_AB_MERGE_C R205, R183, R182, RZ ;  /* 0x000000b6b7cd723e */ /* 0x001fc600048060ff */
        /* <DEDUP_REMOVED lines=12> */
[----:B------:R0:W-:Y:S04]  /*a3d0*/  STL.64 [R1+0xf0], R22 ;  /* 0x0000f01601007387 */ /* 0x0001e80000100a00 */
[----:B------:R2:W-:Y:S01]  /*a3e0*/  STL.64 [R1+0xe8], R20 ;  /* 0x0000e81401007387 */ /* 0x0005e20000100a00 */
[C---:B0-----:R-:W-:Y:S02]  /*a3f0*/  IADD3 R22, P5, PT, R4.reuse, R229, RZ ;  /* 0x000000e504167210 */ /* 0x041fe40007fbe0ff */
[----:B--2---:R-:W-:-:S03]  /*a400*/  IADD3 R20, P6, PT, R4, R230, RZ ;  /* 0x000000e604147210 */ /* 0x004fc60007fde0ff */
[C---:B------:R-:W-:Y:S02]  /*a410*/  IMAD.X R23, R6.reuse, 0x1, R228, P5 ;  /* 0x0000000106177824 */ /* 0x040fe400028e06e4 */
[C---:B------:R-:W-:Y:S02]  /*a420*/  VIADD R4, R5.reuse, UR30 ;  /* 0x0000001e05047c36 */ /* 0x040fe40008000000 */
[----:B------:R-:W-:Y:S01]  /*a430*/  IMAD.X R21, R6, 0x1, R231, P6 ;  /* 0x0000000106157824 */ /* 0x000fe200030e06e7 */
[----:B------:R0:W-:Y:S02]  /*a440*/  STL.64 [R1+0xe0], R22 ;  /* 0x0000e01601007387 */ /* 0x0001e40000100a00 */
[----:B------:R-:W-:Y:S02]  /*a450*/  SHF.R.S32.HI R6, RZ, 0x1f, R4 ;  /* 0x0000001fff067819 */ /* 0x000fe40000011404 */
[----:B------:R2:W-:Y:S01]  /*a460*/  STL.64 [R1+0xd8], R20 ;  /* 0x0000d81401007387 */ /* 0x0005e20000100a00 */
[----:B0-----:R-:W-:-:S02]  /*a470*/  IADD3 R22, P5, PT, R5, R229, RZ ;  /* 0x000000e505167210 */ /* 0x001fc40007fbe0ff */
        /* <DEDUP_REMOVED lines=64> */
[-C--:B--2---:R-:W-:Y:S01]  /*a880*/  IADD3 R20, P6, PT, R5, R230.reuse, RZ ;  /* 0x000000e605147210 */ /* 0x084fe20007fde0ff */
[C---:B------:R-:W-:Y:S02]  /*a890*/  VIADD R5, R4.reuse, UR30 ;  /* 0x0000001e04057c36 */ /* 0x040fe40008000000 */
[C-C-:B------:R-:W-:Y:S01]  /*a8a0*/  IMAD.X R23, R7.reuse, 0x1, R228.reuse, P5 ;  /* 0x0000000107177824 */ /* 0x140fe200028e06e4 */
[CC--:B------:R-:W-:Y:S01]  /*a8b0*/  IADD3 R192, P5, PT, R4.reuse, R229.reuse, RZ ;  /* 0x000000e504c07210 */ /* 0x0c0fe20007fbe0ff */
[----:B------:R-:W-:Y:S01]  /*a8c0*/  IMAD.X R21, R7, 0x1, R231, P6 ;  /* 0x0000000107157824 */ /* 0x000fe200030e06e7 */
[-C--:B------:R-:W-:Y:S01]  /*a8d0*/  IADD3 R194, P6, PT, R4, R230.reuse, RZ ;  /* 0x000000e604c27210 */ /* 0x080fe20007fde0ff */
[C---:B------:R-:W-:Y:S01]  /*a8e0*/  VIADD R4, R5.reuse, UR30 ;  /* 0x0000001e05047c36 */ /* 0x040fe20008000000 */
[----:B------:R-:W-:Y:S01]  /*a8f0*/  SHF.R.S32.HI R7, RZ, 0x1f, R5 ;  /* 0x0000001fff077819 */ /* 0x000fe20000011405 */
[C---:B------:R-:W-:Y:S01]  /*a900*/  IMAD.X R193, R6.reuse, 0x1, R228, P5 ;  /* 0x0000000106c17824 */ /* 0x040fe200028e06e4 */
[CC--:B------:R-:W-:Y:S01]  /*a910*/  IADD3 R196, P5, PT, R5.reuse, R229.reuse, RZ ;  /* 0x000000e505c47210 */ /* 0x0c0fe20007fbe0ff */
[--C-:B------:R-:W-:Y:S01]  /*a920*/  IMAD.X R195, R6, 0x1, R231.reuse, P6 ;  /* 0x0000000106c37824 */ /* 0x100fe200030e06e7 */
[-C--:B------:R-:W-:Y:S01]  /*a930*/  IADD3 R198, P6, PT, R5, R230.reuse, RZ ;  /* 0x000000e605c67210 */ /* 0x080fe20007fde0ff */
[C---:B------:R-:W-:Y:S01]  /*a940*/  VIADD R5, R4.reuse, UR30 ;  /* 0x0000001e04057c36 */ /* 0x040fe20008000000 */
[----:B------:R-:W-:Y:S01]  /*a950*/  SHF.R.S32.HI R6, RZ, 0x1f, R4 ;  /* 0x0000001fff067819 */ /* 0x000fe20000011404 */
        /* <DEDUP_REMOVED lines=34> */
[----:B------:R-:W-:Y:S01]  /*ab80*/  VIADD R244, R248, UR30 ;  /* 0x0000001ef8f47c36 */ /* 0x000fe20008000000 */
[----:B------:R-:W-:Y:S01]  /*ab90*/  SHF.R.S32.HI R5, RZ, 0x1f, R248 ;  /* 0x0000001fff057819 */ /* 0x000fe200000114f8 */
[C---:B------:R-:W-:Y:S01]  /*aba0*/  IMAD.X R225, R4.reuse, 0x1, R228, P5 ;  /* 0x0000000104e17824 */ /* 0x040fe200028e06e4 */
[----:B------:R-:W-:Y:S01]  /*abb0*/  STL.64 [R1+0x50], R22 ;  /* 0x0000501601007387 */ /* 0x000fe20000100a00 */
[--C-:B------:R-:W-:Y:S01]  /*abc0*/  IMAD.X R227, R4, 0x1, R231.reuse, P6 ;  /* 0x0000000104e37824 */ /* 0x100fe200030e06e7 */
[-C--:B------:R-:W-:Y:S01]  /*abd0*/  IADD3 R250, P6, PT, R248, R229.reuse, RZ ;  /* 0x000000e5f8fa7210 */ /* 0x080fe20007fde0ff */
[----:B------:R-:W-:Y:S01]  /*abe0*/  VIADD R240, R244, UR30 ;  /* 0x0000001ef4f07c36 */ /* 0x000fe20008000000 */
[-C--:B------:R-:W-:Y:S01]  /*abf0*/  IADD3 R248, P5, PT, R248, R230.reuse, RZ ;  /* 0x000000e6f8f87210 */ /* 0x080fe20007fbe0ff */
[----:B------:R-:W-:Y:S01]  /*ac00*/  STL.64 [R1+0x48], R20 ;  /* 0x0000481401007387 */ /* 0x000fe20000100a00 */
[----:B------:R-:W-:Y:S01]  /*ac10*/  SHF.R.S32.HI R4, RZ, 0x1f, R244 ;  /* 0x0000001fff047819 */ /* 0x000fe200000114f4 */
[C---:B------:R-:W-:Y:S01]  /*ac20*/  IMAD.X R251, R5.reuse, 0x1, R228, P6 ;  /* 0x0000000105fb7824 */ /* 0x040fe200030e06e4 */
[-C--:B------:R-:W-:Y:S01]  /*ac30*/  IADD3 R246, P6, PT, R244, R229.reuse, RZ ;  /* 0x000000e5f4f67210 */ /* 0x080fe20007fde0ff */
[--C-:B------:R-:W-:Y:S01]  /*ac40*/  IMAD.X R249, R5, 0x1, R231.reuse, P5 ;  /* 0x0000000105f97824 */ /* 0x100fe200028e06e7 */
[----:B------:R-:W-:Y:S01]  /*ac50*/  SHF.R.S32.HI R5, RZ, 0x1f, R240 ;  /* 0x0000001fff057819 */ /* 0x000fe200000114f0 */
[----:B------:R-:W-:Y:S01]  /*ac60*/  VIADD R236, R240, UR30 ;  /* 0x0000001ef0ec7c36 */ /* 0x000fe20008000000 */
[-C--:B------:R-:W-:Y:S01]  /*ac70*/  IADD3 R244, P5, PT, R244, R230.reuse, RZ ;  /* 0x000000e6f4f47210 */ /* 0x080fe20007fbe0ff */
[----:B------:R-:W-:Y:S01]  /*ac80*/  IMAD.X R247, R4, 0x1, R228, P6 ;  /* 0x0000000104f77824 */ /* 0x000fe200030e06e4 */
[-C--:B------:R-:W-:Y:S01]  /*ac90*/  IADD3 R242, P6, PT, R240, R229.reuse, RZ ;  /* 0x000000e5f0f27210 */ /* 0x080fe20007fde0ff */
[----:B------:R-:W-:Y:S01]  /*aca0*/  VIADD R232, R236, UR30 ;  /* 0x0000001eece87c36 */ /* 0x000fe20008000000 */
[----:B------:R0:W-:Y:S01]  /*acb0*/  STL [R1+0x1d8], R192 ;  /* 0x0001d8c001007387 */ /* 0x0001e20000100800 */
[--C-:B------:R-:W-:Y:S01]  /*acc0*/  IMAD.X R245, R4, 0x1, R231.reuse, P5 ;  /* 0x0000000104f57824 */ /* 0x100fe200028e06e7 */
[----:B------:R-:W-:Y:S01]  /*acd0*/  SHF.R.S32.HI R4, RZ, 0x1f, R236 ;  /* 0x0000001fff047819 */ /* 0x000fe200000114ec */
[C---:B------:R-:W-:Y:S01]  /*ace0*/  IMAD.X R243, R5.reuse, 0x1, R228, P6 ;  /* 0x0000000105f37824 */ /* 0x040fe200030e06e4 */
[----:B------:R-:W-:Y:S01]  /*acf0*/  IADD3 R240, P6, PT, R240, R230, RZ ;  /* 0x000000e6f0f07210 */ /* 0x000fe20007fde0ff */
[----:B------:R2:W-:Y:S01]  /*ad00*/  STL [R1+0x1c0], R193 ;  /* 0x0001c0c101007387 */ /* 0x0005e20000100800 */
[----:B------:R-:W-:Y:S01]  /*ad10*/  VIADD R252, R232, UR30 ;  /* 0x0000001ee8fc7c36 */ /* 0x000fe20008000000 */
[----:B-1----:R-:W-:Y:S01]  /*ad20*/  ISETP.GE.AND P5, PT, R8, UR4, PT ;  /* 0x0000000408007c0c */ /* 0x002fe2000bfa6270 */
[----:B------:R-:W1:Y:S01]  /*ad30*/  LDCU.64 UR4, c[0x0][0x398] ;  /* 0x00007300ff0477ac */ /* 0x000e620008000a00 */
[----:B------:R-:W-:Y:S01]  /*ad40*/  IMAD.X R241, R5, 0x1, R231, P6 ;  /* 0x0000000105f17824 */ /* 0x000fe200030e06e7 */
[----:B------:R-:W-:Y:S01]  /*ad50*/  IADD3 R238, P6, PT, R236, R229, RZ ;  /* 0x000000e5ecee7210 */ /* 0x000fe20007fde0ff */
[----:B------:R3:W-:Y:S01]  /*ad60*/  STL.64 [R1+0x1c8], R194 ;  /* 0x0001c8c201007387 */ /* 0x0007e20000100a00 */
[----:B------:R-:W-:-:S02]  /*ad70*/  SHF.R.S32.HI R5, RZ, 0x1f, R232 ;  /* 0x0000001fff057819 */ /* 0x000fc400000114e8 */
[----:B0-----:R-:W-:Y:S01]  /*ad80*/  F2FP.SATFINITE.E5M2.F32.PACK_AB_MERGE_C R192, R177, R176, RZ ;  /* 0x000000b0b1c0723e */ /* 0x001fe200048060ff */
[----:B------:R-:W-:Y:S01]  /*ad90*/  IMAD.X R239, R4, 0x1, R228, P6 ;  /* 0x0000000104ef7824 */ /* 0x000fe200030e06e4 */
[----:B------:R-:W-:Y:S01]  /*ada0*/  IADD3 R236, P6, PT, R236, R230, RZ ;  /* 0x000000e6ecec7210 */ /* 0x000fe20007fde0ff */
[----:B------:R0:W-:Y:S01]  /*adb0*/  STL.64 [R1+0x1d0], R196 ;  /* 0x0001d0c401007387 */ /* 0x0001e20000100a00 */
[----:B--2---:R-:W-:-:S03]  /*adc0*/  F2FP.SATFINITE.E5M2.F32.PACK_AB_MERGE_C R193, R179, R178, RZ ;  /* 0x000000b2b3c1723e */ /* 0x004fc600048060ff */
[--C-:B------:R-:W-:Y:S01]  /*add0*/  IMAD.X R237, R4, 0x1, R231.reuse, P6 ;  /* 0x0000000104ed7824 */ /* 0x100fe200030e06e7 */
[CC--:B------:R-:W-:Y:S01]  /*ade0*/  IADD3 R234, P6, PT, R232.reuse, R229.reuse, RZ ;  /* 0x000000e5e8ea7210 */ /* 0x0c0fe20007fde0ff */
[----:B------:R2:W-:Y:S01]  /*adf0*/  STL.64 [R1+0x1e0], R198 ;  /* 0x0001e0c601007387 */ /* 0x0005e20000100a00 */
[----:B---3--:R-:W-:Y:S02]  /*ae00*/  F2FP.SATFINITE.E5M2.F32.PACK_AB_MERGE_C R194, R171, R170, RZ ;  /* 0x000000aaabc2723e */ /* 0x008fe400048060ff */
[----:B------:R-:W-:Y:S01]  /*ae10*/  SHF.R.S32.HI R4, RZ, 0x1f, R252 ;  /* 0x0000001fff047819 */ /* 0x000fe200000114fc */
[----:B------:R-:W-:Y:S01]  /*ae20*/  IMAD.X R235, R5, 0x1, R228, P6 ;  /* 0x0000000105eb7824 */ /* 0x000fe200030e06e4 */
[----:B------:R-:W-:Y:S01]  /*ae30*/  IADD3 R232, P6, PT, R232, R230, RZ ;  /* 0x000000e6e8e87210 */ /* 0x000fe20007fde0ff */
[----:B------:R3:W-:Y:S01]  /*ae40*/  STL.64 [R1+0x1e8], R200 ;  /* 0x0001e8c801007387 */ /* 0x0007e20000100a00 */
[----:B0-----:R-:W-:Y:S02]  /*ae50*/  F2FP.SATFINITE.E5M2.F32.PACK_AB_MERGE_C R196, R169, R168, RZ ;  /* 0x000000a8a9c4723e */ /* 0x001fe400048060ff */
[----:B------:R-:W-:Y:S01]  /*ae60*/  F2FP.SATFINITE.E5M2.F32.PACK_AB_MERGE_C R197, R175, R174, RZ ;  /* 0x000000aeafc5723e */ /* 0x000fe200048060ff */
[----:B------:R0:W-:Y:S01]  /*ae70*/  STL.64 [R1+0x1f0], R202 ;  /* 0x0001f0ca01007387 */ /* 0x0001e20000100a00 */
[----:B------:R-:W-:Y:S01]  /*ae80*/  IMAD.X R233, R5, 0x1, R231, P6 ;  /* 0x0000000105e97824 */ /* 0x000fe200030e06e7 */
[----:B------:R-:W-:Y:S01]  /*ae90*/  IADD3 R174, P6, PT, R252, R229, RZ ;  /* 0x000000e5fcae7210 */ /* 0x000fe20007fde0ff */
[----:B--2---:R-:W-:Y:S01]  /*aea0*/  IMAD.MOV.U32 R198, RZ, RZ, R16 ;  /* 0x000000ffffc67224 */ /* 0x004fe200078e0010 */
[----:B------:R-:W-:Y:S01]  /*aeb0*/  F2FP.SATFINITE.E5M2.F32.PACK_AB_MERGE_C R195, R173, R172, RZ ;  /* 0x000000acadc3723e */ /* 0x000fe200048060ff */
[----:B------:R2:W-:Y:S01]  /*aec0*/  STL.64 [R1+0x1f8], R206 ;  /* 0x0001f8ce01007387 */ /* 0x0005e20000100a00 */
[----:B------:R-:W-:-:S02]  /*aed0*/  IMAD.MOV.U32 R199, RZ, RZ, R17 ;  /* 0x000000ffffc77224 */ /* 0x000fc400078e0011 */
[----:B------:R-:W-:Y:S01]  /*aee0*/  IMAD.X R175, R4, 0x1, R228, P6 ;  /* 0x0000000104af7824 */ /* 0x000fe200030e06e4 */
[----:B------:R-:W-:Y:S01]  /*aef0*/  IADD3 R172, P6, PT, R252, R230, RZ ;  /* 0x000000e6fcac7210 */ /* 0x000fe20007fde0ff */
[----:B------:R1:W-:Y:S01]  /*af00*/  STL.64 [R1+0x200], R208 ;  /* 0x000200d001007387 */ /* 0x0003e20000100a00 */
[----:B---3--:R-:W-:Y:S01]  /*af10*/  IMAD.MOV.U32 R200, RZ, RZ, R18 ;  /* 0x000000ffffc87224 */ /* 0x008fe200078e0012 */
[----:B0-----:R-:W-:Y:S01]  /*af20*/  F2FP.SATFINITE.E5M2.F32.PACK_AB_MERGE_C R202, R165, R164, RZ ;  /* 0x000000a4a5ca723e */ /* 0x001fe200048060ff */
[----:B------:R-:W-:Y:S01]  /*af30*/  IMAD.MOV.U32 R201, RZ, RZ, R19 ;  /* 0x000000ffffc97224 */ /* 0x000fe200078e0013 */
[----:B------:R-:W-:Y:S01]  /*af40*/  F2FP.SATFINITE.E5M2.F32.PACK_AB_MERGE_C R203, R167, R166, RZ ;  /* 0x000000a6a7cb723e */ /* 0x000fe200048060ff */
[----:B------:R-:W-:Y:S01]  /*af50*/  IMAD.X R173, R4, 0x1, R231, P6 ;  /* 0x0000000104ad7824 */ /* 0x000fe200030e06e7 */
[----:B------:R-:W-:Y:S01]  /*af60*/  LDTM.x64 R108, tmem[UR12+0x40] ;  /* 0x0000400c006c79ee */ /* 0x000fe20008340000 */
[----:B------:R-:W0:Y:S01]  /*af70*/  LDTM.x64 R44, tmem[UR12+0x80] ;  /* 0x0000800c002c79ee */ /* 0x000e220008340000 */
[----:B------:R-:W-:Y:S01]  /*af80*/  ISETP.GE.AND P6, PT, R2, UR18, PT ;  /* 0x0000001202007c0c */ /* 0x000fe2000bfc6270 */
[----:B--2---:R-:W-:-:S02]  /*af90*/  IMAD.MOV.U32 R206, RZ, RZ, R14 ;  /* 0x000000ffffce7224 */ /* 0x004fc400078e000e */
[----:B------:R-:W-:Y:S01]  /*afa0*/  IMAD.MOV.U32 R207, RZ, RZ, R15 ;  /* 0x000000ffffcf7224 */ /* 0x000fe200078e000f */
[----:B------:R-:W-:Y:S01]  /*afb0*/  ISETP.LT.AND P6, PT, R0, UR33, !P6 ;  /* 0x0000002100007c0c */ /* 0x000fe2000f7c1270 */
[----:B-1----:R-:W-:Y:S02]  /*afc0*/  IMAD.MOV.U32 R208, RZ, RZ, R12 ;  /* 0x000000ffffd07224 */ /* 0x002fe400078e000c */
[----:B------:R-:W-:Y:S01]  /*afd0*/  IMAD.MOV.U32 R209, RZ, RZ, R13 ;  /* 0x000000ffffd17224 */ /* 0x000fe200078e000d */
[----:B0-----:R-:W-:Y:S01]  /*afe0*/  F2FP.SATFINITE.E5M2.F32.PACK_AB_MERGE_C R185, R69, R68, RZ ;  /* 0x0000004445b9723e */ /* 0x001fe200048060ff */
[----:B------:R-:W-:Y:S01]  /*aff0*/  IMAD.MOV.U32 R68, RZ, RZ, R10 ;  /* 0x000000ffff447224 */ /* 0x000fe200078e000a */
[----:B------:R-:W-:Y:S01]  /*b000*/  F2FP.SATFINITE.E5M2.F32.PACK_AB_MERGE_C R176, R45, R44, RZ ;  /* 0x0000002c2db0723e */ /* 0x000fe200048060ff */
[----:B------:R-:W-:Y:S01]  /*b010*/  IMAD.MOV.U32 R69, RZ, RZ, R11 ;  /* 0x000000ffff457224 */ /* 0x000fe200078e000b */
[----:B------:R-:W-:Y:S02]  /*b020*/  F2FP.SATFINITE.E5M2.F32.PACK_AB_MERGE_C R177, R47, R46, RZ ;  /* 0x0000002e2fb1723e */ /* 0x000fe400048060ff */
[----:B------:R-:W-:-:S02]  /*b030*/  F2FP.SATFINITE.E5M2.F32.PACK_AB_MERGE_C R178, R49, R48, RZ ;  /* 0x0000003031b2723e */ /* 0x000fc400048060ff */
[----:B------:R-:W-:Y:S02]  /*b040*/  F2FP.SATFINITE.E5M2.F32.PACK_AB_MERGE_C R179, R51, R50, RZ ;  /* 0x0000003233b3723e */ /* 0x000fe400048060ff */
[----:B------:R-:W-:Y:S02]  /*b050*/  F2FP.SATFINITE.E5M2.F32.PACK_AB_MERGE_C R180, R53, R52, RZ ;  /* 0x0000003435b4723e */ /* 0x000fe400048060ff */
[----:B------:R-:W-:Y:S02]  /*b060*/  F2FP.SATFINITE.E5M2.F32.PACK_AB_MERGE_C R181, R55, R54, RZ ;  /* 0x0000003637b5723e */ /* 0x000fe400048060ff */
[----:B------:R-:W-:Y:S02]  /*b070*/  F2FP.SATFINITE.E5M2.F32.PACK_AB_MERGE_C R182, R57, R56, RZ ;  /* 0x0000003839b6723e */ /* 0x000fe400048060ff */
[----:B------:R-:W-:Y:S02]  /*b080*/  F2FP.SATFINITE.E5M2.F32.PACK_AB_MERGE_C R183, R59, R58, RZ ;  /* 0x0000003a3bb7723e */ /* 0x000fe400048060ff */
[----:B------:R-:W-:-:S02]  /*b090*/  F2FP.SATFINITE.E5M2.F32.PACK_AB_MERGE_C R184, R61, R60, RZ ;  /* 0x0000003c3db8723e */ /* 0x000fc400048060ff */
[----:B------:R-:W-:Y:S02]  /*b0a0*/  F2FP.SATFINITE.E5M2.F32.PACK_AB_MERGE_C R187, R63, R62, RZ ;  /* 0x0000003e3fbb723e */ /* 0x000fe400048060ff */
[----:B------:R-:W-:Y:S02]  /*b0b0*/  F2FP.SATFINITE.E5M2.F32.PACK_AB_MERGE_C R188, R65, R64, RZ ;  /* 0x0000004041bc723e */ /* 0x000fe400048060ff */
[----:B------:R-:W-:Y:S02]  /*b0c0*/  F2FP.SATFINITE.E5M2.F32.PACK_AB_MERGE_C R186, R67, R66, RZ ;  /* 0x0000004243ba723e */ /* 0x000fe400048060ff */
[----:B------:R-:W0:Y:S01]  /*b0d0*/  LDTM.x64 R4, tmem[UR12+0xc0] ;  /* 0x0000c00c000479ee */ /* 0x000e220008340000 */
[----:B------:R-:W-:Y:S01]  /*b0e0*/  NOP ;  /* 0x0000000000007918 */ /* 0x000fe20000000000 */
[----:B------:R1:W-:Y:S01]  /*b0f0*/  @P6 STG.E.U8 desc[UR24][R68.64], R202 ;  /* 0x000000ca44006986 */ /* 0x0003e2000c101118 */
[----:B------:R-:W-:Y:S01]  /*b100*/  ISETP.GE.AND P6, PT, R0, UR19, PT ;  /* 0x0000001300007c0c */ /* 0x000fe2000bfc6270 */
[----:B------:R-:W2:Y:S03]  /*b110*/  LDCU.64 UR12, c[0x0][0x398] ;  /* 0x00007300ff0c77ac */ /* 0x000ea60008000a00 */
[----:B------:R-:W-:Y:S01]  /*b120*/  ISETP.LT.AND P6, PT, R3, UR4, !P6 ;  /* 0x0000000403007c0c */ /* 0x000fe2000f7c1270 */
[----:B------:R-:W3:Y:S01]  /*b130*/  LDCU UR4, c[0x0][0x39c] ;  /* 0x00007380ff0477ac */ /* 0x000ee20008000800 */
[----:B------:R-:W0:Y:S01]  /*b140*/  LDCU.64 UR18, c[0x0][0x398] ;  /* 0x00007300ff1277ac */ /* 0x000e220008000a00 */
[----:B-1----:R-:W-:-:S10]  /*b150*/  PRMT R68, R202, 0x9910, RZ ;  /* 0x00009910ca447816 */ /* 0x002fd400000000ff */
[----:B------:R1:W-:Y:S01]  /*b160*/  @P6 STG.E.U8 desc[UR24][R208.64], R176 ;  /* 0x000000b0d0006986 */ /* 0x0003e2000c101118 */
[----:B------:R-:W-:Y:S01]  /*b170*/  ISETP.LT.AND P6, PT, R2, UR6, !P2 ;  /* 0x0000000602007c0c */ /* 0x000fe2000d7c1270 */
[----:B------:R-:W0:Y:S01]  /*b180*/  LDCU UR6, c[0x0][0x398] ;  /* 0x00007300ff0677ac */ /* 0x000e220008000800 */
[----:B------:R-:W-:Y:S02]  /*b190*/  SHF.R.S32.HI R68, RZ, 0x8, R68 ;  /* 0x00000008ff447819 */ /* 0x000fe40000011444 */
[----:B--2---:R-:W-:Y:S01]  /*b1a0*/  ISETP.LT.AND P2, PT, R3, UR12, !P2 ;  /* 0x0000000c03007c0c */ /* 0x004fe2000d741270 */
[----:B------:R-:W2:Y:S01]  /*b1b0*/  LDCU UR12, c[0x0][0x398] ;  /* 0x00007300ff0c77ac */ /* 0x000ea20008000800 */
[----:B-1----:R-:W2:Y:S07]  /*b1c0*/  LDL.LU.64 R208, [R1+0x110] ;  /* 0x0001100001d07983 */ /* 0x002eae0000300a00 */
[----:B------:R1:W-:Y:S02]  /*b1d0*/  @P6 STG.E.U8 desc[UR24][R206.64], R68 ;  /* 0x00000044ce006986 */ /* 0x0003e4000c101118 */
[----:B-1----:R-:W-:-:S02]  /*b1e0*/  VIADD R68, R0, 0x7 ;  /* 0x0000000700447836 */ /* 0x002fc40000000000 */
[----:B------:R-:W2:Y:S03]  /*b1f0*/  LDL.LU.64 R206, [R1+0x108] ;  /* 0x0001080001ce7983 */ /* 0x000ea60000300a00 */
[----:B---3--:R-:W-:Y:S01]  /*b200*/  ISETP.GE.AND P6, PT, R68, UR4, PT ;  /* 0x0000000444007c0c */ /* 0x008fe2000bfc6270 */
[----:B------:R-:W1:Y:S01]  /*b210*/  LDCU UR4, c[0x0][0x39c] ;  /* 0x00007380ff0477ac */ /* 0x000e620008000800 */
[----:B------:R-:W-:-:S04]  /*b220*/  PRMT R68, R176, 0x9910, RZ ;  /* 0x00009910b0447816 */ /* 0x000fc800000000ff */
[----:B------:R-:W-:-:S05]  /*b230*/  SHF.R.S32.HI R68, RZ, 0x8, R68 ;  /* 0x00000008ff447819 */ /* 0x000fca0000011444 */
[----:B------:R3:W-:Y:S01]  /*b240*/  @P2 STG.E.U8 desc[UR24][R198.64], R68 ;  /* 0x00000044c6002986 */ /* 0x0007e2000c101118 */
[----:B------:R-:W-:Y:S01]  /*b250*/  ISETP.LT.AND P2, PT, R2, UR8, !P3 ;  /* 0x0000000802007c0c */ /* 0x000fe2000df41270 */
[----:B------:R-:W0:Y:S01]  /*b260*/  LDCU UR8, c[0x0][0x398] ;  /* 0x00007300ff0877ac */ /* 0x000e220008000800 */
[----:B---3--:R-:W-:Y:S01]  /*b270*/  VIADD R68, R0, 0x8 ;  /* 0x0000000800447836 */ /* 0x008fe20000000000 */
[----:B------:R-:W3:Y:S10]  /*b280*/  LDL.LU.64 R198, [R1+0x100] ;  /* 0x0001000001c67983 */ /* 0x000ef40000300a00 */
[----:B------:R0:W-:Y:S01]  /*b290*/  @P2 STG.E.U8 desc[UR24][R200.64], R203 ;  /* 0x000000cbc8002986 */ /* 0x0001e2000c101118 */
[----:B-1----:R-:W-:Y:S01]  /*b2a0*/  ISETP.GE.AND P2, PT, R68, UR4, PT ;  /* 0x0000000444007c0c */ /* 0x002fe2000bf46270 */
[----:B------:R-:W1:Y:S02]  /*b2b0*/  LDCU UR4, c[0x0][0x39c] ;  /* 0x00007380ff0477ac */ /* 0x000e640008000800 */
[----:B0-----:R-:W2:Y:S04]  /*b2c0*/  LDL.LU.64 R200, [R1+0xf8] ;  /* 0x0000f80001c87983 */ /* 0x001ea80000300a00 */
[----:B------:R-:W2:Y:S01]  /*b2d0*/  LDL.LU.64 R68, [R1+0x118] ;  /* 0x0001180001447983 */ /* 0x000ea20000300a00 */
[----:B-----5:R-:W-:Y:S01]  /*b2e0*/  ISETP.LT.AND P3, PT, R3, UR16, !P3 ;  /* 0x0000001003007c0c */ /* 0x020fe2000df61270 */
[----:B------:R-:W-:Y:S01]  /*b2f0*/  VIADD R252, R252, UR30 ;  /* 0x0000001efcfc7c36 */ /* 0x000fe20008000000 */
[----:B------:R-:W0:Y:S11]  /*b300*/  LDCU UR16, c[0x0][0x398] ;  /* 0x00007300ff1077ac */ /* 0x000e360008000800 */
[----:B--2---:R2:W-:Y:S01]  /*b310*/  @P3 STG.E.U8 desc[UR24][R68.64], R177 ;  /* 0x000000b144003986 */ /* 0x0045e2000c101118 */
[----:B------:R-:W-:Y:S01]  /*b320*/  ISETP.LT.AND P3, PT, R2, UR14, !P0 ;  /* 0x0000000e02007c0c */ /* 0x000fe2000c761270 */
[----:B------:R-:W5:Y:S01]  /*b330*/  LDCU UR14, c[0x0][0x398] ;  /* 0x00007300ff0e77ac */ /* 0x000f620008000800 */
[----:B--2---:R-:W-:-:S02]  /*b340*/  PRMT R68, R203, 0x9910, RZ ;  /* 0x00009910cb447816 */ /* 0x004fc400000000ff */
[----:B------:R-:W2:Y:S02]  /*b350*/  LDL.LU.64 R202, [R1+0xf0] ;  /* 0x0000f00001ca7983 */ /* 0x000ea40000300a00 */
[----:B------:R-:W-:Y:S02]  /*b360*/  SHF.R.S32.HI R68, RZ, 0x8, R68 ;  /* 0x00000008ff447819 */ /* 0x000fe40000011444 */
[----:B------:R-:W-:-:S05]  /*b370*/  ISETP.LT.AND P0, PT, R3, UR20, !P0 ;  /* 0x0000001403007c0c */ /* 0x000fca000c701270 */
[----:B------:R0:W-:Y:S02]  /*b380*/  @P3 STG.E.U8 desc[UR24][R208.64], R68 ;  /* 0x00000044d0003986 */ /* 0x0001e4000c101118 */
[----:B0-----:R-:W-:Y:S02]  /*b390*/  VIADD R68, R0, 0x9 ;  /* 0x0000000900447836 */ /* 0x001fe40000000000 */
[----:B------:R-:W5:Y:S03]  /*b3a0*/  LDL.LU.64 R208, [R1+0xe8] ;  /* 0x0000e80001d07983 */ /* 0x000f660000300a00 */
[----:B-1----:R-:W-:Y:S01]  /*b3b0*/  ISETP.GE.AND P3, PT, R68, UR4, PT ;  /* 0x0000000444007c0c */ /* 0x002fe2000bf66270 */
[----:B------:R-:W0:Y:S01]  /*b3c0*/  LDCU UR4, c[0x0][0x39c] ;  /* 0x00007380ff0477ac */ /* 0x000e220008000800 */
[----:B------:R-:W-:-:S04]  /*b3d0*/  PRMT R68, R177, 0x9910, RZ ;  /* 0x00009910b1447816 */ /* 0x000fc800000000ff */
[----:B------:R-:W-:-:S05]  /*b3e0*/  SHF.R.S32.HI R68, RZ, 0x8, R68 ;  /* 0x00000008ff447819 */ /* 0x000fca0000011444 */
[----:B------:R1:W-:Y:S04]  /*b3f0*/  @P0 STG.E.U8 desc[UR24][R206.64], R68 ;  /* 0x00000044ce000986 */ /* 0x0003e8000c101118 */
[----:B-1----:R-:W5:Y:S01]  /*b400*/  LDL.LU.64 R206, [R1+0xe0] ;  /* 0x0000e00001ce7983 */ /* 0x002f620000300a00 */
[----:B------:R-:W-:Y:S02]  /*b410*/  ISETP.LT.AND P0, PT, R2, UR18, !P1 ;  /* 0x0000001202007c0c */ /* 0x000fe4000cf01270 */
[----:B------:R-:W-:Y:S01]  /*b420*/  PRMT R69, R196, 0x9910, RZ ;  /* 0x00009910c4457816 */ /* 0x000fe200000000ff */
[----:B------:R-:W-:Y:S01]  /*b430*/  VIADD R68, R0, 0xa ;  /* 0x0000000a00447836 */ /* 0x000fe20000000000 */
[----:B----4-:R-:W-:Y:S01]  /*b440*/  ISETP.LT.AND P1, PT, R3, UR26, !P1 ;  /* 0x0000001a03007c0c */ /* 0x010fe2000cf21270 */
[----:B------:R-:W1:Y:S08]  /*b450*/  LDCU UR18, c[0x0][0x398] ;  /* 0x00007300ff1277ac */ /* 0x000e700008000800 */
[----:B---3--:R3:W-:Y:S04]  /*b460*/  @P0 STG.E.U8 desc[UR24][R198.64], R196 ;  /* 0x000000c4c6000986 */ /* 0x0087e8000c101118 */
[----:B---3--:R-:W3:Y:S01]  /*b470*/  LDL.LU.64 R198, [R1+0xd8] ;  /* 0x0000d80001c67983 */ /* 0x008ee20000300a00 */
[----:B------:R-:W-:-:S02]  /*b480*/  SHF.R.S32.HI R69, RZ, 0x8, R69 ;  /* 0x00000008ff457819 */ /* 0x000fc40000011445 */
[----:B0-----:R-:W-:Y:S01]  /*b490*/  ISETP.GE.AND P0, PT, R68, UR4, PT ;  /* 0x0000000444007c0c */ /* 0x001fe2000bf06270 */
[----:B------:R0:W-:Y:S01]  /*b4a0*/  @P1 STG.E.U8 desc[UR24][R200.64], R178 ;  /* 0x000000b2c8001986 */ /* 0x0001e2000c101118 */
[----:B------:R-:W4:Y:S03]  /*b4b0*/  LDCU UR4, c[0x0][0x39c] ;  /* 0x00007380ff0477ac */ /* 0x000f260008000800 */
[----:B0-----:R-:W3:Y:S01]  /*b4c0*/  LDL.LU.64 R200, [R1+0xd0] ;  /* 0x0000d00001c87983 */ /* 0x001ee20000300a00 */
[----:B------:R-:W-:Y:S01]  /*b4d0*/  ISETP.LT.AND P1, PT, R2, UR22, !P4 ;  /* 0x0000001602007c0c */ /* 0x000fe2000e721270 */
[----:B------:R-:W-:Y:S01]  /*b4e0*/  VIADD R68, R0, 0xb ;  /* 0x0000000b00447836 */ /* 0x000fe20000000000 */
[----:B------:R-:W-:-:S11]  /*b4f0*/  ISETP.LT.AND P4, PT, R3, UR28, !P4 ;  /* 0x0000001c03007c0c */ /* 0x000fd6000e781270 */
[----:B--2---:R0:W-:Y:S04]  /*b500*/  @P1 STG.E.U8 desc[UR24][R202.64], R69 ;  /* 0x00000045ca001986 */ /* 0x0041e8000c101118 */
[----:B0-----:R-:W2:Y:S04]  /*b510*/  LDL.LU.64 R202, [R1+0xc8] ;  /* 0x0000c80001ca7983 */ /* 0x001ea80000300a00 */
[----:B------:R-:W2:Y:S01]  /*b520*/  LDL.LU.64 R176, [R1+0xc0] ;  /* 0x0000c00001b07983 */ /* 0x000ea20000300a00 */
[----:B----4-:R-:W-:Y:S01]  /*b530*/  ISETP.GE.AND P1, PT, R68, UR4, PT ;  /* 0x0000000444007c0c */ /* 0x010fe2000bf26270 */
[----:B------:R-:W0:Y:S01]  /*b540*/  LDCU UR4, c[0x0][0x39c] ;  /* 0x00007380ff0477ac */ /* 0x000e220008000800 */
[----:B------:R-:W-:-:S04]  /*b550*/  PRMT R68, R178, 0x9910, RZ ;  /* 0x00009910b2447816 */ /* 0x000fc800000000ff */
[----:B------:R-:W-:-:S05]  /*b560*/  SHF.R.S32.HI R68, RZ, 0x8, R68 ;  /* 0x00000008ff447819 */ /* 0x000fca0000011444 */
[----:B-----5:R4:W-:Y:S01]  /*b570*/  @P4 STG.E.U8 desc[UR24][R208.64], R68 ;  /* 0x00000044d0004986 */ /* 0x0209e2000c101118 */
[----:B------:R-:W-:Y:S01]  /*b580*/  ISETP.LT.AND P4, PT, R2, UR32, !P5 ;  /* 0x0000002002007c0c */ /* 0x000fe2000ef81270 */
[----:B----4-:R-:W-:Y:S01]  /*b590*/  VIADD R68, R0, 0xc ;  /* 0x0000000c00447836 */ /* 0x010fe20000000000 */
[----:B------:R-:W-:Y:S01]  /*b5a0*/  PRMT R69, R194, 0x9910, RZ ;  /* 0x00009910c2457816 */ /* 0x000fe200000000ff */
[----:B------:R-:W4:Y:S10]  /*b5b0*/  LDL.LU.64 R208, [R1+0x200] ;  /* 0x0002000001d07983 */ /* 0x000f340000300a00 */
[----:B------:R5:W-:Y:S01]  /*b5c0*/  @P4 STG.E.U8 desc[UR24][R206.64], R194 ;  /* 0x000000c2ce004986 */ /* 0x000be2000c101118 */
[----:B0-----:R-:W-:Y:S01]  /*b5d0*/  ISETP.GE.AND P4, PT, R68, UR4, PT ;  /* 0x0000000444007c0c */ /* 0x001fe2000bf86270 */
[----:B------:R-:W0:Y:S01]  /*b5e0*/  LDCU UR4, c[0x0][0x398] ;  /* 0x00007300ff0477ac */ /* 0x000e220008000800 */
[----:B------:R-:W-:Y:S01]  /*b5f0*/  SHF.R.S32.HI R69, RZ, 0x8, R69 ;  /* 0x00000008ff457819 */ /* 0x000fe20000011445 */
[----:B-----5:R-:W5:Y:S01]  /*b600*/  LDL.LU.64 R206, [R1+0x1f8] ;  /* 0x0001f80001ce7983 */ /* 0x020f620000300a00 */
[----:B0-----:R-:W-:Y:S01]  /*b610*/  ISETP.LT.AND P5, PT, R3, UR4, !P5 ;  /* 0x0000000403007c0c */ /* 0x001fe2000efa1270 */
[----:B------:R-:W0:Y:S01]  /*b620*/  LDCU UR4, c[0x0][0x39c] ;  /* 0x00007380ff0477ac */ /* 0x000e220008000800 */
[----:B------:R-:W-:-:S11]  /*b630*/  VIADD R68, R0, 0xd ;  /* 0x0000000d00447836 */ /* 0x000fd60000000000 */
[----:B---3--:R3:W-:Y:S01]  /*b640*/  @P5 STG.E.U8 desc[UR24][R198.64], R179 ;  /* 0x000000b3c6005986 */ /* 0x0087e2000c101118 */
[----:B------:R-:W-:Y:S01]  /*b650*/  ISETP.LT.AND P5, PT, R2, UR6, !P6 ;  /* 0x0000000602007c0c */ /* 0x000fe2000f7a1270 */
[----:B------:R-:W1:Y:S02]  /*b660*/  LDCU UR6, c[0x0][0x398] ;  /* 0x00007300ff0677ac */ /* 0x000e640008000800 */
[----:B---3--:R-:W3:Y:S10]  /*b670*/  LDL.LU.64 R198, [R1+0xb0] ;  /* 0x0000b00001c67983 */ /* 0x008ef40000300a00 */
[----:B------:R1:W-:Y:S01]  /*b680*/  @P5 STG.E.U8 desc[UR24][R200.64], R69 ;  /* 0x00000045c8005986 */ /* 0x0003e2000c101118 */
[----:B0-----:R-:W-:Y:S01]  /*b690*/  ISETP.GE.AND P5, PT, R68, UR4, PT ;  /* 0x0000000444007c0c */ /* 0x001fe2000bfa6270 */
[----:B------:R-:W0:Y:S01]  /*b6a0*/  LDCU UR4, c[0x0][0x398] ;  /* 0x00007300ff0477ac */ /* 0x000e220008000800 */
[----:B------:R-:W-:-:S04]  /*b6b0*/  PRMT R68, R179, 0x9910, RZ ;  /* 0x00009910b3447816 */ /* 0x000fc800000000ff */
[----:B------:R-:W-:Y:S01]  /*b6c0*/  SHF.R.S32.HI R68, RZ, 0x8, R68 ;  /* 0x00000008ff447819 */ /* 0x000fe20000011444 */
[----:B-1----:R-:W3:Y:S04]  /*b6d0*/  LDL.LU.64 R200, [R1+0xa8] ;  /* 0x0000a80001c87983 */ /* 0x002ee80000300a00 */
[----:B------:R-:W3:Y:S01]  /*b6e0*/  LDL.LU.64 R178, [R1+0xa0] ;  /* 0x0000a00001b27983 */ /* 0x000ee20000300a00 */
[----:B0-----:R-:W-:Y:S01]  /*b6f0*/  ISETP.LT.AND P6, PT, R3, UR4, !P6 ;  /* 0x0000000403007c0c */ /* 0x001fe2000f7c1270 */
[----:B------:R-:W0:-:S12]  /*b700*/  LDCU UR4, c[0x0][0x39c] ;  /* 0x00007380ff0477ac */ /* 0x000e180008000800 */
[----:B--2---:R1:W-:Y:S01]  /*b710*/  @P6 STG.E.U8 desc[UR24][R202.64], R68 ;  /* 0x00000044ca006986 */ /* 0x0043e2000c101118 */
[----:B------:R-:W-:Y:S01]  /*b720*/  ISETP.LT.AND P6, PT, R2, UR6, !P2 ;  /* 0x0000000602007c0c */ /* 0x000fe2000d7c1270 */
[----:B------:R-:W2:Y:S01]  /*b730*/  LDCU UR6, c[0x0][0x398] ;  /* 0x00007300ff0677ac */ /* 0x000ea20008000800 */
[----:B-1----:R-:W-:Y:S01]  /*b740*/  VIADD R68, R0, 0xe ;  /* 0x0000000e00447836 */ /* 0x002fe20000000000 */
[----:B------:R-:W2:Y:S10]  /*b750*/  LDL.LU.64 R202, [R1+0x1f0] ;  /* 0x0001f00001ca7983 */ /* 0x000eb40000300a00 */
[----:B------:R1:W-:Y:S01]  /*b760*/  @P6 STG.E.U8 desc[UR24][R176.64], R195 ;  /* 0x000000c3b0006986 */ /* 0x0003e2000c101118 */
[----:B0-----:R-:W-:Y:S01]  /*b770*/  ISETP.GE.AND P6, PT, R68, UR4, PT ;  /* 0x0000000444007c0c */ /* 0x001fe2000bfc6270 */
[----:B------:R-:W0:Y:S02]  /*b780*/  LDCU UR4, c[0x0][0x398] ;  /* 0x00007300ff0477ac */ /* 0x000e240008000800 */
[----:B-1----:R-:W2:Y:S04]  /*b790*/  LDL.LU.64 R176, [R1+0x98] ;  /* 0x0000980001b07983 */ /* 0x002ea80000300a00 */
[----:B------:R-:W2:Y:S01]  /*b7a0*/  LDL.LU.64 R68, [R1+0xb8] ;  /* 0x0000b80001447983 */ /* 0x000ea20000300a00 */
[----:B0-----:R-:W-:Y:S01]  /*b7b0*/  ISETP.LT.AND P2, PT, R3, UR4, !P2 ;  /* 0x0000000403007c0c */ /* 0x001fe2000d741270 */
[----:B------:R-:W0:-:S12]  /*b7c0*/  LDCU UR4, c[0x0][0x39c] ;  /* 0x00007380ff0477ac */ /* 0x000e180008000800 */
[----:B--2---:R1:W-:Y:S02]  /*b7d0*/  @P2 STG.E.U8 desc[UR24][R68.64], R180 ;  /* 0x000000b444002986 */ /* 0x0043e4000c101118 */
[----:B-1----:R-:W-:Y:S02]  /*b7e0*/  PRMT R69, R195, 0x9910, RZ ;  /* 0x00009910c3457816 */ /* 0x002fe400000000ff */
[----:B------:R-:W2:Y:S01]  /*b7f0*/  LDL.LU.64 R194, [R1+0x90] ;  /* 0x0000900001c27983 */ /* 0x000ea20000300a00 */
[----:B------:R-:W-:Y:S01]  /*b800*/  ISETP.LT.AND P2, PT, R2, UR6, !P3 ;  /* 0x0000000602007c0c */ /* 0x000fe2000df41270 */
[----:B------:R-:W-:Y:S01]  /*b810*/  VIADD R68, R0, 0xf ;  /* 0x0000000f00447836 */ /* 0x000fe20000000000 */
[----:B------:R-:W-:Y:S01]  /*b820*/  SHF.R.S32.HI R69, RZ, 0x8, R69 ;  /* 0x00000008ff457819 */ /* 0x000fe20000011445 */
[----:B------:R-:W1:Y:S10]  /*b830*/  LDCU UR6, c[0x0][0x398] ;  /* 0x00007300ff0677ac */ /* 0x000e740008000800 */
[----:B---3--:R3:W-:Y:S01]  /*b840*/  @P2 STG.E.U8 desc[UR24][R198.64], R69 ;  /* 0x00000045c6002986 */ /* 0x0087e2000c101118 */
[----:B0-----:R-:W-:Y:S01]  /*b850*/  ISETP.GE.AND P2, PT, R68, UR4, PT ;  /* 0x0000000444007c0c */ /* 0x001fe2000bf46270 */
[----:B------:R-:W0:Y:S01]  /*b860*/  LDCU UR4, c[0x0][0x398] ;  /* 0x00007300ff0477ac */ /* 0x000e220008000800 */
[----:B------:R-:W-:-:S04]  /*b870*/  PRMT R68, R180, 0x9910, RZ ;  /* 0x00009910b4447816 */ /* 0x000fc800000000ff */
[----:B------:R-:W-:Y:S01]  /*b880*/  SHF.R.S32.HI R68, RZ, 0x8, R68 ;  /* 0x00000008ff447819 */ /* 0x000fe20000011444 */
[----:B---3--:R-:W3:Y:S01]  /*b890*/  LDL.LU.64 R198, [R1+0x88] ;  /* 0x0000880001c67983 */ /* 0x008ee20000300a00 */
[----:B0-----:R-:W-:Y:S01]  /*b8a0*/  ISETP.LT.AND P3, PT, R3, UR4, !P3 ;  /* 0x0000000403007c0c */ /* 0x001fe2000df61270 */
[----:B------:R-:W0:-:S12]  /*b8b0*/  LDCU UR4, c[0x0][0x39c] ;  /* 0x00007380ff0477ac */ /* 0x000e180008000800 */
[----:B------:R0:W-:Y:S01]  /*b8c0*/  @P3 STG.E.U8 desc[UR24][R200.64], R68 ;  /* 0x00000044c8003986 */ /* 0x0001e2000c101118 */
[----:B-1----:R-:W-:Y:S01]  /*b8d0*/  ISETP.LT.AND P3, PT, R2, UR6, !P0 ;  /* 0x0000000602007c0c */ /* 0x002fe2000c761270 */
[----:B------:R-:W1:Y:S01]  /*b8e0*/  LDCU UR6, c[0x0][0x398] ;  /* 0x00007300ff0677ac */ /* 0x000e620008000800 */
[----:B0-----:R-:W-:Y:S01]  /*b8f0*/  VIADD R68, R0, 0x10 ;  /* 0x0000001000447836 */ /* 0x001fe20000000000 */
[----:B------:R-:W-:-:S10]  /*b900*/  PRMT R69, R197, 0x9910, RZ ;  /* 0x00009910c5457816 */ /* 0x000fd400000000ff */
[----:B------:R0:W-:Y:S01]  /*b910*/  @P3 STG.E.U8 desc[UR24][R178.64], R197 ;  /* 0x000000c5b2003986 */ /* 0x0001e2000c101118 */
[----:B------:R-:W-:Y:S01]  /*b920*/  ISETP.GE.AND P3, PT, R68, UR4, PT ;  /* 0x0000000444007c0c */ /* 0x000fe2000bf66270 */
[----:B------:R-:W1:Y:S02]  /*b930*/  LDCU UR4, c[0x0][0x398] ;  /* 0x00007300ff0477ac */ /* 0x000e640008000800 */
[----:B------:R-:W4:Y:S01]  /*b940*/  LDL.LU.64 R200, [R1+0x1e8] ;  /* 0x0001e80001c87983 */ /* 0x000f220000300a00 */
[----:B------:R-:W-:Y:S01]  /*b950*/  SHF.R.S32.HI R69, RZ, 0x8, R69 ;  /* 0x00000008ff457819 */ /* 0x000fe20000011445 */
[----:B------:R-:W-:Y:S02]  /*b960*/  VIADD R68, R0, 0x11 ;  /* 0x0000001100447836 */ /* 0x000fe40000000000 */
[----:B0-----:R-:W4:Y:S01]  /*b970*/  LDL.LU.64 R178, [R1+0x78] ;  /* 0x0000780001b27983 */ /* 0x001f220000300a00 */
[----:B-1----:R-:W-:Y:S01]  /*b980*/  ISETP.LT.AND P0, PT, R3, UR4, !P0 ;  /* 0x0000000403007c0c */ /* 0x002fe2000c701270 */
[----:B------:R-:W0:-:S12]  /*b990*/  LDCU UR4, c[0x0][0x39c] ;  /* 0x00007380ff0477ac */ /* 0x000e180008000800 */
[----:B------:R1:W-:Y:S01]  /*b9a0*/  @P0 STG.E.U8 desc[UR24][R176.64], R181 ;  /* 0x000000b5b0000986 */ /* 0x0003e2000c101118 */
[----:B------:R-:W-:Y:S01]  /*b9b0*/  ISETP.LT.AND P0, PT, R2, UR6, !P1 ;  /* 0x0000000602007c0c */ /* 0x000fe2000cf01270 */
[----:B------:R-:W0:Y:S02]  /*b9c0*/  LDCU UR6, c[0x0][0x398] ;  /* 0x00007300ff0677ac */ /* 0x000e240008000800 */
[----:B-1----:R-:W4:Y:S04]  /*b9d0*/  LDL.LU.64 R176, [R1+0x70] ;  /* 0x0000700001b07983 */ /* 0x002f280000300a00 */
[----:B------:R-:W4:Y:S06]  /*b9e0*/  LDL.LU.64 R196, [R1+0x68] ;  /* 0x0000680001c47983 */ /* 0x000f2c0000300a00 */
[----:B--2---:R1:W-:Y:S01]  /*b9f0*/  @P0 STG.E.U8 desc[UR24][R194.64], R69 ;  /* 0x00000045c2000986 */ /* 0x0043e2000c101118 */
[----:B0-----:R-:W-:Y:S01]  /*ba00*/  ISETP.GE.AND P0, PT, R68, UR4, PT ;  /* 0x0000000444007c0c */ /* 0x001fe2000bf06270 */
[----:B------:R-:W0:Y:S01]  /*ba10*/  LDCU UR4, c[0x0][0x398] ;  /* 0x00007300ff0477ac */ /* 0x000e220008000800 */
[----:B------:R-:W-:Y:S01]  /*ba20*/  PRMT R68, R181, 0x9910, RZ ;  /* 0x00009910b5447816 */ /* 0x000fe200000000ff */
[----:B-1----:R-:W2:Y:S04]  /*ba30*/  LDL.LU.64 R194, [R1+0x60] ;  /* 0x0000600001c27983 */ /* 0x002ea80000300a00 */
[----:B------:R-:W2:Y:S01]  /*ba40*/  LDL.LU.64 R180, [R1+0x80] ;  /* 0x0000800001b47983 */ /* 0x000ea20000300a00 */
[----:B0-----:R-:W-:Y:S01]  /*ba50*/  ISETP.LT.AND P1, PT, R3, UR4, !P1 ;  /* 0x0000000403007c0c */ /* 0x001fe2000cf21270 */
[----:B------:R-:W0:Y:S01]  /*ba60*/  LDCU UR4, c[0x0][0x39c] ;  /* 0x00007380ff0477ac */ /* 0x000e220008000800 */
[----:B------:R-:W-:-:S11]  /*ba70*/  SHF.R.S32.HI R68, RZ, 0x8, R68 ;  /* 0x00000008ff447819 */ /* 0x000fd60000011444 */
[----:B---3--:R1:W-:Y:S01]  /*ba80*/  @P1 STG.E.U8 desc[UR24][R198.64], R68 ;  /* 0x00000044c6001986 */ /* 0x0083e2000c101118 */
[----:B------:R-:W-:Y:S01]  /*ba90*/  ISETP.LT.AND P1, PT, R2, UR6, !P4 ;  /* 0x0000000602007c0c */ /* 0x000fe2000e721270 */
[----:B------:R-:W3:Y:S01]  /*baa0*/  LDCU UR6, c[0x0][0x398] ;  /* 0x00007300ff0677ac */ /* 0x000ee20008000800 */
[----:B-1----:R-:W-:Y:S01]  /*bab0*/  VIADD R68, R0, 0x12 ;  /* 0x0000001200447836 */ /* 0x002fe20000000000 */
[----:B------:R-:W3:Y:S01]  /*bac0*/  LDL.LU.64 R198, [R1+0x1e0] ;  /* 0x0001e00001c67983 */ /* 0x000ee20000300a00 */
[----:B------:R-:W-:-:S04]  /*bad0*/  PRMT R69, R192, 0x9910, RZ ;  /* 0x00009910c0457816 */ /* 0x000fc800000000ff */
[----:B------:R-:W-:-:S05]  /*bae0*/  SHF.R.S32.HI R69, RZ, 0x8, R69 ;  /* 0x00000008ff457819 */ /* 0x000fca0000011445 */
[----:B--2---:R1:W-:Y:S01]  /*baf0*/  @P1 STG.E.U8 desc[UR24][R180.64], R192 ;  /* 0x000000c0b4001986 */ /* 0x0043e2000c101118 */
[----:B0-----:R-:W-:Y:S01]  /*bb00*/  ISETP.GE.AND P1, PT, R68, UR4, PT ;  /* 0x0000000444007c0c */ /* 0x001fe2000bf26270 */
[----:B------:R-:W0:Y:S02]  /*bb10*/  LDCU UR4, c[0x0][0x398] ;  /* 0x00007300ff0477ac */ /* 0x000e240008000800 */
[----:B-1----:R-:W2:Y:S01]  /*bb20*/  LDL.LU.64 R180, [R1+0x58] ;  /* 0x0000580001b47983 */ /* 0x002ea20000300a00 */
[----:B0-----:R-:W-:Y:S01]  /*bb30*/  ISETP.LT.AND P4, PT, R3, UR4, !P4 ;  /* 0x0000000403007c0c */ /* 0x001fe2000e781270 */
[----:B------:R-:W0:Y:S01]  /*bb40*/  LDCU UR4, c[0x0][0x39c] ;  /* 0x00007380ff0477ac */ /* 0x000e220008000800 */
[----:B------:R-:W-:-:S11]  /*bb50*/  VIADD R68, R0, 0x13 ;  /* 0x0000001300447836 */ /* 0x000fd60000000000 */
[----:B----4-:R1:W-:Y:S01]  /*bb60*/  @P4 STG.E.U8 desc[UR24][R178.64], R182 ;  /* 0x000000b6b2004986 */ /* 0x0103e2000c101118 */
[----:B---3--:R-:W-:Y:S01]  /*bb70*/  ISETP.LT.AND P4, PT, R2, UR6, !P5 ;  /* 0x0000000602007c0c */ /* 0x008fe2000ef81270 */
[----:B------:R-:W3:Y:S02]  /*bb80*/  LDCU UR6, c[0x0][0x398] ;  /* 0x00007300ff0677ac */ /* 0x000ee40008000800 */
[----:B-1----:R-:W4:Y:S10]  /*bb90*/  LDL.LU.64 R178, [R1+0x50] ;  /* 0x0000500001b27983 */ /* 0x002f340000300a00 */
[----:B------:R1:W-:Y:S01]  /*bba0*/  @P4 STG.E.U8 desc[UR24][R176.64], R69 ;  /* 0x00000045b0004986 */ /* 0x0003e2000c101118 */
[----:B0-----:R-:W-:Y:S01]  /*bbb0*/  ISETP.GE.AND P4, PT, R68, UR4, PT ;  /* 0x0000000444007c0c */ /* 0x001fe2000bf86270 */
[----:B------:R-:W0:Y:S01]  /*bbc0*/  LDCU UR4, c[0x0][0x398] ;  /* 0x00007300ff0477ac */ /* 0x000e220008000800 */
[----:B------:R-:W-:Y:S01]  /*bbd0*/  PRMT R68, R182, 0x9910, RZ ;  /* 0x00009910b6447816 */ /* 0x000fe200000000ff */
[----:B------:R-:W5:Y:S03]  /*bbe0*/  LDL.LU R192, [R1+0x1d8] ;  /* 0x0001d80001c07983 */ /* 0x000f660000300800 */
[----:B------:R-:W-:Y:S01]  /*bbf0*/  SHF.R.S32.HI R68, RZ, 0x8, R68 ;  /* 0x00000008ff447819 */ /* 0x000fe20000011444 */
[----:B-1----:R-:W5:Y:S01]  /*bc00*/  LDL.LU.64 R176, [R1+0x48] ;  /* 0x0000480001b07983 */ /* 0x002f620000300a00 */
[----:B0-----:R-:W-:Y:S01]  /*bc10*/  ISETP.LT.AND P5, PT, R3, UR4, !P5 ;  /* 0x0000000403007c0c */ /* 0x001fe2000efa1270 */
[----:B------:R-:W0:-:S12]  /*bc20*/  LDCU UR4, c[0x0][0x39c] ;  /* 0x00007380ff0477ac */ /* 0x000e180008000800 */
[----:B------:R1:W-:Y:S01]  /*bc30*/  @P5 STG.E.U8 desc[UR24][R196.64], R68 ;  /* 0x00000044c4005986 */ /* 0x0003e2000c101118 */
[----:B---3--:R-:W-:Y:S01]  /*bc40*/  ISETP.LT.AND P5, PT, R2, UR6, !P6 ;  /* 0x0000000602007c0c */ /* 0x008fe2000f7a1270 */
[----:B------:R-:W3:Y:S01]  /*bc50*/  LDCU UR6, c[0x0][0x398] ;  /* 0x00007300ff0677ac */ /* 0x000ee20008000800 */
[----:B------:R-:W-:Y:S01]  /*bc60*/  PRMT R69, R193, 0x9910, RZ ;  /* 0x00009910c1457816 */ /* 0x000fe200000000ff */
[----:B-1----:R-:W5:Y:S10]  /*bc70*/  LDL.LU.64 R196, [R1+0x1d0] ;  /* 0x0001d00001c47983 */ /* 0x002f740000300a00 */
[----:B------:R1:W-:Y:S04]  /*bc80*/  @P5 STG.E.U8 desc[UR24][R194.64], R193 ;  /* 0x000000c1c2005986 */ /* 0x0003e8000c101118 */
[----:B-1----:R-:W5:Y:S04]  /*bc90*/  LDL.LU.64 R194, [R1+0x1c8] ;  /* 0x0001c80001c27983 */ /* 0x002f680000300a00 */
[----:B------:R-:W5:Y:S01]  /*bca0*/  LDL.LU R193, [R1+0x1c0] ;  /* 0x0001c00001c17983 */ /* 0x000f620000300800 */
[----:B------:R-:W-:-:S05]  /*bcb0*/  VIADD R68, R0, 0x14 ;  /* 0x0000001400447836 */ /* 0x000fca0000000000 */
[----:B0-----:R-:W-:Y:S01]  /*bcc0*/  ISETP.GE.AND P5, PT, R68, UR4, PT ;  /* 0x0000000444007c0c */ /* 0x001fe2000bfa6270 */
[----:B------:R-:W0:Y:S02]  /*bcd0*/  LDCU UR4, c[0x0][0x398] ;  /* 0x00007300ff0477ac */ /* 0x000e240008000800 */
[----:B0-----:R-:W-:Y:S01]  /*bce0*/  ISETP.LT.AND P6, PT, R3, UR4, !P6 ;  /* 0x0000000403007c0c */ /* 0x001fe2000f7c1270 */
[----:B------:R-:W0:Y:S01]  /*bcf0*/  LDCU UR4, c[0x0][0x39c] ;  /* 0x00007380ff0477ac */ /* 0x000e220008000800 */
[----:B------:R-:W-:Y:S01]  /*bd00*/  SHF.R.S32.HI R69, RZ, 0x8, R69 ;  /* 0x00000008ff457819 */ /* 0x000fe20000011445 */
[----:B------:R-:W-:-:S10]  /*bd10*/  VIADD R68, R0, 0x15 ;  /* 0x0000001500447836 */ /* 0x000fd40000000000 */
[----:B--2---:R-:W-:Y:S01]  /*bd20*/  @P6 STG.E.U8 desc[UR24][R180.64], R183 ;  /* 0x000000b7b4006986 */ /* 0x004fe2000c101118 */
[----:B---3--:R-:W-:Y:S01]  /*bd30*/  ISETP.LT.AND P6, PT, R2, UR6, !P2 ;  /* 0x0000000602007c0c */ /* 0x008fe2000d7c1270 */
[----:B------:R-:W1:-:S12]  /*bd40*/  LDCU UR6, c[0x0][0x398] ;  /* 0x00007300ff0677ac */ /* 0x000e580008000800 */
[----:B----4-:R-:W-:Y:S01]  /*bd50*/  @P6 STG.E.U8 desc[UR24][R178.64], R69 ;  /* 0x00000045b2006986 */ /* 0x010fe2000c101118 */
[----:B0-----:R-:W-:Y:S01]  /*bd60*/  ISETP.GE.AND P6, PT, R68, UR4, PT ;  /* 0x0000000444007c0c */ /* 0x001fe2000bfc6270 */
[----:B------:R-:W0:Y:S01]  /*bd70*/  LDCU UR4, c[0x0][0x398] ;  /* 0x00007300ff0477ac */ /* 0x000e220008000800 */
[----:B------:R-:W-:-:S04]  /*bd80*/  PRMT R68, R183, 0x9910, RZ ;  /* 0x00009910b7447816 */ /* 0x000fc800000000ff */
[----:B------:R-:W-:Y:S02]  /*bd90*/  SHF.R.S32.HI R68, RZ, 0x8, R68 ;  /* 0x00000008ff447819 */ /* 0x000fe40000011444 */
[----:B0-----:R-:W-:Y:S01]  /*bda0*/  ISETP.LT.AND P2, PT, R3, UR4, !P2 ;  /* 0x0000000403007c0c */ /* 0x001fe2000d741270 */
[----:B------:R-:W0:-:S12]  /*bdb0*/  LDCU UR4, c[0x0][0x39c] ;  /* 0x00007380ff0477ac */ /* 0x000e180008000800 */
[----:B-----5:R2:W-:Y:S01]  /*bdc0*/  @P2 STG.E.U8 desc[UR24][R176.64], R68 ;  /* 0x00000044b0002986 */ /* 0x0205e2000c101118 */
[----:B-1----:R-:W-:Y:S01]  /*bdd0*/  ISETP.LT.AND P2, PT, R2, UR6, !P3 ;  /* 0x0000000602007c0c */ /* 0x002fe2000df41270 */
[----:B------:R-:W1:Y:S01]  /*bde0*/  LDCU UR6, c[0x0][0x398] ;  /* 0x00007300ff0677ac */ /* 0x000e620008000800 */
[----:B--2---:R-:W-:-:S11]  /*bdf0*/  VIADD R68, R0, 0x16 ;  /* 0x0000001600447836 */ /* 0x004fd60000000000 */
[----:B------:R2:W-:Y:S01]  /*be00*/  @P2 STG.E.U8 desc[UR24][R192.64], R204 ;  /* 0x000000ccc0002986 */ /* 0x0005e2000c101118 */
[----:B0-----:R-:W-:Y:S01]  /*be10*/  ISETP.GE.AND P2, PT, R68, UR4, PT ;  /* 0x0000000444007c0c */ /* 0x001fe2000bf46270 */
[----:B------:R-:W0:Y:S01]  /*be20*/  LDCU UR4, c[0x0][0x398] ;  /* 0x00007300ff0477ac */ /* 0x000e220008000800 */
[----:B------:R-:W-:Y:S01]  /*be30*/  PRMT R69, R204, 0x9910, RZ ;  /* 0x00009910cc457816 */ /* 0x000fe200000000ff */
[----:B--2---:R-:W2:Y:S01]  /*be40*/  LDL.LU.64 R192, [R1+0x1b8] ;  /* 0x0001b80001c07983 */ /* 0x004ea20000300a00 */
[----:B0-----:R-:W-:Y:S01]  /*be50*/  ISETP.LT.AND P3, PT, R3, UR4, !P3 ;  /* 0x0000000403007c0c */ /* 0x001fe2000df61270 */
[----:B------:R-:W0:Y:S01]  /*be60*/  LDCU UR4, c[0x0][0x39c] ;  /* 0x00007380ff0477ac */ /* 0x000e220008000800 */
[----:B------:R-:W-:Y:S01]  /*be70*/  SHF.R.S32.HI R69, RZ, 0x8, R69 ;  /* 0x00000008ff457819 */ /* 0x000fe20000011445 */
[----:B------:R-:W-:-:S10]  /*be80*/  VIADD R68, R0, 0x17 ;  /* 0x0000001700447836 */ /* 0x000fd40000000000 */
[----:B------:R3:W-:Y:S01]  /*be90*/  @P3 STG.E.U8 desc[UR24][R194.64], R184 ;  /* 0x000000b8c2003986 */ /* 0x0007e2000c101118 */
[----:B-1----:R-:W-:Y:S01]  /*bea0*/  ISETP.LT.AND P3, PT, R2, UR6, !P0 ;  /* 0x0000000602007c0c */ /* 0x002fe2000c761270 */
[----:B------:R-:W1:Y:S02]  /*beb0*/  LDCU UR6, c[0x0][0x398] ;  /* 0x00007300ff0677ac */ /* 0x000e640008000800 */
[----:B---3--:R-:W3:Y:S10]  /*bec0*/  LDL.LU.64 R194, [R1+0x1b0] ;  /* 0x0001b00001c27983 */ /* 0x008ef40000300a00 */
[----:B------:R4:W-:Y:S01]  /*bed0*/  @P3 STG.E.U8 desc[UR24][R196.64], R69 ;  /* 0x00000045c4003986 */ /* 0x0009e2000c101118 */
[----:B0-----:R-:W-:Y:S01]  /*bee0*/  ISETP.GE.AND P3, PT, R68, UR4, PT ;  /* 0x0000000444007c0c */ /* 0x001fe2000bf66270 */
[----:B------:R-:W0:Y:S01]  /*bef0*/  LDCU UR4, c[0x0][0x398] ;  /* 0x00007300ff0477ac */ /* 0x000e220008000800 */
[----:B------:R-:W-:Y:S01]  /*bf00*/  PRMT R68, R184, 0x9910, RZ ;  /* 0x00009910b8447816 */ /* 0x000fe200000000ff */
[----:B------:R-:W5:Y:S03]  /*bf10*/  LDL.LU R204, [R1+0x1a8] ;  /* 0x0001a80001cc7983 */ /* 0x000f660000300800 */
[----:B------:R-:W-:-:S02]  /*bf20*/  SHF.R.S32.HI R68, RZ, 0x8, R68 ;  /* 0x00000008ff447819 */ /* 0x000fc40000011444 */
[----:B----4-:R-:W-:Y:S01]  /*bf30*/  PRMT R69, R205, 0x9910, RZ ;  /* 0x00009910cd457816 */ /* 0x010fe200000000ff */
[----:B------:R-:W4:Y:S01]  /*bf40*/  LDL.LU.64 R196, [R1+0x1a0] ;  /* 0x0001a00001c47983 */ /* 0x000f220000300a00 */
[----:B0-----:R-:W-:Y:S01]  /*bf50*/  ISETP.LT.AND P0, PT, R3, UR4, !P0 ;  /* 0x0000000403007c0c */ /* 0x001fe2000c701270 */
[----:B------:R-:W0:-:S12]  /*bf60*/  LDCU UR4, c[0x0][0x39c] ;  /* 0x00007380ff0477ac */ /* 0x000e180008000800 */
[----:B------:R0:W-:Y:S01]  /*bf70*/  @P0 STG.E.U8 desc[UR24][R198.64], R68 ;  /* 0x00000044c6000986 */ /* 0x0001e2000c101118 */
[----:B-1----:R-:W-:Y:S01]  /*bf80*/  ISETP.LT.AND P0, PT, R2, UR6, !P1 ;  /* 0x0000000602007c0c */ /* 0x002fe2000cf01270 */
[----:B------:R-:W1:Y:S01]  /*bf90*/  LDCU UR6, c[0x0][0x398] ;  /* 0x00007300ff0677ac */ /* 0x000e620008000800 */
[----:B0-----:R-:W-:Y:S01]  /*bfa0*/  VIADD R68, R0, 0x18 ;  /* 0x0000001800447836 */ /* 0x001fe20000000000 */
[----:B------:R-:W-:-:S10]  /*bfb0*/  SHF.R.S32.HI R69, RZ, 0x8, R69 ;  /* 0x00000008ff457819 */ /* 0x000fd40000011445 */
[----:B------:R0:W-:Y:S01]  /*bfc0*/  @P0 STG.E.U8 desc[UR24][R200.64], R205 ;  /* 0x000000cdc8000986 */ /* 0x0001e2000c101118 */
[----:B------:R-:W-:Y:S01]  /*bfd0*/  ISETP.GE.AND P0, PT, R68, UR4, PT ;  /* 0x0000000444007c0c */ /* 0x000fe2000bf06270 */
[----:B------:R-:W1:Y:S02]  /*bfe0*/  LDCU UR4, c[0x0][0x398] ;  /* 0x00007300ff0477ac */ /* 0x000e640008000800 */
[----:B------:R-:W5:Y:S01]  /*bff0*/  LDL.LU.64 R198, [R1+0x198] ;  /* 0x0001980001c67983 */ /* 0x000f620000300a00 */
[----:B------:R-:W-:-:S03]  /*c000*/  VIADD R68, R0, 0x19 ;  /* 0x0000001900447836 */ /* 0x000fc60000000000 */
[----:B0-----:R-:W5:Y:S01]  /*c010*/  LDL.LU.64 R200, [R1+0x190] ;  /* 0x0001900001c87983 */ /* 0x001f620000300a00 */
[----:B-1----:R-:W-:Y:S01]  /*c020*/  ISETP.LT.AND P1, PT, R3, UR4, !P1 ;  /* 0x0000000403007c0c */ /* 0x002fe2000cf21270 */
[----:B------:R-:W0:-:S12]  /*c030*/  LDCU UR4, c[0x0][0x39c] ;  /* 0x00007380ff0477ac */ /* 0x000e180008000800 */
[----:B------:R1:W-:Y:S01]  /*c040*/  @P1 STG.E.U8 desc[UR24][R202.64], R187 ;  /* 0x000000bbca001986 */ /* 0x0003e2000c101118 */
[----:B------:R-:W-:Y:S01]  /*c050*/  ISETP.LT.AND P1, PT, R2, UR6, !P4 ;  /* 0x0000000602007c0c */ /* 0x000fe2000e721270 */
[----:B------:R-:W0:Y:S02]  /*c060*/  LDCU UR6, c[0x0][0x398] ;  /* 0x00007300ff0677ac */ /* 0x000e240008000800 */
[----:B-1----:R-:W5:Y:S10]  /*c070*/  LDL.LU.64 R202, [R1+0x188] ;  /* 0x0001880001ca7983 */ /* 0x002f740000300a00 */
[----:B------:R1:W-:Y:S01]  /*c080*/  @P1 STG.E.U8 desc[UR24][R206.64], R69 ;  /* 0x00000045ce001986 */ /* 0x0003e2000c101118 */
[----:B0-----:R-:W-:Y:S01]  /*c090*/  ISETP.GE.AND P1, PT, R68, UR4, PT ;  /* 0x0000000444007c0c */ /* 0x001fe2000bf26270 */
[----:B------:R-:W0:Y:S01]  /*c0a0*/  LDCU UR4, c[0x0][0x398] ;  /* 0x00007300ff0477ac */ /* 0x000e220008000800 */
[----:B------:R-:W-:Y:S01]  /*c0b0*/  PRMT R68, R187, 0x9910, RZ ;  /* 0x00009910bb447816 */ /* 0x000fe200000000ff */
[----:B------:R-:W5:Y:S03]  /*c0c0*/  LDL.LU R205, [R1+0x180] ;  /* 0x0001800001cd7983 */ /* 0x000f660000300800 */
[----:B------:R-:W-:Y:S01]  /*c0d0*/  SHF.R.S32.HI R68, RZ, 0x8, R68 ;  /* 0x00000008ff447819 */ /* 0x000fe20000011444 */
[----:B-1----:R-:W-:Y:S01]  /*c0e0*/  VIADD R69, R0, 0x1b ;  /* 0x0000001b00457836 */ /* 0x002fe20000000000 */
[----:B------:R-:W5:Y:S01]  /*c0f0*/  LDL.LU.64 R206, [R1+0x178] ;  /* 0x0001780001ce7983 */ /* 0x000f620000300a00 */
[----:B0-----:R-:W-:Y:S01]  /*c100*/  ISETP.LT.AND P4, PT, R3, UR4, !P4 ;  /* 0x0000000403007c0c */ /* 0x001fe2000e781270 */
[----:B------:R-:W0:-:S12]  /*c110*/  LDCU UR4, c[0x0][0x39c] ;  /* 0x00007380ff0477ac */ /* 0x000e180008000800 */
[----:B------:R1:W-:Y:S01]  /*c120*/  @P4 STG.E.U8 desc[UR24][R208.64], R68 ;  /* 0x00000044d0004986 */ /* 0x0003e2000c101118 */
[----:B------:R-:W-:Y:S01]  /*c130*/  ISETP.LT.AND P4, PT, R2, UR6, !P5 ;  /* 0x0000000602007c0c */ /* 0x000fe2000ef81270 */
[----:B------:R-:W0:Y:S01]  /*c140*/  LDCU UR6, c[0x0][0x398] ;  /* 0x00007300ff0677ac */ /* 0x000e220008000800 */
[----:B-1----:R-:W-:Y:S01]  /*c150*/  VIADD R68, R0, 0x1a ;  /* 0x0000001a00447836 */ /* 0x002fe20000000000 */
[----:B------:R-:W5:Y:S10]  /*c160*/  LDL.LU.64 R208, [R1+0x170] ;  /* 0x0001700001d07983 */ /* 0x000f740000300a00 */
[----:B------:R1:W-:Y:S01]  /*c170*/  @P4 STG.E.U8 desc[UR24][R210.64], R222 ;  /* 0x000000ded2004986 */ /* 0x0003e2000c101118 */
[----:B0-----:R-:W-:Y:S01]  /*c180*/  ISETP.GE.AND P4, PT, R68, UR4, PT ;  /* 0x0000000444007c0c */ /* 0x001fe2000bf86270 */
[----:B------:R-:W0:Y:S01]  /*c190*/  LDCU UR4, c[0x0][0x398] ;  /* 0x00007300ff0477ac */ /* 0x000e220008000800 */
[----:B------:R-:W-:-:S02]  /*c1a0*/  PRMT R177, R185, 0x9910, RZ ;  /* 0x00009910b9b17816 */ /* 0x000fc400000000ff */
[----:B------:R-:W-:Y:S01]  /*c1b0*/  F2FP.SATFINITE.E5M2.F32.PACK_AB_MERGE_C R179, R73, R72, RZ ;  /* 0x0000004849b3723e */ /* 0x000fe200048060ff */
[----:B-1----:R-:W5:Y:S01]  /*c1c0*/  LDL.LU.64 R210, [R1+0x168] ;  /* 0x0001680001d27983 */ /* 0x002f620000300a00 */
[----:B0-----:R-:W-:Y:S01]  /*c1d0*/  ISETP.LT.AND P5, PT, R3, UR4, !P5 ;  /* 0x0000000403007c0c */ /* 0x001fe2000efa1270 */
[----:B------:R-:W0:Y:S01]  /*c1e0*/  LDCU UR4, c[0x0][0x39c] ;  /* 0x00007380ff0477ac */ /* 0x000e220008000800 */
[----:B------:R-:W-:-:S11]  /*c1f0*/  PRMT R68, R222, 0x9910, RZ ;  /* 0x00009910de447816 */ /* 0x000fd600000000ff */
[----:B------:R1:W-:Y:S01]  /*c200*/  @P5 STG.E.U8 desc[UR24][R212.64], R188 ;  /* 0x000000bcd4005986 */ /* 0x0003e2000c101118 */
[----:B------:R-:W-:Y:S01]  /*c210*/  ISETP.LT.AND P5, PT, R2, UR6, !P6 ;  /* 0x0000000602007c0c */ /* 0x000fe2000f7a1270 */
[----:B------:R-:W0:Y:S01]  /*c220*/  LDCU UR6, c[0x0][0x398] ;  /* 0x00007300ff0677ac */ /* 0x000e220008000800 */
[----:B------:R-:W-:Y:S02]  /*c230*/  SHF.R.S32.HI R68, RZ, 0x8, R68 ;  /* 0x00000008ff447819 */ /* 0x000fe40000011444 */
[----:B------:R-:W-:Y:S01]  /*c240*/  SHF.R.S32.HI R177, RZ, 0x8, R177 ;  /* 0x00000008ffb17819 */ /* 0x000fe200000114b1 */
[----:B------:R-:W-:Y:S01]  /*c250*/  VIADD R176, R0, 0x20 ;  /* 0x0000002000b07836 */ /* 0x000fe20000000000 */
[----:B-1----:R-:W5:Y:S07]  /*c260*/  LDL.LU.64 R212, [R1+0x160] ;  /* 0x0001600001d47983 */ /* 0x002f6e0000300a00 */
        /* <DEDUP_REMOVED lines=12> */
[----:B------:R-:W2:Y:S01]  /*c330*/  LDCU UR6, c[0x0][0x398] ;  /* 0x00007300ff0677ac */ /* 0x000ea20008000800 */
[----:B-1----:R-:W-:Y:S01]  /*c340*/  VIADD R69, R0, 0x1d ;  /* 0x0000001d00457836 */ /* 0x002fe20000000000 */
[----:B------:R-:W-:-:S10]  /*c350*/  F2FP.SATFINITE.E5M2.F32.PACK_AB_MERGE_C R77, R77, R76, RZ ;  /* 0x0000004c4d4d723e */ /* 0x000fd400048060ff */
[----:B------:R1:W-:Y:S01]  /*c360*/  @P6 STG.E.U8 desc[UR24][R218.64], R223 ;  /* 0x000000dfda006986 */ /* 0x0003e2000c101118 */
[----:B0-----:R-:W-:Y:S01]  /*c370*/  ISETP.GE.AND P6, PT, R68, UR4, PT ;  /* 0x0000000444007c0c */ /* 0x001fe2000bfc6270 */
[----:B------:R-:W0:Y:S02]  /*c380*/  LDCU UR4, c[0x0][0x398] ;  /* 0x00007300ff0477ac */ /* 0x000e240008000800 */
[----:B------:R-:W5:Y:S01]  /*c390*/  LDL.LU.64 R216, [R1+0x148] ;  /* 0x0001480001d87983 */ /* 0x000f620000300a00 */
[----:B------:R-:W-:Y:S02]  /*c3a0*/  PRMT R68, R223, 0x9910, RZ ;  /* 0x00009910df447816 */ /* 0x000fe400000000ff */
[----:B0-----:R-:W-:Y:S01]  /*c3b0*/  ISETP.LT.AND P2, PT, R3, UR4, !P2 ;  /* 0x0000000403007c0c */ /* 0x001fe2000d741270 */
[----:B------:R-:W0:Y:S01]  /*c3c0*/  LDCU UR4, c[0x0][0x39c] ;  /* 0x00007380ff0477ac */ /* 0x000e220008000800 */
[----:B------:R-:W-:Y:S02]  /*c3d0*/  SHF.R.S32.HI R68, RZ, 0x8, R68 ;  /* 0x00000008ff447819 */ /* 0x000fe40000011444 */
[----:B--2---:R-:W-:-:S02]  /*c3e0*/  F2FP.SATFINITE.E5M2.F32.PACK_AB_MERGE_C R193, R193, R192, RZ ;  /* 0x000000c0c1c1723e */ /* 0x004fc400048060ff */
[----:B---3--:R-:W-:-:S07]  /*c3f0*/  F2FP.SATFINITE.E5M2.F32.PACK_AB_MERGE_C R195, R195, R194, RZ ;  /* 0x000000c2c3c3723e */ /* 0x008fce00048060ff */
[----:B------:R2:W-:Y:S01]  /*c400*/  @P2 STG.E.U8 desc[UR24][R220.64], R186 ;  /* 0x000000badc002986 */ /* 0x0005e2000c101118 */
[----:B------:R-:W-:Y:S01]  /*c410*/  ISETP.LT.AND P2, PT, R2, UR6, !P3 ;  /* 0x0000000602007c0c */ /* 0x000fe2000df41270 */
[----:B------:R-:W3:Y:S01]  /*c420*/  LDCU UR6, c[0x0][0x398] ;  /* 0x00007300ff0677ac */ /* 0x000ee20008000800 */
[----:B----4-:R-:W-:-:S11]  /*c430*/  F2FP.SATFINITE.E5M2.F32.PACK_AB_MERGE_C R197, R197, R196, RZ ;  /* 0x000000c4c5c5723e */ /* 0x010fd600048060ff */
[----:B------:R4:W-:Y:S01]  /*c440*/  @P2 STG.E.U8 desc[UR24][R224.64], R68 ;  /* 0x00000044e0002986 */ /* 0x0009e2000c101118 */
[----:B0-----:R-:W-:Y:S01]  /*c450*/  ISETP.GE.AND P2, PT, R69, UR4, PT ;  /* 0x0000000445007c0c */ /* 0x001fe2000bf46270 */
[----:B------:R-:W0:Y:S01]  /*c460*/  LDCU UR4, c[0x0][0x398] ;  /* 0x00007300ff0477ac */ /* 0x000e220008000800 */
[----:B------:R-:W-:Y:S01]  /*c470*/  PRMT R69, R186, 0x9910, RZ ;  /* 0x00009910ba457816 */ /* 0x000fe200000000ff */
[C---:B------:R-:W-:Y:S01]  /*c480*/  VIADD R76, R0.reuse, 0x26 ;  /* 0x00000026004c7836 */ /* 0x040fe20000000000 */
[----:B------:R-:W-:Y:S01]  /*c490*/  F2FP.SATFINITE.E5M2.F32.PACK_AB_MERGE_C R79, R79, R78, RZ ;  /* 0x0000004e4f4f723e */ /* 0x000fe200048060ff */
[----:B-1----:R-:W5:Y:S01]  /*c4a0*/  LDL.LU.64 R218, [R1+0x140] ;  /* 0x0001400001da7983 */ /* 0x002f620000300a00 */
[----:B------:R-:W-:Y:S02]  /*c4b0*/  SHF.R.S32.HI R69, RZ, 0x8, R69 ;  /* 0x00000008ff457819 */ /* 0x000fe40000011445 */
[----:B------:R-:W-:Y:S01]  /*c4c0*/  F2FP.SATFINITE.E5M2.F32.PACK_AB_MERGE_C R81, R81, R80, RZ ;  /* 0x000000505151723e */ /* 0x000fe200048060ff */
[----:B--2---:R-:W2:Y:S01]  /*c4d0*/  LDL.LU.64 R220, [R1+0x138] ;  /* 0x0001380001dc7983 */ /* 0x004ea20000300a00 */
[----:B----4-:R-:W-:Y:S01]  /*c4e0*/  VIADD R68, R0, 0x1e ;  /* 0x0000001e00447836 */ /* 0x010fe20000000000 */
[----:B------:R-:W-:-:S02]  /*c4f0*/  F2FP.SATFINITE.E5M2.F32.PACK_AB_MERGE_C R83, R83, R82, RZ ;  /* 0x000000525353723e */ /* 0x000fc400048060ff */
[----:B------:R-:W4:Y:S01]  /*c500*/  LDL.LU R223, [R1+0x130] ;  /* 0x0001300001df7983 */ /* 0x000f220000300800 */
[----:B------:R-:W-:-:S03]  /*c510*/  F2FP.SATFINITE.E5M2.F32.PACK_AB_MERGE_C R85, R85, R84, RZ ;  /* 0x000000545555723e */ /* 0x000fc600048060ff */
[----:B------:R-:W2:Y:S01]  /*c520*/  LDL.LU.64 R224, [R1+0x128] ;  /* 0x0001280001e07983 */ /* 0x000ea20000300a00 */
[----:B0-----:R-:W-:Y:S01]  /*c530*/  ISETP.LT.AND P3, PT, R3, UR4, !P3 ;  /* 0x0000000403007c0c */ /* 0x001fe2000df61270 */
[----:B------:R-:W0:-:S12]  /*c540*/  LDCU UR4, c[0x0][0x39c] ;  /* 0x00007380ff0477ac */ /* 0x000e180008000800 */
[----:B------:R1:W-:Y:S01]  /*c550*/  @P3 STG.E.U8 desc[UR24][R226.64], R69 ;  /* 0x00000045e2003986 */ /* 0x0003e2000c101118 */
[----:B---3--:R-:W-:Y:S01]  /*c560*/  ISETP.LT.AND P3, PT, R2, UR6, !P0 ;  /* 0x0000000602007c0c */ /* 0x008fe2000c761270 */
[----:B------:R-:W3:Y:S01]  /*c570*/  LDCU UR6, c[0x0][0x398] ;  /* 0x00007300ff0677ac */ /* 0x000ee20008000800 */
[----:B-1----:R-:W-:Y:S01]  /*c580*/  PRMT R69, R189, 0x9910, RZ ;  /* 0x00009910bd457816 */ /* 0x002fe200000000ff */
[----:B------:R-:W2:Y:S10]  /*c590*/  LDL.LU.64 R226, [R1+0x120] ;  /* 0x0001200001e27983 */ /* 0x000eb40000300a00 */
[----:B------:R-:W-:Y:S01]  /*c5a0*/  @P3 STG.E.U8 desc[UR24][R250.64], R189 ;  /* 0x000000bdfa003986 */ /* 0x000fe2000c101118 */
[----:B0-----:R-:W-:Y:S01]  /*c5b0*/  ISETP.GE.AND P3, PT, R68, UR4, PT ;  /* 0x0000000444007c0c */ /* 0x001fe2000bf66270 */
[----:B------:R-:W0:Y:S02]  /*c5c0*/  LDCU UR4, c[0x0][0x398] ;  /* 0x00007300ff0477ac */ /* 0x000e240008000800 */
[----:B0-----:R-:W-:Y:S01]  /*c5d0*/  ISETP.LT.AND P0, PT, R3, UR4, !P0 ;  /* 0x0000000403007c0c */ /* 0x001fe2000c701270 */
[----:B------:R-:W0:Y:S01]  /*c5e0*/  LDCU UR4, c[0x0][0x39c] ;  /* 0x00007380ff0477ac */ /* 0x000e220008000800 */
[----:B------:R-:W-:Y:S01]  /*c5f0*/  SHF.R.S32.HI R69, RZ, 0x8, R69 ;  /* 0x00000008ff457819 */ /* 0x000fe20000011445 */
[----:B------:R-:W-:-:S10]  /*c600*/  VIADD R68, R0, 0x1f ;  /* 0x0000001f00447836 */ /* 0x000fd40000000000 */
[----:B------:R-:W-:Y:S01]  /*c610*/  @P0 STG.E.U8 desc[UR24][R248.64], R185 ;  /* 0x000000b9f8000986 */ /* 0x000fe2000c101118 */
[----:B---3--:R-:W-:Y:S01]  /*c620*/  ISETP.LT.AND P0, PT, R2, UR6, !P1 ;  /* 0x0000000602007c0c */ /* 0x008fe2000cf01270 */
[----:B------:R-:W1:-:S12]  /*c630*/  LDCU UR6, c[0x0][0x398] ;  /* 0x00007300ff0677ac */ /* 0x000e580008000800 */
[----:B------:R-:W-:Y:S01]  /*c640*/  @P0 STG.E.U8 desc[UR24][R246.64], R69 ;  /* 0x00000045f6000986 */ /* 0x000fe2000c101118 */
[----:B0-----:R-:W-:Y:S01]  /*c650*/  ISETP.GE.AND P0, PT, R68, UR4, PT ;  /* 0x0000000444007c0c */ /* 0x001fe2000bf06270 */
[----:B------:R-:W0:Y:S02]  /*c660*/  LDCU UR4, c[0x0][0x398] ;  /* 0x00007300ff0477ac */ /* 0x000e240008000800 */
[----:B0-----:R-:W-:Y:S01]  /*c670*/  ISETP.LT.AND P1, PT, R3, UR4, !P1 ;  /* 0x0000000403007c0c */ /* 0x001fe2000cf21270 */
[----:B------:R-:W0:-:S12]  /*c680*/  LDCU UR4, c[0x0][0x398] ;  /* 0x00007300ff0477ac */ /* 0x000e180008000800 */
[----:B------:R3:W-:Y:S01]  /*c690*/  @P1 STG.E.U8 desc[UR24][R244.64], R177 ;  /* 0x000000b1f4001986 */ /* 0x0007e2000c101118 */
[----:B-1----:R-:W-:Y:S01]  /*c6a0*/  ISETP.LT.AND P1, PT, R2, UR6, !P4 ;  /* 0x0000000602007c0c */ /* 0x002fe2000e721270 */
[----:B------:R-:W1:Y:S01]  /*c6b0*/  LDCU UR6, c[0x0][0x39c] ;  /* 0x00007380ff0677ac */ /* 0x000e620008000800 */
[----:B------:R-:W-:Y:S02]  /*c6c0*/  PRMT R68, R190, 0x9910, RZ ;  /* 0x00009910be447816 */ /* 0x000fe400000000ff */
[----:B0-----:R-:W-:Y:S01]  /*c6d0*/  ISETP.LT.AND P4, PT, R3, UR4, !P4 ;  /* 0x0000000403007c0c */ /* 0x001fe2000e781270 */
[----:B------:R-:W0:Y:S02]  /*c6e0*/  LDCU UR4, c[0x0][0x39c] ;  /* 0x00007380ff0477ac */ /* 0x000e240008000800 */
[----:B------:R-:W-:-:S06]  /*c6f0*/  IMAD.MOV.U32 R73, RZ, RZ, R68 ;  /* 0x000000ffff497224 */ /* 0x000fcc00078e0044 */
[----:B------:R-:W-:Y:S01]  /*c700*/  @P1 STG.E.U8 desc[UR24][R242.64], R190 ;  /* 0x000000bef2001986 */ /* 0x000fe2000c101118 */
[----:B------:R-:W-:Y:S01]  /*c710*/  ISETP.LT.AND P1, PT, R2, UR8, !P5 ;  /* 0x0000000802007c0c */ /* 0x000fe2000ef21270 */
[----:B------:R-:W0:Y:S01]  /*c720*/  LDCU UR8, c[0x0][0x398] ;  /* 0x00007300ff0877ac */ /* 0x000e220008000800 */
[----:B---3--:R-:W-:Y:S02]  /*c730*/  F2FP.SATFINITE.E5M2.F32.PACK_AB_MERGE_C R177, R71, R70, RZ ;  /* 0x0000004647b1723e */ /* 0x008fe400048060ff */
[----:B------:R-:W-:Y:S02]  /*c740*/  SHF.R.S32.HI R73, RZ, 0x8, R73 ;  /* 0x00000008ff497819 */ /* 0x000fe40000011449 */
[----:B------:R-:W-:Y:S01]  /*c750*/  SHF.R.S32.HI R71, RZ, 0x1f, R252 ;  /* 0x0000001fff477819 */ /* 0x000fe200000114fc */
[----:B------:R-:W-:Y:S01]  /*c760*/  @P4 STG.E.U8 desc[UR24][R240.64], R177 ;  /* 0x000000b1f0004986 */ /* 0x000fe2000c101118 */
[----:B------:R-:W-:-:S05]  /*c770*/  IADD3 R68, P4, PT, R252, R229, RZ ;  /* 0x000000e5fc447210 */ /* 0x000fca0007f9e0ff */
[----:B------:R3:W-:Y:S01]  /*c780*/  @P1 STG.E.U8 desc[UR24][R238.64], R73 ;  /* 0x00000049ee001986 */ /* 0x0007e2000c101118 */
[----:B------:R-:W-:Y:S01]  /*c790*/  IADD3 R70, P1, PT, R252, R230, RZ ;  /* 0x000000e6fc467210 */ /* 0x000fe20007f3e0ff */
[----:B------:R-:W-:Y:S01]  /*c7a0*/  IMAD.X R69, R71, 0x1, R228, P4 ;  /* 0x0000000147457824 */ /* 0x000fe200020e06e4 */
[----:B------:R-:W-:Y:S01]  /*c7b0*/  ISETP.LT.AND P4, PT, R3, UR11, !P5 ;  /* 0x0000000b03007c0c */ /* 0x000fe2000ef81270 */
[----:B------:R-:W1:Y:S02]  /*c7c0*/  LDCU UR11, c[0x0][0x398] ;  /* 0x00007300ff0b77ac */ /* 0x000e640008000800 */
[----:B------:R-:W-:Y:S01]  /*c7d0*/  IMAD.X R71, R71, 0x1, R231, P1 ;  /* 0x0000000147477824 */ /* 0x000fe200008e06e7 */
[----:B------:R-:W-:Y:S01]  /*c7e0*/  ISETP.LT.AND P1, PT, R2, UR12, !P6 ;  /* 0x0000000c02007c0c */ /* 0x000fe2000f721270 */
[----:B------:R-:W1:Y:S01]  /*c7f0*/  LDCU UR12, c[0x0][0x398] ;  /* 0x00007300ff0c77ac */ /* 0x000e620008000800 */
[----:B------:R-:W-:Y:S02]  /*c800*/  PRMT R72, R177, 0x9910, RZ ;  /* 0x00009910b1487816 */ /* 0x000fe400000000ff */
[----:B------:R-:W-:Y:S01]  /*c810*/  ISETP.LT.AND P6, PT, R3, UR14, !P6 ;  /* 0x0000000e03007c0c */ /* 0x000fe2000f7c1270 */
[----:B------:R-:W1:Y:S01]  /*c820*/  LDCU UR14, c[0x0][0x398] ;  /* 0x00007300ff0e77ac */ /* 0x000e620008000800 */
[----:B---3--:R-:W-:-:S02]  /*c830*/  SHF.R.S32.HI R73, RZ, 0x8, R72 ;  /* 0x00000008ff497819 */ /* 0x008fc40000011448 */
[----:B0-----:R-:W-:Y:S01]  /*c840*/  ISETP.GE.AND P5, PT, R176, UR4, PT ;  /* 0x00000004b0007c0c */ /* 0x001fe2000bfa6270 */
[----:B------:R-:W0:Y:S01]  /*c850*/  LDCU UR4, c[0x0][0x39c] ;  /* 0x00007380ff0477ac */ /* 0x000e220008000800 */
[----:B------:R-:W-:Y:S01]  /*c860*/  VIADD R72, R0, 0x21 ;  /* 0x0000002100487836 */ /* 0x000fe20000000000 */
[----:B------:R3:W-:Y:S04]  /*c870*/  @P4 STG.E.U8 desc[UR24][R236.64], R73 ;  /* 0x00000049ec004986 */ /* 0x0007e8000c101118 */
[----:B------:R-:W-:Y:S01]  /*c880*/  @P1 STG.E.U8 desc[UR24][R234.64], R193 ;  /* 0x000000c1ea001986 */ /* 0x000fe2000c101118 */
[----:B------:R-:W-:Y:S01]  /*c890*/  ISETP.LT.AND P1, PT, R2, UR16, !P2 ;  /* 0x0000001002007c0c */ /* 0x000fe2000d721270 */
[----:B------:R-:W-:Y:S01]  /*c8a0*/  VIADD R252, R252, UR30 ;  /* 0x0000001efcfc7c36 */ /* 0x000fe20008000000 */
[----:B-1----:R-:W-:Y:S01]  /*c8b0*/  ISETP.GE.AND P4, PT, R72, UR6, PT ;  /* 0x0000000648007c0c */ /* 0x002fe2000bf86270 */
[----:B------:R1:W-:Y:S01]  /*c8c0*/  @P6 STG.E.U8 desc[UR24][R232.64], R179 ;  /* 0x000000b3e8006986 */ /* 0x0003e2000c101118 */
[----:B------:R-:W-:Y:S01]  /*c8d0*/  PRMT R72, R193, 0x9910, RZ ;  /* 0x00009910c1487816 */ /* 0x000fe200000000ff */
[----:B------:R-:W1:Y:S01]  /*c8e0*/  LDCU UR6, c[0x0][0x39c] ;  /* 0x00007380ff0677ac */ /* 0x000e620008000800 */
[----:B------:R-:W-:-:S02]  /*c8f0*/  ISETP.LT.AND P2, PT, R3, UR8, !P2 ;  /* 0x0000000803007c0c */ /* 0x000fc4000d741270 */
[----:B------:R-:W-:Y:S01]  /*c900*/  ISETP.LT.AND P6, PT, R2, UR11, !P3 ;  /* 0x0000000b02007c0c */ /* 0x000fe2000dfc1270 */
[----:B------:R-:W1:Y:S01]  /*c910*/  LDCU UR16, c[0x0][0x398] ;  /* 0x00007300ff1077ac */ /* 0x000e620008000800 */
[----:B---3--:R-:W-:Y:S01]  /*c920*/  SHF.R.S32.HI R73, RZ, 0x8, R72 ;  /* 0x00000008ff497819 */ /* 0x008fe20000011448 */
[----:B------:R-:W-:Y:S01]  /*c930*/  VIADD R72, R0, 0x22 ;  /* 0x0000002200487836 */ /* 0x000fe20000000000 */
[----:B------:R-:W-:Y:S01]  /*c940*/  ISETP.LT.AND P3, PT, R3, UR12, !P3 ;  /* 0x0000000c03007c0c */ /* 0x000fe2000df61270 */
[----:B------:R-:W3:Y:S01]  /*c950*/  LDCU UR8, c[0x0][0x398] ;  /* 0x00007300ff0877ac */ /* 0x000ee20008000800 */
[----:B------:R-:W-:Y:S01]  /*c960*/  PRMT R177, R179, 0x9910, RZ ;  /* 0x00009910b3b17816 */ /* 0x000fe200000000ff */
[----:B------:R1:W-:Y:S01]  /*c970*/  @P1 STG.E.U8 desc[UR24][R174.64], R73 ;  /* 0x00000049ae001986 */ /* 0x0003e2000c101118 */
[----:B0-----:R-:W-:Y:S01]  /*c980*/  ISETP.GE.AND P1, PT, R72, UR4, PT ;  /* 0x0000000448007c0c */ /* 0x001fe2000bf26270 */
[----:B------:R-:W0:Y:S01]  /*c990*/  LDCU UR4, c[0x0][0x39c] ;  /* 0x00007380ff0477ac */ /* 0x000e220008000800 */
[----:B------:R-:W-:-:S02]  /*c9a0*/  SHF.R.S32.HI R177, RZ, 0x8, R177 ;  /* 0x00000008ffb17819 */ /* 0x000fc400000114b1 */
[----:B-1----:R-:W-:Y:S01]  /*c9b0*/  F2FP.SATFINITE.E5M2.F32.PACK_AB_MERGE_C R179, R75, R74, RZ ;  /* 0x0000004a4bb3723e */ /* 0x002fe200048060ff */
[----:B------:R-:W1:Y:S02]  /*c9c0*/  LDCU UR11, c[0x0][0x398] ;  /* 0x00007300ff0b77ac */ /* 0x000e640008000800 */
[----:B------:R0:W-:Y:S01]  /*c9d0*/  @P2 STG.E.U8 desc[UR24][R172.64], R177 ;  /* 0x000000b1ac002986 */ /* 0x0001e2000c101118 */
[----:B------:R-:W-:Y:S01]  /*c9e0*/  SHF.R.S32.HI R74, RZ, 0x1f, R252 ;  /* 0x0000001fff4a7819 */ /* 0x000fe200000114fc */
[----:B------:R-:W1:Y:S02]  /*c9f0*/  LDCU UR12, c[0x0][0x398] ;  /* 0x00007300ff0c77ac */ /* 0x000e640008000800 */
[----:B------:R3:W-:Y:S01]  /*ca00*/  @P6 STG.E.U8 desc[UR24][R68.64], R195 ;  /* 0x000000c344006986 */ /* 0x0007e2000c101118 */
[----:B------:R-:W-:-:S03]  /*ca10*/  IADD3 R72, P6, PT, R252, R229, RZ ;  /* 0x000000e5fc487210 */ /* 0x000fc60007fde0ff */
[----:B------:R1:W-:Y:S01]  /*ca20*/  @P3 STG.E.U8 desc[UR24][R70.64], R179 ;  /* 0x000000b346003986 */ /* 0x0003e2000c101118 */
[----:B------:R-:W-:Y:S02]  /*ca30*/  ISETP.LT.AND P3, PT, R2, UR14, !P0 ;  /* 0x0000000e02007c0c */ /* 0x000fe4000c761270 */
[----:B------:R-:W-:Y:S01]  /*ca40*/  ISETP.LT.AND P2, PT, R3, UR18, !P0 ;  /* 0x0000001203007c0c */ /* 0x000fe2000c741270 */
[----:B------:R-:W-:Y:S01]  /*ca50*/  IMAD.X R73, R74, 0x1, R228, P6 ;  /* 0x000000014a497824 */ /* 0x000fe200030e06e4 */
[----:B------:R-:W-:Y:S01]  /*ca60*/  PRMT R75, R195, 0x9910, RZ ;  /* 0x00009910c34b7816 */ /* 0x000fe200000000ff */
[----:B------:R-:W-:Y:S01]  /*ca70*/  VIADD R174, R0, 0x23 ;  /* 0x0000002300ae7836 */ /* 0x000fe20000000000 */
[----:B0-----:R-:W-:Y:S01]  /*ca80*/  PRMT R173, R179, 0x9910, RZ ;  /* 0x00009910b3ad7816 */ /* 0x001fe200000000ff */
[----:B------:R-:W0:Y:S01]  /*ca90*/  LDCU UR14, c[0x0][0x398] ;  /* 0x00007300ff0e77ac */ /* 0x000e220008000800 */
[----:B---3--:R-:W-:Y:S02]  /*caa0*/  IADD3 R68, P6, PT, R252, R230, RZ ;  /* 0x000000e6fc447210 */ /* 0x008fe40007fde0ff */
[----:B------:R-:W-:Y:S01]  /*cab0*/  SHF.R.S32.HI R75, RZ, 0x8, R75 ;  /* 0x00000008ff4b7819 */ /* 0x000fe2000001144b */
[----:B-1----:R-:W-:Y:S01]  /*cac0*/  VIADD R71, R0, 0x24 ;  /* 0x0000002400477836 */ /* 0x002fe20000000000 */
[----:B------:R-:W-:Y:S01]  /*cad0*/  SHF.R.S32.HI R173, RZ, 0x8, R173 ;  /* 0x00000008ffad7819 */ /* 0x000fe200000114ad */
[----:B------:R-:W-:Y:S01]  /*cae0*/  IMAD.X R69, R74, 0x1, R231, P6 ;  /* 0x000000014a457824 */ /* 0x000fe200030e06e7 */
[----:B------:R-:W-:Y:S01]  /*caf0*/  ISETP.GE.AND P0, PT, R174, UR4, PT ;  /* 0x00000004ae007c0c */ /* 0x000fe2000bf06270 */
[----:B------:R-:W-:Y:S01]  /*cb00*/  VIADD R252, R252, UR30 ;  /* 0x0000001efcfc7c36 */ /* 0x000fe20008000000 */
[----:B------:R-:W1:Y:S01]  /*cb10*/  LDCU UR4, c[0x0][0x39c] ;  /* 0x00007380ff0477ac */ /* 0x000e620008000800 */
[----:B------:R-:W-:Y:S01]  /*cb20*/  @P3 STG.E.U8 desc[UR24][R72.64], R75 ;  /* 0x0000004b48003986 */ /* 0x000fe2000c101118 */
[----:B------:R-:W-:-:S02]  /*cb30*/  ISETP.GE.AND P3, PT, R71, UR6, PT ;  /* 0x0000000647007c0c */ /* 0x000fc4000bf66270 */
[----:B------:R-:W-:Y:S01]  /*cb40*/  SHF.R.S32.HI R74, RZ, 0x1f, R252 ;  /* 0x0000001fff4a7819 */ /* 0x000fe200000114fc */
[----:B------:R3:W-:Y:S01]  /*cb50*/  @P2 STG.E.U8 desc[UR24][R68.64], R173 ;  /* 0x000000ad44002986 */ /* 0x0007e2000c101118 */
[----:B------:R-:W-:Y:S01]  /*cb60*/  ISETP.LT.AND P2, PT, R2, UR16, !P5 ;  /* 0x0000001002007c0c */ /* 0x000fe2000ef41270 */
[----:B------:R-:W0:Y:S01]  /*cb70*/  LDCU UR6, c[0x0][0x398] ;  /* 0x00007300ff0677ac */ /* 0x000e220008000800 */
[----:B------:R-:W-:Y:S02]  /*cb80*/  IADD3 R70, P6, PT, R252, R229, RZ ;  /* 0x000000e5fc467210 */ /* 0x000fe40007fde0ff */
[----:B------:R-:W-:Y:S01]  /*cb90*/  ISETP.LT.AND P5, PT, R3, UR8, !P5 ;  /* 0x0000000803007c0c */ /* 0x000fe2000efa1270 */
[----:B------:R-:W0:Y:S02]  /*cba0*/  LDCU UR8, c[0x0][0x398] ;  /* 0x00007300ff0877ac */ /* 0x000e240008000800 */
[----:B------:R-:W-:Y:S01]  /*cbb0*/  IMAD.X R71, R74, 0x1, R228, P6 ;  /* 0x000000014a477824 */ /* 0x000fe200030e06e4 */
[----:B---3--:R-:W-:Y:S01]  /*cbc0*/  IADD3 R68, P6, PT, R252, R230, RZ ;  /* 0x000000e6fc447210 */ /* 0x008fe20007fde0ff */
[----:B------:R-:W-:-:S02]  /*cbd0*/  VIADD R72, R0, 0x25 ;  /* 0x0000002500487836 */ /* 0x000fc40000000000 */
[----:B------:R-:W-:Y:S02]  /*cbe0*/  VIADD R252, R252, UR30 ;  /* 0x0000001efcfc7c36 */ /* 0x000fe40008000000 */
[----:B------:R-:W-:Y:S01]  /*cbf0*/  IMAD.X R69, R74, 0x1, R231, P6 ;  /* 0x000000014a457824 */ /* 0x000fe200030e06e7 */
[----:B------:R3:W-:Y:S01]  /*cc00*/  @P2 STG.E.U8 desc[UR24][R70.64], R197 ;  /* 0x000000c546002986 */ /* 0x0007e2000c101118 */
[----:B-1----:R-:W-:Y:S01]  /*cc10*/  ISETP.GE.AND P2, PT, R72, UR4, PT ;  /* 0x0000000448007c0c */ /* 0x002fe2000bf46270 */
[----:B------:R-:W1:Y:S01]  /*cc20*/  LDCU UR4, c[0x0][0x39c] ;  /* 0x00007380ff0477ac */ /* 0x000e620008000800 */
[----:B------:R-:W-:Y:S01]  /*cc30*/  SHF.R.S32.HI R74, RZ, 0x1f, R252 ;  /* 0x0000001fff4a7819 */ /* 0x000fe200000114fc */
[----:B------:R1:W-:Y:S01]  /*cc40*/  @P5 STG.E.U8 desc[UR24][R68.64], R77 ;  /* 0x0000004d44005986 */ /* 0x0003e2000c101118 */
[----:B------:R-:W-:Y:S02]  /*cc50*/  IADD3 R72, P6, PT, R252, R229, RZ ;  /* 0x000000e5fc487210 */ /* 0x000fe40007fde0ff */
[----:B------:R-:W-:Y:S01]  /*cc60*/  ISETP.LT.AND P5, PT, R2, UR11, !P4 ;  /* 0x0000000b02007c0c */ /* 0x000fe2000e7a1270 */
[----:B------:R-:W5:Y:S01]  /*cc70*/  LDCU UR11, c[0x0][0x398] ;  /* 0x00007300ff0b77ac */ /* 0x000f620008000800 */
[----:B0-----:R-:W-:-:S02]  /*cc80*/  ISETP.LT.AND P4, PT, R3, UR6, !P4 ;  /* 0x0000000603007c0c */ /* 0x001fc4000e781270 */
[----:B---3--:R-:W-:Y:S01]  /*cc90*/  PRMT R70, R77, 0x9910, RZ ;  /* 0x000099104d467816 */ /* 0x008fe200000000ff */
[----:B------:R-:W-:Y:S01]  /*cca0*/  IMAD.X R73, R74, 0x1, R228, P6 ;  /* 0x000000014a497824 */ /* 0x000fe200030e06e4 */
[----:B------:R-:W-:Y:S01]  /*ccb0*/  PRMT R75, R197, 0x9910, RZ ;  /* 0x00009910c54b7816 */ /* 0x000fe200000000ff */
[----:B------:R-:W0:Y:S01]  /*ccc0*/  LDCU UR6, c[0x0][0x39c] ;  /* 0x00007380ff0677ac */ /* 0x000e220008000800 */
[C---:B-1----:R-:W-:Y:S01]  /*ccd0*/  IADD3 R68, P6, PT, R252.reuse, R230, RZ ;  /* 0x000000e6fc447210 */ /* 0x042fe20007fde0ff */
[----:B------:R-:W-:Y:S01]  /*cce0*/  IMAD.MOV.U32 R77, RZ, RZ, R70 ;  /* 0x000000ffff4d7224 */ /* 0x000fe200078e0046 */
[----:B------:R-:W-:Y:S01]  /*ccf0*/  SHF.R.S32.HI R75, RZ, 0x8, R75 ;  /* 0x00000008ff4b7819 */ /* 0x000fe2000001144b */
[----:B------:R-:W-:Y:S02]  /*cd00*/  VIADD R252, R252, UR30 ;  /* 0x0000001efcfc7c36 */ /* 0x000fe40008000000 */
[----:B------:R-:W-:Y:S01]  /*cd10*/  IMAD.X R69, R74, 0x1, R231, P6 ;  /* 0x000000014a457824 */ /* 0x000fe200030e06e7 */
[----:B------:R-:W-:Y:S01]  /*cd20*/  SHF.R.S32.HI R77, RZ, 0x8, R77 ;  /* 0x00000008ff4d7819 */ /* 0x000fe2000001144d */
[----:B------:R1:W-:Y:S01]  /*cd30*/  @P5 STG.E.U8 desc[UR24][R72.64], R75 ;  /* 0x0000004b48005986 */ /* 0x0003e2000c101118 */
[----:B------:R-:W-:Y:S01]  /*cd40*/  ISETP.LT.AND P5, PT, R2, UR8, !P1 ;  /* 0x0000000802007c0c */ /* 0x000fe2000cfa1270 */
[----:B------:R-:W3:Y:S02]  /*cd50*/  LDCU UR8, c[0x0][0x398] ;  /* 0x00007300ff0877ac */ /* 0x000ee40008000800 */
[----:B------:R0:W-:Y:S01]  /*cd60*/  @P4 STG.E.U8 desc[UR24][R68.64], R77 ;  /* 0x0000004d44004986 */ /* 0x0001e2000c101118 */
[----:B------:R-:W-:Y:S01]  /*cd70*/  ISETP.LT.AND P4, PT, R3, UR12, !P1 ;  /* 0x0000000c03007c0c */ /* 0x000fe2000cf81270 */
[----:B------:R-:W0:Y:S01]  /*cd80*/  LDCU UR12, c[0x0][0x398] ;  /* 0x00007300ff0c77ac */ /* 0x000e220008000800 */
[----:B------:R-:W-:-:S02]  /*cd90*/  SHF.R.S32.HI R74, RZ, 0x1f, R252 ;  /* 0x0000001fff4a7819 */ /* 0x000fc400000114fc */
[C---:B------:R-:W-:Y:S02]  /*cda0*/  IADD3 R70, P1, PT, R252.reuse, R229, RZ ;  /* 0x000000e5fc467210 */ /* 0x040fe40007f3e0ff */
[----:B-1----:R-:W-:-:S03]  /*cdb0*/  IADD3 R72, P6, PT, R252, R230, RZ ;  /* 0x000000e6fc487210 */ /* 0x002fc60007fde0ff */
[----:B------:R-:W-:Y:S01]  /*cdc0*/  IMAD.X R71, R74, 0x1, R228, P1 ;  /* 0x000000014a477824 */ /* 0x000fe200008e06e4 */
[----:B------:R-:W-:Y:S01]  /*cdd0*/  ISETP.GE.AND P1, PT, R76, UR4, PT ;  /* 0x000000044c007c0c */ /* 0x000fe2000bf26270 */
[----:B------:R-:W1:Y:S01]  /*cde0*/  LDCU UR4, c[0x0][0x39c] ;  /* 0x00007380ff0477ac */ /* 0x000e620008000800 */
[----:B-----5:R-:W-:Y:S01]  /*cdf0*/  F2FP.SATFINITE.E5M2.F32.PACK_AB_MERGE_C R199, R199, R198, RZ ;  /* 0x000000c6c7c7723e */ /* 0x020fe200048060ff */
[----:B------:R-:W-:Y:S02]  /*ce00*/  IMAD.X R73, R74, 0x1, R231, P6 ;  /* 0x000000014a497824 */ /* 0x000fe400030e06e7 */
[----:B------:R-:W-:Y:S02]  /*ce10*/  VIADD R252, R252, UR30 ;  /* 0x0000001efcfc7c36 */ /* 0x000fe40008000000 */
[----:B------:R5:W-:Y:S01]  /*ce20*/  @P5 STG.E.U8 desc[UR24][R70.64], R199 ;  /* 0x000000c746005986 */ /* 0x000be2000c101118 */
[----:B------:R-:W-:Y:S01]  /*ce30*/  ISETP.LT.AND P5, PT, R2, UR11, !P0 ;  /* 0x0000000b02007c0c */ /* 0x000fe2000c7a1270 */
[----:B------:R-:W-:Y:S01]  /*ce40*/  VIADD R76, R0, 0x27 ;  /* 0x00000027004c7836 */ /* 0x000fe20000000000 */
[----:B------:R-:W-:Y:S01]  /*ce50*/  SHF.R.S32.HI R74, RZ, 0x1f, R252 ;  /* 0x0000001fff4a7819 */ /* 0x000fe200000114fc */
[----:B------:R1:W-:Y:S01]  /*ce60*/  @P4 STG.E.U8 desc[UR24][R72.64], R79 ;  /* 0x0000004f48004986 */ /* 0x0003e2000c101118 */
[----:B------:R-:W-:Y:S01]  /*ce70*/  ISETP.LT.AND P4, PT, R3, UR14, !P0 ;  /* 0x0000000e03007c0c */ /* 0x000fe2000c781270 */
[----:B------:R-:W2:Y:S01]  /*ce80*/  LDCU UR11, c[0x0][0x398] ;  /* 0x00007300ff0b77ac */ /* 0x000ea20008000800 */
[----:B0-----:R-:W-:-:S02]  /*ce90*/  IADD3 R68, P0, PT, R252, R229, RZ ;  /* 0x000000e5fc447210 */ /* 0x001fc40007f1e0ff */
[----:B------:R-:W-:Y:S01]  /*cea0*/  PRMT R75, R199, 0x9910, RZ ;  /* 0x00009910c74b7816 */ /* 0x000fe200000000ff */
[----:B------:R-:W0:Y:S01]  /*ceb0*/  LDCU UR14, c[0x0][0x398] ;  /* 0x00007300ff0e77ac */ /* 0x000e220008000800 */
[----:B------:R-:W-:Y:S02]  /*cec0*/  PRMT R77, R79, 0x9910, RZ ;  /* 0x000099104f4d7816 */ /* 0x000fe400000000ff */
[----:B-----5:R-:W-:Y:S01]  /*ced0*/  IADD3 R70, P6, PT, R252, R230, RZ ;  /* 0x000000e6fc467210 */ /* 0x020fe20007fde0ff */
[----:B------:R-:W-:Y:S01]  /*cee0*/  IMAD.X R69, R74, 0x1, R228, P0 ;  /* 0x000000014a457824 */ /* 0x000fe200000e06e4 */
[----:B------:R-:W-:Y:S01]  /*cef0*/  SHF.R.S32.HI R75, RZ, 0x8, R75 ;  /* 0x00000008ff4b7819 */ /* 0x000fe2000001144b */
[----:B-1----:R-:W-:Y:S01]  /*cf00*/  VIADD R73, R0, 0x28 ;  /* 0x0000002800497836 */ /* 0x002fe20000000000 */
[----:B------:R-:W-:Y:S01]  /*cf10*/  SHF.R.S32.HI R77, RZ, 0x8, R77 ;  /* 0x00000008ff4d7819 */ /* 0x000fe2000001144d */
[----:B------:R-:W-:Y:S01]  /*cf20*/  IMAD.X R71, R74, 0x1, R231, P6 ;  /* 0x000000014a477824 */ /* 0x000fe200030e06e7 */
[----:B------:R-:W-:Y:S01]  /*cf30*/  ISETP.GE.AND P0, PT, R76, UR4, PT ;  /* 0x000000044c007c0c */ /* 0x000fe2000bf06270 */
[----:B------:R-:W-:Y:S01]  /*cf40*/  VIADD R252, R252, UR30 ;  /* 0x0000001efcfc7c36 */ /* 0x000fe20008000000 */
[----:B------:R-:W1:Y:S01]  /*cf50*/  LDCU UR4, c[0x0][0x39c] ;  /* 0x00007380ff0477ac */ /* 0x000e620008000800 */
[----:B------:R5:W-:Y:S01]  /*cf60*/  @P5 STG.E.U8 desc[UR24][R68.64], R75 ;  /* 0x0000004b44005986 */ /* 0x000be2000c101118 */
[----:B------:R-:W-:-:S02]  /*cf70*/  ISETP.GE.AND P5, PT, R73, UR6, PT ;  /* 0x0000000649007c0c */ /* 0x000fc4000bfa6270 */
[----:B------:R-:W-:Y:S01]  /*cf80*/  SHF.R.S32.HI R74, RZ, 0x1f, R252 ;  /* 0x0000001fff4a7819 */ /* 0x000fe200000114fc */
[----:B------:R0:W-:Y:S01]  /*cf90*/  @P4 STG.E.U8 desc[UR24][R70.64], R77 ;  /* 0x0000004d46004986 */ /* 0x0001e2000c101118 */
[----:B---3--:R-:W-:Y:S01]  /*cfa0*/  ISETP.LT.AND P4, PT, R2, UR8, !P3 ;  /* 0x0000000802007c0c */ /* 0x008fe2000df81270 */
[----:B------:R-:W3:Y:S01]  /*cfb0*/  LDCU UR6, c[0x0][0x398] ;  /* 0x00007300ff0677ac */ /* 0x000ee20008000800 */
[----:B------:R-:W-:Y:S02]  /*cfc0*/  IADD3 R72, P6, PT, R252, R229, RZ ;  /* 0x000000e5fc487210 */ /* 0x000fe40007fde0ff */
[----:B------:R-:W-:Y:S01]  /*cfd0*/  ISETP.LT.AND P3, PT, R3, UR12, !P3 ;  /* 0x0000000c03007c0c */ /* 0x000fe2000df61270 */
[----:B------:R-:W2:Y:S02]  /*cfe0*/  LDCU UR8, c[0x0][0x398] ;  /* 0x00007300ff0877ac */ /* 0x000ea40008000800 */
[----:B------:R-:W-:Y:S01]  /*cff0*/  IMAD.X R73, R74, 0x1, R228, P6 ;  /* 0x000000014a497824 */ /* 0x000fe200030e06e4 */
[----:B-----5:R-:W-:-:S02]  /*d000*/  IADD3 R68, P6, PT, R252, R230, RZ ;  /* 0x000000e6fc447210 */ /* 0x020fc40007fde0ff */
[----:B------:R-:W-:Y:S01]  /*d010*/  F2FP.SATFINITE.E5M2.F32.PACK_AB_MERGE_C R201, R201, R200, RZ ;  /* 0x000000c8c9c9723e */ /* 0x000fe200048060ff */
[----:B0-----:R-:W-:Y:S01]  /*d020*/  VIADD R70, R0, 0x29 ;  /* 0x0000002900467836 */ /* 0x001fe20000000000 */
[----:B------:R-:W0:Y:S01]  /*d030*/  LDCU UR12, c[0x0][0x398] ;  /* 0x00007300ff0c77ac */ /* 0x000e220008000800 */
[----:B------:R-:W-:Y:S02]  /*d040*/  VIADD R252, R252, UR30 ;  /* 0x0000001efcfc7c36 */ /* 0x000fe40008000000 */
[----:B------:R-:W-:Y:S01]  /*d050*/  IMAD.X R69, R74, 0x1, R231, P6 ;  /* 0x000000014a457824 */ /* 0x000fe200030e06e7 */
[----:B------:R-:W-:Y:S01]  /*d060*/  @P4 STG.E.U8 desc[UR24][R72.64], R201 ;  /* 0x000000c948004986 */ /* 0x000fe2000c101118 */
[----:B-1----:R-:W-:Y:S01]  /*d070*/  ISETP.GE.AND P4, PT, R70, UR4, PT ;  /* 0x0000000446007c0c */ /* 0x002fe2000bf86270 */
[----:B------:R-:W1:Y:S01]  /*d080*/  LDCU UR4, c[0x0][0x39c] ;  /* 0x00007380ff0477ac */ /* 0x000e620008000800 */
[----:B------:R-:W-:Y:S01]  /*d090*/  SHF.R.S32.HI R74, RZ, 0x1f, R252 ;  /* 0x0000001fff4a7819 */ /* 0x000fe200000114fc */
[----:B------:R5:W-:Y:S01]  /*d0a0*/  @P3 STG.E.U8 desc[UR24][R68.64], R81 ;  /* 0x0000005144003986 */ /* 0x000be2000c101118 */
[----:B------:R-:W-:-:S02]  /*d0b0*/  IADD3 R70, P6, PT, R252, R229, RZ ;  /* 0x000000e5fc467210 */ /* 0x000fc40007fde0ff */
[----:B--2---:R-:W-:Y:S01]  /*d0c0*/  ISETP.LT.AND P3, PT, R2, UR11, !P2 ;  /* 0x0000000b02007c0c */ /* 0x004fe2000d761270 */
[----:B------:R-:W2:Y:S01]  /*d0d0*/  LDCU UR11, c[0x0][0x398] ;  /* 0x00007300ff0b77ac */ /* 0x000ea20008000800 */
[----:B---3--:R-:W-:Y:S01]  /*d0e0*/  ISETP.LT.AND P2, PT, R3, UR6, !P2 ;  /* 0x0000000603007c0c */ /* 0x008fe2000d741270 */
[----:B------:R-:W-:Y:S01]  /*d0f0*/  IMAD.X R71, R74, 0x1, R228, P6 ;  /* 0x000000014a477824 */ /* 0x000fe200030e06e4 */
[----:B------:R-:W-:Y:S01]  /*d100*/  PRMT R75, R201, 0x9910, RZ ;  /* 0x00009910c94b7816 */ /* 0x000fe200000000ff */
[----:B------:R-:W-:Y:S01]  /*d110*/  VIADD R76, R0, 0x2a ;  /* 0x0000002a004c7836 */ /* 0x000fe20000000000 */
[----:B------:R-:W-:Y:S01]  /*d120*/  PRMT R77, R81, 0x9910, RZ ;  /* 0x00009910514d7816 */ /* 0x000fe200000000ff */
[----:B------:R-:W3:Y:S01]  /*d130*/  LDCU UR6, c[0x0][0x39c] ;  /* 0x00007380ff0677ac */ /* 0x000ee20008000800 */
[----:B-----5:R-:W-:Y:S02]  /*d140*/  IADD3 R68, P6, PT, R252, R230, RZ ;  /* 0x000000e6fc447210 */ /* 0x020fe40007fde0ff */
[----:B------:R-:W-:-:S02]  /*d150*/  SHF.R.S32.HI R75, RZ, 0x8, R75 ;  /* 0x00000008ff4b7819 */ /* 0x000fc4000001144b */
[----:B------:R-:W-:Y:S01]  /*d160*/  SHF.R.S32.HI R77, RZ, 0x8, R77 ;  /* 0x00000008ff4d7819 */ /* 0x000fe2000001144d */
[----:B------:R-:W-:Y:S02]  /*d170*/  IMAD.X R69, R74, 0x1, R231, P6 ;  /* 0x000000014a457824 */ /* 0x000fe400030e06e7 */
[----:B------:R-:W-:Y:S01]  /*d180*/  VIADD R252, R252, UR30 ;  /* 0x0000001efcfc7c36 */ /* 0x000fe20008000000 */
[----:B------:R5:W-:Y:S01]  /*d190*/  @P3 STG.E.U8 desc[UR24][R70.64], R75 ;  /* 0x0000004b46003986 */ /* 0x000be2000c101118 */
[----:B------:R-:W-:Y:S01]  /*d1a0*/  ISETP.LT.AND P3, PT, R2, UR8, !P1 ;  /* 0x0000000802007c0c */ /* 0x000fe2000cf61270 */
[----:B------:R-:W2:Y:S02]  /*d1b0*/  LDCU UR8, c[0x0][0x398] ;  /* 0x00007300ff0877ac */ /* 0x000ea40008000800 */
[----:B------:R2:W-:Y:S01]  /*d1c0*/  @P2 STG.E.U8 desc[UR24][R68.64], R77 ;  /* 0x0000004d44002986 */ /* 0x0005e2000c101118 */
[----:B0-----:R-:W-:Y:S01]  /*d1d0*/  ISETP.LT.AND P2, PT, R3, UR12, !P1 ;  /* 0x0000000c03007c0c */ /* 0x001fe2000cf41270 */
[----:B------:R-:W0:Y:S01]  /*d1e0*/  LDCU UR12, c[0x0][0x398] ;  /* 0x00007300ff0c77ac */ /* 0x000e220008000800 */
[----:B------:R-:W-:-:S02]  /*d1f0*/  SHF.R.S32.HI R74, RZ, 0x1f, R252 ;  /* 0x0000001fff4a7819 */ /* 0x000fc400000114fc */
[C---:B------:R-:W-:Y:S02]  /*d200*/  IADD3 R72, P1, PT, R252.reuse, R229, RZ ;  /* 0x000000e5fc487210 */ /* 0x040fe40007f3e0ff */
[----:B-----5:R-:W-:-:S03]  /*d210*/  IADD3 R70, P6, PT, R252, R230, RZ ;  /* 0x000000e6fc467210 */ /* 0x020fc60007fde0ff */
[----:B------:R-:W-:Y:S01]  /*d220*/  IMAD.X R73, R74, 0x1, R228, P1 ;  /* 0x000000014a497824 */ /* 0x000fe200008e06e4 */
[----:B-1----:R-:W-:Y:S01]  /*d230*/  ISETP.GE.AND P1, PT, R76, UR4, PT ;  /* 0x000000044c007c0c */ /* 0x002fe2000bf26270 */
[----:B------:R-:W1:Y:S01]  /*d240*/  LDCU UR4, c[0x0][0x39c] ;  /* 0x00007380ff0477ac */ /* 0x000e620008000800 */
[----:B------:R-:W-:Y:S01]  /*d250*/  F2FP.SATFINITE.E5M2.F32.PACK_AB_MERGE_C R203, R203, R202, RZ ;  /* 0x000000cacbcb723e */ /* 0x000fe200048060ff */
[----:B------:R-:W-:Y:S02]  /*d260*/  IMAD.X R71, R74, 0x1, R231, P6 ;  /* 0x000000014a477824 */ /* 0x000fe400030e06e7 */
[----:B------:R-:W-:Y:S02]  /*d270*/  VIADD R252, R252, UR30 ;  /* 0x0000001efcfc7c36 */ /* 0x000fe40008000000 */
[----:B------:R-:W-:Y:S01]  /*d280*/  @P3 STG.E.U8 desc[UR24][R72.64], R203 ;  /* 0x000000cb48003986 */ /* 0x000fe2000c101118 */
[----:B--2---:R-:W-:Y:S01]  /*d290*/  ISETP.LT.AND P3, PT, R2, UR11, !P0 ;  /* 0x0000000b02007c0c */ /* 0x004fe2000c761270 */
[----:B------:R-:W-:Y:S01]  /*d2a0*/  VIADD R76, R0, 0x2b ;  /* 0x0000002b004c7836 */ /* 0x000fe20000000000 */
[----:B------:R-:W-:Y:S01]  /*d2b0*/  SHF.R.S32.HI R74, RZ, 0x1f, R252 ;  /* 0x0000001fff4a7819 */ /* 0x000fe200000114fc */
[----:B------:R2:W-:Y:S01]  /*d2c0*/  @P2 STG.E.U8 desc[UR24][R70.64], R83 ;  /* 0x0000005346002986 */ /* 0x0005e2000c101118 */
[----:B------:R-:W-:Y:S01]  /*d2d0*/  ISETP.LT.AND P2, PT, R3, UR14, !P0 ;  /* 0x0000000e03007c0c */ /* 0x000fe2000c741270 */
[----:B------:R-:W5:Y:S01]  /*d2e0*/  LDCU UR11, c[0x0][0x398] ;  /* 0x00007300ff0b77ac */ /* 0x000f620008000800 */
[----:B------:R-:W-:-:S02]  /*d2f0*/  IADD3 R68, P0, PT, R252, R229, RZ ;  /* 0x000000e5fc447210 */ /* 0x000fc40007f1e0ff */
[----:B------:R-:W-:Y:S01]  /*d300*/  PRMT R75, R203, 0x9910, RZ ;  /* 0x00009910cb4b7816 */ /* 0x000fe200000000ff */
[----:B------:R-:W0:Y:S01]  /*d310*/  LDCU UR14, c[0x0][0x398] ;  /* 0x00007300ff0e77ac */ /* 0x000e220008000800 */
[----:B------:R-:W-:Y:S01]  /*d320*/  PRMT R77, R83, 0x9910, RZ ;  /* 0x00009910534d7816 */ /* 0x000fe200000000ff */
[----:B------:R-:W-:Y:S01]  /*d330*/  IMAD.X R69, R74, 0x1, R228, P0 ;  /* 0x000000014a457824 */ /* 0x000fe200000e06e4 */
[----:B--2---:R-:W-:Y:S01]  /*d340*/  IADD3 R70, P6, PT, R252, R230, RZ ;  /* 0x000000e6fc467210 */ /* 0x004fe20007fde0ff */
[----:B------:R-:W-:Y:S01]  /*d350*/  VIADD R73, R0, 0x2c ;  /* 0x0000002c00497836 */ /* 0x000fe20000000000 */
[----:B------:R-:W-:Y:S01]  /*d360*/  SHF.R.S32.HI R75, RZ, 0x8, R75 ;  /* 0x00000008ff4b7819 */ /* 0x000fe2000001144b */
[----:B------:R-:W-:Y:S01]  /*d370*/  VIADD R252, R252, UR30 ;  /* 0x0000001efcfc7c36 */ /* 0x000fe20008000000 */
[----:B------:R-:W-:Y:S01]  /*d380*/  SHF.R.S32.HI R77, RZ, 0x8, R77 ;  /* 0x00000008ff4d7819 */ /* 0x000fe2000001144d */
[----:B------:R-:W-:Y:S01]  /*d390*/  IMAD.X R71, R74, 0x1, R231, P6 ;  /* 0x000000014a477824 */ /* 0x000fe200030e06e7 */
[----:B-1----:R-:W-:Y:S01]  /*d3a0*/  ISETP.GE.AND P0, PT, R76, UR4, PT ;  /* 0x000000044c007c0c */ /* 0x002fe2000bf06270 */
[----:B------:R-:W1:Y:S01]  /*d3b0*/  LDCU UR4, c[0x0][0x39c] ;  /* 0x00007380ff0477ac */ /* 0x000e620008000800 */
[----:B------:R2:W-:Y:S01]  /*d3c0*/  @P3 STG.E.U8 desc[UR24][R68.64], R75 ;  /* 0x0000004b44003986 */ /* 0x0005e2000c101118 */
[----:B---3--:R-:W-:-:S02]  /*d3d0*/  ISETP.GE.AND P3, PT, R73, UR6, PT ;  /* 0x0000000649007c0c */ /* 0x008fc4000bf66270 */
[----:B------:R-:W-:Y:S01]  /*d3e0*/  SHF.R.S32.HI R74, RZ, 0x1f, R252 ;  /* 0x0000001fff4a7819 */ /* 0x000fe200000114fc */
[----:B------:R3:W-:Y:S01]  /*d3f0*/  @P2 STG.E.U8 desc[UR24][R70.64], R77 ;  /* 0x0000004d46002986 */ /* 0x0007e2000c101118 */
[----:B------:R-:W-:Y:S01]  /*d400*/  ISETP.LT.AND P2, PT, R2, UR8, !P5 ;  /* 0x0000000802007c0c */ /* 0x000fe2000ef41270 */
[----:B------:R-:W4:Y:S01]  /*d410*/  LDCU UR6, c[0x0][0x398] ;  /* 0x00007300ff0677ac */ /* 0x000f220008000800 */
[----:B------:R-:W-:Y:S02]  /*d420*/  IADD3 R72, P6, PT, R252, R229, RZ ;  /* 0x000000e5fc487210 */ /* 0x000fe40007fde0ff */
[----:B0-----:R-:W-:Y:S01]  /*d430*/  ISETP.LT.AND P5, PT, R3, UR12, !P5 ;  /* 0x0000000c03007c0c */ /* 0x001fe2000efa1270 */
[----:B------:R-:W0:Y:S02]  /*d440*/  LDCU UR8, c[0x0][0x398] ;  /* 0x00007300ff0877ac */ /* 0x000e240008000800 */
[----:B------:R-:W-:Y:S01]  /*d450*/  IMAD.X R73, R74, 0x1, R228, P6 ;  /* 0x000000014a497824 */ /* 0x000fe200030e06e4 */
[----:B--2---:R-:W-:-:S02]  /*d460*/  IADD3 R68, P6, PT, R252, R230, RZ ;  /* 0x000000e6fc447210 */ /* 0x004fc40007fde0ff */
[----:B------:R-:W-:Y:S01]  /*d470*/  F2FP.SATFINITE.E5M2.F32.PACK_AB_MERGE_C R205, R205, R204, RZ ;  /* 0x000000cccdcd723e */ /* 0x000fe200048060ff */
[----:B---3--:R-:W-:Y:S01]  /*d480*/  VIADD R70, R0, 0x2d ;  /* 0x0000002d00467836 */ /* 0x008fe20000000000 */
[----:B------:R-:W2:Y:S01]  /*d490*/  LDCU UR12, c[0x0][0x398] ;  /* 0x00007300ff0c77ac */ /* 0x000ea20008000800 */
        /* <DEDUP_REMOVED lines=8> */
[----:B-----5:R-:W-:Y:S01]  /*d520*/  ISETP.LT.AND P5, PT, R2, UR11, !P4 ;  /* 0x0000000b02007c0c */ /* 0x020fe2000e7a1270 */
[----:B------:R-:W5:Y:S01]  /*d530*/  LDCU UR11, c[0x0][0x398] ;  /* 0x00007300ff0b77ac */ /* 0x000f620008000800 */
[----:B----4-:R-:W-:Y:S01]  /*d540*/  ISETP.LT.AND P4, PT, R3, UR6, !P4 ;  /* 0x0000000603007c0c */ /* 0x010fe2000e781270 */
[----:B------:R-:W-:Y:S01]  /*d550*/  IMAD.X R71, R74, 0x1, R228, P6 ;  /* 0x000000014a477824 */ /* 0x000fe200030e06e4 */
[----:B------:R-:W-:Y:S01]  /*d560*/  PRMT R75, R205, 0x9910, RZ ;  /* 0x00009910cd4b7816 */ /* 0x000fe200000000ff */
[----:B------:R-:W-:Y:S01]  /*d570*/  VIADD R76, R0, 0x2e ;  /* 0x0000002e004c7836 */ /* 0x000fe20000000000 */
[----:B------:R-:W-:Y:S01]  /*d580*/  PRMT R77, R85, 0x9910, RZ ;  /* 0x00009910554d7816 */ /* 0x000fe200000000ff */
[----:B------:R-:W4:Y:S01]  /*d590*/  LDCU UR6, c[0x0][0x39c] ;  /* 0x00007380ff0677ac */ /* 0x000f220008000800 */
[----:B---3--:R-:W-:Y:S02]  /*d5a0*/  IADD3 R68, P6, PT, R252, R230, RZ ;  /* 0x000000e6fc447210 */ /* 0x008fe40007fde0ff */
[----:B------:R-:W-:-:S02]  /*d5b0*/  SHF.R.S32.HI R75, RZ, 0x8, R75 ;  /* 0x00000008ff4b7819 */ /* 0x000fc4000001144b */
[----:B------:R-:W-:Y:S01]  /*d5c0*/  SHF.R.S32.HI R77, RZ, 0x8, R77 ;  /* 0x00000008ff4d7819 */ /* 0x000fe2000001144d */
[----:B------:R-:W-:Y:S02]  /*d5d0*/  IMAD.X R69, R74, 0x1, R231, P6 ;  /* 0x000000014a457824 */ /* 0x000fe400030e06e7 */
[----:B------:R-:W-:Y:S01]  /*d5e0*/  VIADD R252, R252, UR30 ;  /* 0x0000001efcfc7c36 */ /* 0x000fe20008000000 */
[----:B------:R3:W-:Y:S01]  /*d5f0*/  @P5 STG.E.U8 desc[UR24][R70.64], R75 ;  /* 0x0000004b46005986 */ /* 0x0007e2000c101118 */
[----:B0-----:R-:W-:Y:S01]  /*d600*/  ISETP.LT.AND P5, PT, R2, UR8, !P1 ;  /* 0x0000000802007c0c */ /* 0x001fe2000cfa1270 */
[----:B------:R-:W0:Y:S02]  /*d610*/  LDCU UR8, c[0x0][0x398] ;  /* 0x00007300ff0877ac */ /* 0x000e240008000800 */
[----:B------:R0:W-:Y:S01]  /*d620*/  @P4 STG.E.U8 desc[UR24][R68.64], R77 ;  /* 0x0000004d44004986 */ /* 0x0001e2000c101118 */
[----:B--2---:R-:W-:Y:S01]  /*d630*/  ISETP.LT.AND P4, PT, R3, UR12, !P1 ;  /* 0x0000000c03007c0c */ /* 0x004fe2000cf81270 */
[----:B------:R-:W2:Y:S01]  /*d640*/  LDCU UR12, c[0x0][0x398] ;  /* 0x00007300ff0c77ac */ /* 0x000ea20008000800 */
[----:B------:R-:W-:-:S02]  /*d650*/  SHF.R.S32.HI R74, RZ, 0x1f, R252 ;  /* 0x0000001fff4a7819 */ /* 0x000fc400000114fc */
[C---:B------:R-:W-:Y:S02]  /*d660*/  IADD3 R72, P1, PT, R252.reuse, R229, RZ ;  /* 0x000000e5fc487210 */ /* 0x040fe40007f3e0ff */
[----:B---3--:R-:W-:-:S03]  /*d670*/  IADD3 R70, P6, PT, R252, R230, RZ ;  /* 0x000000e6fc467210 */ /* 0x008fc60007fde0ff */
[----:B------:R-:W-:Y:S01]  /*d680*/  IMAD.X R73, R74, 0x1, R228, P1 ;  /* 0x000000014a497824 */ /* 0x000fe200008e06e4 */
[----:B-1----:R-:W-:Y:S01]  /*d690*/  ISETP.GE.AND P1, PT, R76, UR4, PT ;  /* 0x000000044c007c0c */ /* 0x002fe2000bf26270 */
[----:B------:R-:W1:Y:S01]  /*d6a0*/  LDCU UR4, c[0x0][0x39c] ;  /* 0x00007380ff0477ac */ /* 0x000e620008000800 */
[----:B------:R-:W-:Y:S01]  /*d6b0*/  F2FP.SATFINITE.E5M2.F32.PACK_AB_MERGE_C R207, R207, R206, RZ ;  /* 0x000000cecfcf723e */ /* 0x000fe200048060ff */
[----:B------:R-:W-:Y:S01]  /*d6c0*/  IMAD.X R71, R74, 0x1, R231, P6 ;  /* 0x000000014a477824 */ /* 0x000fe200030e06e7 */
[----:B------:R-:W-:Y:S01]  /*d6d0*/  F2FP.SATFINITE.E5M2.F32.PACK_AB_MERGE_C R87, R87, R86, RZ ;  /* 0x000000565757723e */ /* 0x000fe200048060ff */
[----:B------:R-:W-:Y:S02]  /*d6e0*/  VIADD R252, R252, UR30 ;  /* 0x0000001efcfc7c36 */ /* 0x000fe40008000000 */
[----:B------:R-:W-:Y:S01]  /*d6f0*/  @P5 STG.E.U8 desc[UR24][R72.64], R207 ;  /* 0x000000cf48005986 */ /* 0x000fe2000c101118 */
[----:B-----5:R-:W-:Y:S01]  /*d700*/  ISETP.LT.AND P5, PT, R2, UR11, !P0 ;  /* 0x0000000b02007c0c */ /* 0x020fe2000c7a1270 */
[----:B------:R-:W-:Y:S01]  /*d710*/  VIADD R76, R0, 0x2f ;  /* 0x0000002f004c7836 */ /* 0x000fe20000000000 */
[----:B------:R-:W-:Y:S01]  /*d720*/  SHF.R.S32.HI R74, RZ, 0x1f, R252 ;  /* 0x0000001fff4a7819 */ /* 0x000fe200000114fc */
[----:B------:R3:W-:Y:S01]  /*d730*/  @P4 STG.E.U8 desc[UR24][R70.64], R87 ;  /* 0x0000005746004986 */ /* 0x0007e2000c101118 */
[----:B------:R-:W-:Y:S01]  /*d740*/  ISETP.LT.AND P4, PT, R3, UR14, !P0 ;  /* 0x0000000e03007c0c */ /* 0x000fe2000c781270 */
[----:B------:R-:W5:Y:S01]  /*d750*/  LDCU UR11, c[0x0][0x398] ;  /* 0x00007300ff0b77ac */ /* 0x000f620008000800 */
[----:B0-----:R-:W-:-:S02]  /*d760*/  IADD3 R68, P0, PT, R252, R229, RZ ;  /* 0x000000e5fc447210 */ /* 0x001fc40007f1e0ff */
[----:B------:R-:W-:Y:S01]  /*d770*/  PRMT R75, R207, 0x9910, RZ ;  /* 0x00009910cf4b7816 */ /* 0x000fe200000000ff */
[----:B------:R-:W0:Y:S01]  /*d780*/  LDCU UR14, c[0x0][0x398] ;  /* 0x00007300ff0e77ac */ /* 0x000e220008000800 */
[----:B------:R-:W-:Y:S01]  /*d790*/  PRMT R77, R87, 0x9910, RZ ;  /* 0x00009910574d7816 */ /* 0x000fe200000000ff */
[----:B------:R-:W-:Y:S01]  /*d7a0*/  IMAD.X R69, R74, 0x1, R228, P0 ;  /* 0x000000014a457824 */ /* 0x000fe200000e06e4 */
[----:B---3--:R-:W-:Y:S01]  /*d7b0*/  IADD3 R70, P6, PT, R252, R230, RZ ;  /* 0x000000e6fc467210 */ /* 0x008fe20007fde0ff */
        /* <DEDUP_REMOVED lines=8> */
[----:B----4-:R-:W-:-:S02]  /*d840*/  ISETP.GE.AND P5, PT, R73, UR6, PT ;  /* 0x0000000649007c0c */ /* 0x010fc4000bfa6270 */
[----:B------:R-:W-:Y:S01]  /*d850*/  SHF.R.S32.HI R74, RZ, 0x1f, R252 ;  /* 0x0000001fff4a7819 */ /* 0x000fe200000114fc */
[----:B------:R4:W-:Y:S01]  /*d860*/  @P4 STG.E.U8 desc[UR24][R70.64], R77 ;  /* 0x0000004d46004986 */ /* 0x0009e2000c101118 */
[----:B------:R-:W-:Y:S01]  /*d870*/  ISETP.LT.AND P4, PT, R2, UR8, !P3 ;  /* 0x0000000802007c0c */ /* 0x000fe2000df81270 */
[----:B------:R-:W0:Y:S01]  /*d880*/  LDCU UR6, c[0x0][0x398] ;  /* 0x00007300ff0677ac */ /* 0x000e220008000800 */
[----:B------:R-:W-:Y:S02]  /*d890*/  IADD3 R72, P6, PT, R252, R229, RZ ;  /* 0x000000e5fc487210 */ /* 0x000fe40007fde0ff */
[----:B--2---:R-:W-:Y:S01]  /*d8a0*/  ISETP.LT.AND P3, PT, R3, UR12, !P3 ;  /* 0x0000000c03007c0c */ /* 0x004fe2000df61270 */
[----:B------:R-:W2:Y:S02]  /*d8b0*/  LDCU UR8, c[0x0][0x398] ;  /* 0x00007300ff0877ac */ /* 0x000ea40008000800 */
[----:B------:R-:W-:Y:S01]  /*d8c0*/  IMAD.X R73, R74, 0x1, R228, P6 ;  /* 0x000000014a497824 */ /* 0x000fe200030e06e4 */
[----:B---3--:R-:W-:-:S02]  /*d8d0*/  IADD3 R68, P6, PT, R252, R230, RZ ;  /* 0x000000e6fc447210 */ /* 0x008fc40007fde0ff */
[----:B------:R-:W-:Y:S01]  /*d8e0*/  F2FP.SATFINITE.E5M2.F32.PACK_AB_MERGE_C R209, R209, R208, RZ ;  /* 0x000000d0d1d1723e */ /* 0x000fe200048060ff */
[----:B----4-:R-:W-:Y:S01]  /*d8f0*/  VIADD R70, R0, 0x31 ;  /* 0x0000003100467836 */ /* 0x010fe20000000000 */
[----:B------:R-:W-:Y:S01]  /*d900*/  F2FP.SATFINITE.E5M2.F32.PACK_AB_MERGE_C R89, R89, R88, RZ ;  /* 0x000000585959723e */ /* 0x000fe200048060ff */
[----:B------:R-:W-:Y:S01]  /*d910*/  VIADD R252, R252, UR30 ;  /* 0x0000001efcfc7c36 */ /* 0x000fe20008000000 */
[----:B------:R-:W3:Y:S01]  /*d920*/  LDCU UR12, c[0x0][0x398] ;  /* 0x00007300ff0c77ac */ /* 0x000ee20008000800 */
        /* <DEDUP_REMOVED lines=9> */
[----:B0-----:R-:W-:Y:S01]  /*d9c0*/  ISETP.LT.AND P2, PT, R3, UR6, !P2 ;  /* 0x0000000603007c0c */ /* 0x001fe2000d741270 */
[----:B------:R-:W-:Y:S01]  /*d9d0*/  IMAD.X R71, R74, 0x1, R228, P6 ;  /* 0x000000014a477824 */ /* 0x000fe200030e06e4 */
[----:B------:R-:W-:Y:S01]  /*d9e0*/  PRMT R75, R209, 0x9910, RZ ;  /* 0x00009910d14b7816 */ /* 0x000fe200000000ff */
[----:B------:R-:W-:Y:S01]  /*d9f0*/  VIADD R76, R0, 0x32 ;  /* 0x00000032004c7836 */ /* 0x000fe20000000000 */
[----:B------:R-:W-:Y:S01]  /*da00*/  PRMT R77, R89, 0x9910, RZ ;  /* 0x00009910594d7816 */ /* 0x000fe200000000ff */
[----:B------:R-:W0:Y:S01]  /*da10*/  LDCU UR6, c[0x0][0x39c] ;  /* 0x00007380ff0677ac */ /* 0x000e220008000800 */
[----:B----4-:R-:W-:Y:S02]  /*da20*/  IADD3 R68, P6, PT, R252, R230, RZ ;  /* 0x000000e6fc447210 */ /* 0x010fe40007fde0ff */
[----:B------:R-:W-:-:S02]  /*da30*/  SHF.R.S32.HI R75, RZ, 0x8, R75 ;  /* 0x00000008ff4b7819 */ /* 0x000fc4000001144b */
[----:B------:R-:W-:Y:S01]  /*da40*/  SHF.R.S32.HI R77, RZ, 0x8, R77 ;  /* 0x00000008ff4d7819 */ /* 0x000fe2000001144d */
[----:B------:R-:W-:Y:S02]  /*da50*/  IMAD.X R69, R74, 0x1, R231, P6 ;  /* 0x000000014a457824 */ /* 0x000fe400030e06e7 */
[----:B------:R-:W-:Y:S01]  /*da60*/  VIADD R252, R252, UR30 ;  /* 0x0000001efcfc7c36 */ /* 0x000fe20008000000 */
[----:B------:R4:W-:Y:S01]  /*da70*/  @P3 STG.E.U8 desc[UR24][R70.64], R75 ;  /* 0x0000004b46003986 */ /* 0x0009e2000c101118 */
[----:B--2---:R-:W-:Y:S01]  /*da80*/  ISETP.LT.AND P3, PT, R2, UR8, !P1 ;  /* 0x0000000802007c0c */ /* 0x004fe2000cf61270 */
[----:B------:R-:W2:Y:S02]  /*da90*/  LDCU UR8, c[0x0][0x398] ;  /* 0x00007300ff0877ac */ /* 0x000ea40008000800 */
[----:B------:R0:W-:Y:S01]  /*daa0*/  @P2 STG.E.U8 desc[UR24][R68.64], R77 ;  /* 0x0000004d44002986 */ /* 0x0001e2000c101118 */
[----:B---3--:R-:W-:Y:S01]  /*dab0*/  ISETP.LT.AND P2, PT, R3, UR12, !P1 ;  /* 0x0000000c03007c0c */ /* 0x008fe2000cf41270 */
[----:B------:R-:W3:Y:S01]  /*dac0*/  LDCU UR12, c[0x0][0x398] ;  /* 0x00007300ff0c77ac */ /* 0x000ee20008000800 */
[----:B------:R-:W-:-:S02]  /*dad0*/  SHF.R.S32.HI R74, RZ, 0x1f, R252 ;  /* 0x0000001fff4a7819 */ /* 0x000fc400000114fc */
[C---:B------:R-:W-:Y:S02]  /*dae0*/  IADD3 R72, P1, PT, R252.reuse, R229, RZ ;  /* 0x000000e5fc487210 */ /* 0x040fe40007f3e0ff */
[----:B----4-:R-:W-:-:S03]  /*daf0*/  IADD3 R70, P6, PT, R252, R230, RZ ;  /* 0x000000e6fc467210 */ /* 0x010fc60007fde0ff */
        /* <DEDUP_REMOVED lines=19> */
[----:B----4-:R-:W-:Y:S01]  /*dc30*/  IADD3 R70, P6, PT, R252, R230, RZ ;  /* 0x000000e6fc467210 */ /* 0x010fe20007fde0ff */
        /* <DEDUP_REMOVED lines=8> */
[----:B------:R-:W-:-:S02]  /*dcc0*/  ISETP.GE.AND P3, PT, R73, UR6, PT ;  /* 0x0000000649007c0c */ /* 0x000fc4000bf66270 */
[----:B------:R-:W-:Y:S01]  /*dcd0*/  SHF.R.S32.HI R74, RZ, 0x1f, R252 ;  /* 0x0000001fff4a7819 */ /* 0x000fe200000114fc */
[----:B------:R0:W-:Y:S01]  /*dce0*/  @P2 STG.E.U8 desc[UR24][R70.64], R77 ;  /* 0x0000004d46002986 */ /* 0x0001e2000c101118 */
[----:B--2---:R-:W-:Y:S01]  /*dcf0*/  ISETP.LT.AND P2, PT, R2, UR8, !P5 ;  /* 0x0000000802007c0c */ /* 0x004fe2000ef41270 */
[----:B------:R-:W2:Y:S01]  /*dd00*/  LDCU UR6, c[0x0][0x398] ;  /* 0x00007300ff0677ac */ /* 0x000ea20008000800 */
[----:B------:R-:W-:Y:S02]  /*dd10*/  IADD3 R72, P6, PT, R252, R229, RZ ;  /* 0x000000e5fc487210 */ /* 0x000fe40007fde0ff */
[----:B---3--:R-:W-:Y:S01]  /*dd20*/  ISETP.LT.AND P5, PT, R3, UR12, !P5 ;  /* 0x0000000c03007c0c */ /* 0x008fe2000efa1270 */
[----:B------:R-:W3:Y:S02]  /*dd30*/  LDCU UR8, c[0x0][0x398] ;  /* 0x00007300ff0877ac */ /* 0x000ee40008000800 */
[----:B------:R-:W-:Y:S01]  /*dd40*/  IMAD.X R73, R74, 0x1, R228, P6 ;  /* 0x000000014a497824 */ /* 0x000fe200030e06e4 */
[----:B----4-:R-:W-:-:S02]  /*dd50*/  IADD3 R68, P6, PT, R252, R230, RZ ;  /* 0x000000e6fc447210 */ /* 0x010fc40007fde0ff */
[----:B------:R-:W-:Y:S01]  /*dd60*/  F2FP.SATFINITE.E5M2.F32.PACK_AB_MERGE_C R213, R213, R212, RZ ;  /* 0x000000d4d5d5723e */ /* 0x000fe200048060ff */
[----:B0-----:R-:W-:Y:S01]  /*dd70*/  VIADD R70, R0, 0x35 ;  /* 0x0000003500467836 */ /* 0x001fe20000000000 */
[----:B------:R-:W-:Y:S01]  /*dd80*/  F2FP.SATFINITE.E5M2.F32.PACK_AB_MERGE_C R93, R93, R92, RZ ;  /* 0x0000005c5d5d723e */ /* 0x000fe200048060ff */
[----:B------:R-:W-:Y:S01]  /*dd90*/  VIADD R252, R252, UR30 ;  /* 0x0000001efcfc7c36 */ /* 0x000fe20008000000 */
[----:B------:R-:W0:Y:S01]  /*dda0*/  LDCU UR12, c[0x0][0x398] ;  /* 0x00007300ff0c77ac */ /* 0x000e220008000800 */
        /* <DEDUP_REMOVED lines=9> */
[----:B--2---:R-:W-:Y:S01]  /*de40*/  ISETP.LT.AND P4, PT, R3, UR6, !P4 ;  /* 0x0000000603007c0c */ /* 0x004fe2000e781270 */
[----:B------:R-:W-:Y:S01]  /*de50*/  IMAD.X R71, R74, 0x1, R228, P6 ;  /* 0x000000014a477824 */ /* 0x000fe200030e06e4 */
[----:B------:R-:W-:Y:S01]  /*de60*/  PRMT R75, R213, 0x9910, RZ ;  /* 0x00009910d54b7816 */ /* 0x000fe200000000ff */
[----:B------:R-:W-:Y:S01]  /*de70*/  VIADD R76, R0, 0x36 ;  /* 0x00000036004c7836 */ /* 0x000fe20000000000 */
[----:B------:R-:W-:Y:S01]  /*de80*/  PRMT R77, R93, 0x9910, RZ ;  /* 0x000099105d4d7816 */ /* 0x000fe200000000ff */
[----:B------:R-:W2:Y:S01]  /*de90*/  LDCU UR6, c[0x0][0x39c] ;  /* 0x00007380ff0677ac */ /* 0x000ea20008000800 */
[----:B----4-:R-:W-:Y:S02]  /*dea0*/  IADD3 R68, P6, PT, R252, R230, RZ ;  /* 0x000000e6fc447210 */ /* 0x010fe40007fde0ff */
[----:B------:R-:W-:-:S02]  /*deb0*/  SHF.R.S32.HI R75, RZ, 0x8, R75 ;  /* 0x00000008ff4b7819 */ /* 0x000fc4000001144b */
[----:B------:R-:W-:Y:S01]  /*dec0*/  SHF.R.S32.HI R77, RZ, 0x8, R77 ;  /* 0x00000008ff4d7819 */ /* 0x000fe2000001144d */
[----:B------:R-:W-:Y:S02]  /*ded0*/  IMAD.X R69, R74, 0x1, R231, P6 ;  /* 0x000000014a457824 */ /* 0x000fe400030e06e7 */
[----:B------:R-:W-:Y:S01]  /*dee0*/  VIADD R252, R252, UR30 ;  /* 0x0000001efcfc7c36 */ /* 0x000fe20008000000 */
[----:B------:R4:W-:Y:S01]  /*def0*/  @P5 STG.E.U8 desc[UR24][R70.64], R75 ;  /* 0x0000004b46005986 */ /* 0x0009e2000c101118 */
[----:B---3--:R-:W-:Y:S01]  /*df00*/  ISETP.LT.AND P5, PT, R2, UR8, !P1 ;  /* 0x0000000802007c0c */ /* 0x008fe2000cfa1270 */
[----:B------:R-:W3:Y:S02]  /*df10*/  LDCU UR8, c[0x0][0x398] ;  /* 0x00007300ff0877ac */ /* 0x000ee40008000800 */
[----:B------:R2:W-:Y:S01]  /*df20*/  @P4 STG.E.U8 desc[UR24][R68.64], R77 ;  /* 0x0000004d44004986 */ /* 0x0005e2000c101118 */
[----:B0-----:R-:W-:Y:S01]  /*df30*/  ISETP.LT.AND P4, PT, R3, UR12, !P1 ;  /* 0x0000000c03007c0c */ /* 0x001fe2000cf81270 */
[----:B------:R-:W0:Y:S01]  /*df40*/  LDCU UR12, c[0x0][0x398] ;  /* 0x00007300ff0c77ac */ /* 0x000e220008000800 */
        /* <DEDUP_REMOVED lines=17> */
[----:B--2---:R-:W-:-:S02]  /*e060*/  IADD3 R68, P0, PT, R252, R229, RZ ;  /* 0x000000e5fc447210 */ /* 0x004fc40007f1e0ff */
[----:B------:R-:W-:Y:S01]  /*e070*/  PRMT R75, R215, 0x9910, RZ ;  /* 0x00009910d74b7816 */ /* 0x000fe200000000ff */
[----:B------:R-:W2:Y:S01]  /*e080*/  LDCU UR14, c[0x0][0x398] ;  /* 0x00007300ff0e77ac */ /* 0x000ea20008000800 */
        /* <DEDUP_REMOVED lines=17> */
[----:B0-----:R-:W-:Y:S01]  /*e1a0*/  ISETP.LT.AND P3, PT, R3, UR12, !P3 ;  /* 0x0000000c03007c0c */ /* 0x001fe2000df61270 */
[----:B------:R-:W0:Y:S02]  /*e1b0*/  LDCU UR8, c[0x0][0x398] ;  /* 0x00007300ff0877ac */ /* 0x000e240008000800 */
[----:B------:R-:W-:Y:S01]  /*e1c0*/  IMAD.X R73, R74, 0x1, R228, P6 ;  /* 0x000000014a497824 */ /* 0x000fe200030e06e4 */
[----:B----4-:R-:W-:-:S02]  /*e1d0*/  IADD3 R68, P6, PT, R252, R230, RZ ;  /* 0x000000e6fc447210 */ /* 0x010fc40007fde0ff */
[----:B------:R-:W-:Y:S01]  /*e1e0*/  F2FP.SATFINITE.E5M2.F32.PACK_AB_MERGE_C R217, R217, R216, RZ ;  /* 0x000000d8d9d9723e */ /* 0x000fe200048060ff */
[----:B--2---:R-:W-:Y:S01]  /*e1f0*/  VIADD R70, R0, 0x39 ;  /* 0x0000003900467836 */ /* 0x004fe20000000000 */
[----:B------:R-:W-:Y:S01]  /*e200*/  F2FP.SATFINITE.E5M2.F32.PACK_AB_MERGE_C R97, R97, R96, RZ ;  /* 0x000000606161723e */ /* 0x000fe200048060ff */
[----:B------:R-:W-:Y:S01]  /*e210*/  VIADD R252, R252, UR30 ;  /* 0x0000001efcfc7c36 */ /* 0x000fe20008000000 */
[----:B------:R-:W2:Y:S01]  /*e220*/  LDCU UR12, c[0x0][0x398] ;  /* 0x00007300ff0c77ac */ /* 0x000ea20008000800 */
        /* <DEDUP_REMOVED lines=9> */
[----:B---3--:R-:W-:Y:S01]  /*e2c0*/  ISETP.LT.AND P2, PT, R3, UR6, !P2 ;  /* 0x0000000603007c0c */ /* 0x008fe2000d741270 */
[----:B------:R-:W-:Y:S01]  /*e2d0*/  IMAD.X R71, R74, 0x1, R228, P6 ;  /* 0x000000014a477824 */ /* 0x000fe200030e06e4 */
[----:B------:R-:W-:Y:S01]  /*e2e0*/  PRMT R75, R217, 0x9910, RZ ;  /* 0x00009910d94b7816 */ /* 0x000fe200000000ff */
[----:B------:R-:W-:Y:S01]  /*e2f0*/  VIADD R76, R0, 0x3a ;  /* 0x0000003a004c7836 */ /* 0x000fe20000000000 */
[----:B------:R-:W-:Y:S01]  /*e300*/  PRMT R77, R97, 0x9910, RZ ;  /* 0x00009910614d7816 */ /* 0x000fe200000000ff */
[----:B------:R-:W3:Y:S01]  /*e310*/  LDCU UR6, c[0x0][0x39c] ;  /* 0x00007380ff0677ac */ /* 0x000ee20008000800 */
[----:B----4-:R-:W-:Y:S02]  /*e320*/  IADD3 R68, P6, PT, R252, R230, RZ ;  /* 0x000000e6fc447210 */ /* 0x010fe40007fde0ff */
        /* <DEDUP_REMOVED lines=50> */
[----:B----4-:R-:W-:-:S02]  /*e650*/  IADD3 R68, P6, PT, R252, R230, RZ ;  /* 0x000000e6fc447210 */ /* 0x010fc40007fde0ff */
[----:B------:R-:W-:Y:S01]  /*e660*/  F2FP.SATFINITE.E5M2.F32.PACK_AB_MERGE_C R221, R221, R220, RZ ;  /* 0x000000dcdddd723e */ /* 0x000fe200048060ff */
[----:B---3--:R-:W-:Y:S01]  /*e670*/  VIADD R70, R0, 0x3d ;  /* 0x0000003d00467836 */ /* 0x008fe20000000000 */
        /* <DEDUP_REMOVED lines=51> */
[----:B----4-:R-:W-:Y:S02]  /*e9b0*/  IADD3 R70, P6, PT, R252, R230, RZ ;  /* 0x000000e6fc467210 */ /* 0x010fe40007fde0ff */
[----:B------:R-:W-:Y:S01]  /*e9c0*/  SHF.R.S32.HI R75, RZ, 0x8, R75 ;  /* 0x00000008ff4b7819 */ /* 0x000fe2000001144b */
[----:B------:R-:W-:Y:S01]  /*e9d0*/  VIADD R73, R0, 0x40 ;  /* 0x0000004000497836 */ /* 0x000fe20000000000 */
[----:B------:R-:W-:Y:S01]  /*e9e0*/  SHF.R.S32.HI R77, RZ, 0x8, R77 ;  /* 0x00000008ff4d7819 */ /* 0x000fe2000001144d */
[----:B------:R-:W-:Y:S01]  /*e9f0*/  IMAD.X R71, R74, 0x1, R231, P6 ;  /* 0x000000014a477824 */ /* 0x000fe200030e06e7 */
[----:B-1----:R-:W-:Y:S01]  /*ea00*/  ISETP.GE.AND P0, PT, R76, UR4, PT ;  /* 0x000000044c007c0c */ /* 0x002fe2000bf06270 */
[----:B------:R-:W-:Y:S01]  /*ea10*/  VIADD R252, R252, UR30 ;  /* 0x0000001efcfc7c36 */ /* 0x000fe20008000000 */
[----:B------:R-:W1:Y:S01]  /*ea20*/  LDCU UR4, c[0x0][0x39c] ;  /* 0x00007380ff0477ac */ /* 0x000e620008000800 */
[----:B------:R4:W-:Y:S01]  /*ea30*/  @P5 STG.E.U8 desc[UR24][R68.64], R75 ;  /* 0x0000004b44005986 */ /* 0x0009e2000c101118 */
[----:B--2---:R-:W-:-:S03]  /*ea40*/  ISETP.LT.AND P5, PT, R2, UR8, !P3 ;  /* 0x0000000802007c0c */ /* 0x004fc6000dfa1270 */
[----:B------:R2:W-:Y:S01]  /*ea50*/  @P4 STG.E.U8 desc[UR24][R70.64], R77 ;  /* 0x0000004d46004986 */ /* 0x0005e2000c101118 */
[----:B------:R-:W-:Y:S01]  /*ea60*/  ISETP.GE.AND P4, PT, R73, UR6, PT ;  /* 0x0000000649007c0c */ /* 0x000fe2000bf86270 */
[----:B------:R-:W0:Y:S01]  /*ea70*/  LDCU UR6, c[0x0][0x398] ;  /* 0x00007300ff0677ac */ /* 0x000e220008000800 */
[----:B------:R-:W-:Y:S02]  /*ea80*/  SHF.R.S32.HI R74, RZ, 0x1f, R252 ;  /* 0x0000001fff4a7819 */ /* 0x000fe400000114fc */
[----:B------:R-:W-:Y:S01]  /*ea90*/  IADD3 R72, P6, PT, R252, R229, RZ ;  /* 0x000000e5fc487210 */ /* 0x000fe20007fde0ff */
[----:B------:R-:W0:Y:S01]  /*eaa0*/  LDCU UR8, c[0x0][0x398] ;  /* 0x00007300ff0877ac */ /* 0x000e220008000800 */
[----:B---3--:R-:W-:-:S03]  /*eab0*/  ISETP.LT.AND P3, PT, R3, UR12, !P3 ;  /* 0x0000000c03007c0c */ /* 0x008fc6000df61270 */
[----:B------:R-:W-:Y:S01]  /*eac0*/  IMAD.X R73, R74, 0x1, R228, P6 ;  /* 0x000000014a497824 */ /* 0x000fe200030e06e4 */
[----:B----4-:R-:W-:Y:S01]  /*ead0*/  IADD3 R68, P6, PT, R252, R230, RZ ;  /* 0x000000e6fc447210 */ /* 0x010fe20007fde0ff */
[----:B--2---:R-:W-:Y:S01]  /*eae0*/  VIADD R70, R0, 0x41 ;  /* 0x0000004100467836 */ /* 0x004fe20000000000 */
[----:B------:R-:W-:Y:S01]  /*eaf0*/  F2FP.SATFINITE.E5M2.F32.PACK_AB_MERGE_C R225, R225, R224, RZ ;  /* 0x000000e0e1e1723e */ /* 0x000fe200048060ff */
[----:B------:R-:W-:Y:S01]  /*eb00*/  VIADD R252, R252, UR30 ;  /* 0x0000001efcfc7c36 */ /* 0x000fe20008000000 */
[----:B------:R-:W-:Y:S01]  /*eb10*/  F2FP.SATFINITE.E5M2.F32.PACK_AB_MERGE_C R105, R105, R104, RZ ;  /* 0x000000686969723e */ /* 0x000fe200048060ff */
[----:B------:R-:W-:Y:S01]  /*eb20*/  IMAD.X R69, R74, 0x1, R231, P6 ;  /* 0x000000014a457824 */ /* 0x000fe200030e06e7 */
[----:B------:R-:W2:Y:S01]  /*eb30*/  LDCU UR12, c[0x0][0x398] ;  /* 0x00007300ff0c77ac */ /* 0x000ea20008000800 */
[----:B------:R-:W-:Y:S01]  /*eb40*/  @P5 STG.E.U8 desc[UR24][R72.64], R225 ;  /* 0x000000e148005986 */ /* 0x000fe2000c101118 */
[----:B-1----:R-:W-:Y:S02]  /*eb50*/  ISETP.GE.AND P5, PT, R70, UR4, PT ;  /* 0x0000000446007c0c */ /* 0x002fe4000bfa6270 */
[----:B------:R-:W-:Y:S01]  /*eb60*/  SHF.R.S32.HI R74, RZ, 0x1f, R252 ;  /* 0x0000001fff4a7819 */ /* 0x000fe200000114fc */
[----:B------:R1:W-:Y:S01]  /*eb70*/  @P3 STG.E.U8 desc[UR24][R68.64], R105 ;  /* 0x0000006944003986 */ /* 0x0003e2000c101118 */
[----:B------:R-:W-:Y:S01]  /*eb80*/  IADD3 R70, P6, PT, R252, R229, RZ ;  /* 0x000000e5fc467210 */ /* 0x000fe20007fde0ff */
[----:B------:R-:W3:Y:S01]  /*eb90*/  LDCU UR4, c[0x0][0x39c] ;  /* 0x00007380ff0477ac */ /* 0x000ee20008000800 */
[----:B-----5:R-:W-:-:S02]  /*eba0*/  ISETP.LT.AND P3, PT, R2, UR11, !P2 ;  /* 0x0000000b02007c0c */ /* 0x020fc4000d761270 */
[----:B0-----:R-:W-:Y:S01]  /*ebb0*/  ISETP.LT.AND P2, PT, R3, UR6, !P2 ;  /* 0x0000000603007c0c */ /* 0x001fe2000d741270 */
[----:B------:R-:W-:Y:S01]  /*ebc0*/  IMAD.X R71, R74, 0x1, R228, P6 ;  /* 0x000000014a477824 */ /* 0x000fe200030e06e4 */
[----:B------:R-:W-:Y:S01]  /*ebd0*/  PRMT R75, R225, 0x9910, RZ ;  /* 0x00009910e14b7816 */ /* 0x000fe200000000ff */
[----:B------:R-:W0:Y:S01]  /*ebe0*/  LDCU UR11, c[0x0][0x398] ;  /* 0x00007300ff0b77ac */ /* 0x000e220008000800 */
[----:B------:R-:W-:Y:S02]  /*ebf0*/  PRMT R77, R105, 0x9910, RZ ;  /* 0x00009910694d7816 */ /* 0x000fe400000000ff */
[----:B-1----:R-:W-:Y:S01]  /*ec00*/  IADD3 R68, P6, PT, R252, R230, RZ ;  /* 0x000000e6fc447210 */ /* 0x002fe20007fde0ff */
[----:B------:R-:W-:Y:S01]  /*ec10*/  VIADD R76, R0, 0x42 ;  /* 0x00000042004c7836 */ /* 0x000fe20000000000 */
[----:B------:R-:W-:Y:S01]  /*ec20*/  SHF.R.S32.HI R75, RZ, 0x8, R75 ;  /* 0x00000008ff4b7819 */ /* 0x000fe2000001144b */
[----:B------:R-:W1:Y:S01]  /*ec30*/  LDCU UR6, c[0x0][0x39c] ;  /* 0x00007380ff0677ac */ /* 0x000e620008000800 */
[----:B------:R-:W-:Y:S01]  /*ec40*/  SHF.R.S32.HI R77, RZ, 0x8, R77 ;  /* 0x00000008ff4d7819 */ /* 0x000fe2000001144d */
[----:B------:R-:W-:-:S02]  /*ec50*/  IMAD.X R69, R74, 0x1, R231, P6 ;  /* 0x000000014a457824 */ /* 0x000fc400030e06e7 */
[----:B------:R-:W-:Y:S01]  /*ec60*/  VIADD R252, R252, UR30 ;  /* 0x0000001efcfc7c36 */ /* 0x000fe20008000000 */
[----:B------:R4:W-:Y:S01]  /*ec70*/  @P3 STG.E.U8 desc[UR24][R70.64], R75 ;  /* 0x0000004b46003986 */ /* 0x0009e2000c101118 */
[----:B------:R-:W-:Y:S01]  /*ec80*/  ISETP.LT.AND P3, PT, R2, UR8, !P1 ;  /* 0x0000000802007c0c */ /* 0x000fe2000cf61270 */
[----:B------:R-:W5:Y:S02]  /*ec90*/  LDCU UR8, c[0x0][0x398] ;  /* 0x00007300ff0877ac */ /* 0x000f640008000800 */
[----:B------:R0:W-:Y:S01]  /*eca0*/  @P2 STG.E.U8 desc[UR24][R68.64], R77 ;  /* 0x0000004d44002986 */ /* 0x0001e2000c101118 */
[----:B--2---:R-:W-:Y:S01]  /*ecb0*/  ISETP.LT.AND P2, PT, R3, UR12, !P1 ;  /* 0x0000000c03007c0c */ /* 0x004fe2000cf41270 */
[----:B------:R-:W2:Y:S01]  /*ecc0*/  LDCU UR12, c[0x0][0x398] ;  /* 0x00007300ff0c77ac */ /* 0x000ea20008000800 */
[----:B------:R-:W-:Y:S02]  /*ecd0*/  SHF.R.S32.HI R74, RZ, 0x1f, R252 ;  /* 0x0000001fff4a7819 */ /* 0x000fe400000114fc */
[----:B------:R-:W-:-:S02]  /*ece0*/  IADD3 R72, P1, PT, R252, R229, RZ ;  /* 0x000000e5fc487210 */ /* 0x000fc40007f3e0ff */
[----:B----4-:R-:W-:-:S03]  /*ecf0*/  IADD3 R70, P6, PT, R252, R230, RZ ;  /* 0x000000e6fc467210 */ /* 0x010fc60007fde0ff */
[----:B------:R-:W-:Y:S01]  /*ed00*/  IMAD.X R73, R74, 0x1, R228, P1 ;  /* 0x000000014a497824 */ /* 0x000fe200008e06e4 */
[----:B---3--:R-:W-:Y:S01]  /*ed10*/  ISETP.GE.AND P1, PT, R76, UR4, PT ;  /* 0x000000044c007c0c */ /* 0x008fe2000bf26270 */
[----:B------:R-:W3:Y:S01]  /*ed20*/  LDCU UR4, c[0x0][0x39c] ;  /* 0x00007380ff0477ac */ /* 0x000ee20008000800 */
[----:B------:R-:W-:Y:S01]  /*ed30*/  F2FP.SATFINITE.E5M2.F32.PACK_AB_MERGE_C R227, R227, R226, RZ ;  /* 0x000000e2e3e3723e */ /* 0x000fe200048060ff */
[----:B------:R-:W-:Y:S01]  /*ed40*/  IMAD.X R71, R74, 0x1, R231, P6 ;  /* 0x000000014a477824 */ /* 0x000fe200030e06e7 */
[----:B------:R-:W-:Y:S01]  /*ed50*/  F2FP.SATFINITE.E5M2.F32.PACK_AB_MERGE_C R107, R107, R106, RZ ;  /* 0x0000006a6b6b723e */ /* 0x000fe200048060ff */
[----:B------:R-:W-:Y:S02]  /*ed60*/  VIADD R252, R252, UR30 ;  /* 0x0000001efcfc7c36 */ /* 0x000fe40008000000 */
[----:B------:R-:W-:Y:S01]  /*ed70*/  @P3 STG.E.U8 desc[UR24][R72.64], R227 ;  /* 0x000000e348003986 */ /* 0x000fe2000c101118 */
[----:B0-----:R-:W-:Y:S01]  /*ed80*/  ISETP.LT.AND P3, PT, R2, UR11, !P0 ;  /* 0x0000000b02007c0c */ /* 0x001fe2000c761270 */
[----:B------:R-:W-:Y:S01]  /*ed90*/  VIADD R76, R0, 0x43 ;  /* 0x00000043004c7836 */ /* 0x000fe20000000000 */
[----:B------:R-:W-:Y:S01]  /*eda0*/  SHF.R.S32.HI R74, RZ, 0x1f, R252 ;  /* 0x0000001fff4a7819 */ /* 0x000fe200000114fc */
[----:B------:R0:W-:Y:S01]  /*edb0*/  @P2 STG.E.U8 desc[UR24][R70.64], R107 ;  /* 0x0000006b46002986 */ /* 0x0001e2000c101118 */
[----:B------:R-:W-:Y:S01]  /*edc0*/  ISETP.LT.AND P2, PT, R3, UR14, !P0 ;  /* 0x0000000e03007c0c */ /* 0x000fe2000c741270 */
[----:B------:R-:W4:Y:S01]  /*edd0*/  LDCU UR11, c[0x0][0x398] ;  /* 0x00007300ff0b77ac */ /* 0x000f220008000800 */
[----:B------:R-:W-:-:S02]  /*ede0*/  IADD3 R68, P0, PT, R252, R229, RZ ;  /* 0x000000e5fc447210 */ /* 0x000fc40007f1e0ff */
[----:B------:R-:W-:Y:S01]  /*edf0*/  PRMT R75, R227, 0x9910, RZ ;  /* 0x00009910e34b7816 */ /* 0x000fe200000000ff */
[----:B------:R-:W1:Y:S01]  /*ee00*/  LDCU UR14, c[0x0][0x398] ;  /* 0x00007300ff0e77ac */ /* 0x000e620008000800 */
[----:B------:R-:W-:Y:S01]  /*ee10*/  PRMT R77, R107, 0x9910, RZ ;  /* 0x000099106b4d7816 */ /* 0x000fe200000000ff */
[----:B------:R-:W-:Y:S01]  /*ee20*/  IMAD.X R69, R74, 0x1, R228, P0 ;  /* 0x000000014a457824 */ /* 0x000fe200000e06e4 */
[----:B0-----:R-:W-:Y:S02]  /*ee30*/  IADD3 R70, P6, PT, R252, R230, RZ ;  /* 0x000000e6fc467210 */ /* 0x001fe40007fde0ff */
[----:B------:R-:W-:Y:S01]  /*ee40*/  SHF.R.S32.HI R75, RZ, 0x8, R75 ;  /* 0x00000008ff4b7819 */ /* 0x000fe2000001144b */
[----:B------:R-:W-:Y:S01]  /*ee50*/  VIADD R73, R0, 0x44 ;  /* 0x0000004400497836 */ /* 0x000fe20000000000 */
[----:B------:R-:W-:Y:S01]  /*ee60*/  SHF.R.S32.HI R77, RZ, 0x8, R77 ;  /* 0x00000008ff4d7819 */ /* 0x000fe2000001144d */
[----:B------:R-:W-:Y:S01]  /*ee70*/  IMAD.X R71, R74, 0x1, R231, P6 ;  /* 0x000000014a477824 */ /* 0x000fe200030e06e7 */
[----:B---3--:R-:W-:Y:S01]  /*ee80*/  ISETP.GE.AND P0, PT, R76, UR4, PT ;  /* 0x000000044c007c0c */ /* 0x008fe2000bf06270 */
[----:B------:R-:W-:Y:S01]  /*ee90*/  VIADD R252, R252, UR30 ;  /* 0x0000001efcfc7c36 */ /* 0x000fe20008000000 */
[----:B------:R-:W0:Y:S01]  /*eea0*/  LDCU UR4, c[0x0][0x39c] ;  /* 0x00007380ff0477ac */ /* 0x000e220008000800 */
[----:B------:R3:W-:Y:S01]  /*eeb0*/  @P3 STG.E.U8 desc[UR24][R68.64], R75 ;  /* 0x0000004b44003986 */ /* 0x0007e2000c101118 */
[----:B-----5:R-:W-:-:S03]  /*eec0*/  ISETP.LT.AND P6, PT, R2, UR8, !P4 ;  /* 0x0000000802007c0c */ /* 0x020fc6000e7c1270 */
[----:B------:R5:W-:Y:S01]  /*eed0*/  @P2 STG.E.U8 desc[UR24][R70.64], R77 ;  /* 0x0000004d46002986 */ /* 0x000be2000c101118 */
[----:B-1----:R-:W-:Y:S01]  /*eee0*/  ISETP.GE.AND P2, PT, R73, UR6, PT ;  /* 0x0000000649007c0c */ /* 0x002fe2000bf46270 */
[----:B------:R-:W1:Y:S01]  /*eef0*/  LDCU UR6, c[0x0][0x398] ;  /* 0x00007300ff0677ac */ /* 0x000e620008000800 */
[----:B------:R-:W-:Y:S02]  /*ef00*/  SHF.R.S32.HI R74, RZ, 0x1f, R252 ;  /* 0x0000001fff4a7819 */ /* 0x000fe400000114fc */
[----:B------:R-:W-:Y:S01]  /*ef10*/  IADD3 R72, P3, PT, R252, R229, RZ ;  /* 0x000000e5fc487210 */ /* 0x000fe20007f7e0ff */
[----:B------:R-:W1:Y:S01]  /*ef20*/  LDCU UR8, c[0x0][0x398] ;  /* 0x00007300ff0877ac */ /* 0x000e620008000800 */
[----:B--2---:R-:W-:-:S03]  /*ef30*/  ISETP.LT.AND P4, PT, R3, UR12, !P4 ;  /* 0x0000000c03007c0c */ /* 0x004fc6000e781270 */
[----:B------:R-:W-:Y:S01]  /*ef40*/  IMAD.X R73, R74, 0x1, R228, P3 ;  /* 0x000000014a497824 */ /* 0x000fe200018e06e4 */
[----:B---3--:R-:W-:Y:S02]  /*ef50*/  IADD3 R68, P3, PT, R252, R230, RZ ;  /* 0x000000e6fc447210 */ /* 0x008fe40007f7e0ff */
[----:B-----5:R-:W-:Y:S01]  /*ef60*/  F2FP.SATFINITE.E5M2.F32.PACK_AB_MERGE_C R71, R5, R4, RZ ;  /* 0x000000040547723e */ /* 0x020fe200048060ff */
[----:B------:R-:W-:Y:S01]  /*ef70*/  VIADD R4, R0, 0x45 ;  /* 0x0000004500047836 */ /* 0x000fe20000000000 */
[----:B------:R-:W-:Y:S01]  /*ef80*/  F2FP.SATFINITE.E5M2.F32.PACK_AB_MERGE_C R109, R109, R108, RZ ;  /* 0x0000006c6d6d723e */ /* 0x000fe200048060ff */
[----:B------:R-:W-:Y:S01]  /*ef90*/  VIADD R252, R252, UR30 ;  /* 0x0000001efcfc7c36 */ /* 0x000fe20008000000 */
[----:B------:R-:W2:Y:S01]  /*efa0*/  LDCU UR12, c[0x0][0x398] ;  /* 0x00007300ff0c77ac */ /* 0x000ea20008000800 */
[----:B------:R-:W-:Y:S01]  /*efb0*/  IMAD.X R69, R74, 0x1, R231, P3 ;  /* 0x000000014a457824 */ /* 0x000fe200018e06e7 */
[----:B0-----:R-:W-:Y:S01]  /*efc0*/  ISETP.GE.AND P3, PT, R4, UR4, PT ;  /* 0x0000000404007c0c */ /* 0x001fe2000bf66270 */
[----:B------:R0:W-:Y:S01]  /*efd0*/  @P6 STG.E.U8 desc[UR24][R72.64], R109 ;  /* 0x0000006d48006986 */ /* 0x0001e2000c101118 */
[----:B------:R-:W-:Y:S01]  /*efe0*/  PRMT R5, R109, 0x9910, RZ ;  /* 0x000099106d057816 */ /* 0x000fe200000000ff */
[----:B------:R-:W3:Y:S01]  /*eff0*/  LDCU UR4, c[0x0][0x39c] ;  /* 0x00007380ff0477ac */ /* 0x000ee20008000800 */
[----:B------:R-:W-:Y:S01]  /*f000*/  SHF.R.S32.HI R70, RZ, 0x1f, R252 ;  /* 0x0000001fff467819 */ /* 0x000fe200000114fc */
[----:B------:R5:W-:Y:S01]  /*f010*/  @P4 STG.E.U8 desc[UR24][R68.64], R71 ;  /* 0x0000004744004986 */ /* 0x000be2000c101118 */
[----:B------:R-:W-:-:S02]  /*f020*/  IADD3 R4, P6, PT, R252, R229, RZ ;  /* 0x000000e5fc047210 */ /* 0x000fc40007fde0ff */
[----:B----4-:R-:W-:Y:S01]  /*f030*/  ISETP.LT.AND P4, PT, R2, UR11, !P5 ;  /* 0x0000000b02007c0c */ /* 0x010fe2000ef81270 */
[----:B------:R-:W4:Y:S01]  /*f040*/  LDCU UR11, c[0x0][0x398] ;  /* 0x00007300ff0b77ac */ /* 0x000f220008000800 */
[----:B-1----:R-:W-:Y:S01]  /*f050*/  ISETP.LT.AND P5, PT, R3, UR6, !P5 ;  /* 0x0000000603007c0c */ /* 0x002fe2000efa1270 */
[----:B0-----:R-:W-:Y:S01]  /*f060*/  IMAD.MOV.U32 R73, RZ, RZ, R5 ;  /* 0x000000ffff497224 */ /* 0x001fe200078e0005 */
[----:B------:R-:W-:Y:S01]  /*f070*/  PRMT R75, R71, 0x9910, RZ ;  /* 0x00009910474b7816 */ /* 0x000fe200000000ff */
[----:B------:R-:W-:Y:S01]  /*f080*/  IMAD.X R5, R70, 0x1, R228, P6 ;  /* 0x0000000146057824 */ /* 0x000fe200030e06e4 */
[----:B------:R-:W-:Y:S01]  /*f090*/  F2FP.SATFINITE.E5M2.F32.PACK_AB_MERGE_C R111, R111, R110, RZ ;  /* 0x0000006e6f6f723e */ /* 0x000fe200048060ff */
[----:B------:R-:W-:Y:S01]  /*f0a0*/  VIADD R74, R0, 0x46 ;  /* 0x00000046004a7836 */ /* 0x000fe20000000000 */
[----:B-----5:R-:W-:Y:S01]  /*f0b0*/  IADD3 R68, P6, PT, R252, R230, RZ ;  /* 0x000000e6fc447210 */ /* 0x020fe20007fde0ff */
[----:B------:R-:W0:Y:S01]  /*f0c0*/  LDCU UR6, c[0x0][0x39c] ;  /* 0x00007380ff0677ac */ /* 0x000e220008000800 */
        /* <DEDUP_REMOVED lines=8> */
[----:B------:R-:W-:Y:S01]  /*f150*/  ISETP.LT.AND P5, PT, R2, UR8, !P1 ;  /* 0x0000000802007c0c */ /* 0x000fe2000cfa1270 */
[----:B------:R-:W0:Y:S01]  /*f160*/  LDCU UR8, c[0x0][0x398] ;  /* 0x00007300ff0877ac */ /* 0x000e220008000800 */
[----:B------:R-:W-:-:S02]  /*f170*/  SHF.R.S32.HI R72, RZ, 0x1f, R252 ;  /* 0x0000001fff487819 */ /* 0x000fc400000114fc */
[C---:B------:R-:W-:Y:S02]  /*f180*/  IADD3 R70, P1, PT, R252.reuse, R229, RZ ;  /* 0x000000e5fc467210 */ /* 0x040fe40007f3e0ff */
[----:B-1----:R-:W-:-:S03]  /*f190*/  IADD3 R4, P6, PT, R252, R230, RZ ;  /* 0x000000e6fc047210 */ /* 0x002fc60007fde0ff */
[----:B------:R-:W-:Y:S01]  /*f1a0*/  IMAD.X R71, R72, 0x1, R228, P1 ;  /* 0x0000000148477824 */ /* 0x000fe200008e06e4 */
[----:B---3--:R-:W-:Y:S01]  /*f1b0*/  ISETP.GE.AND P1, PT, R74, UR4, PT ;  /* 0x000000044a007c0c */ /* 0x008fe2000bf26270 */
[----:B------:R-:W1:Y:S01]  /*f1c0*/  LDCU UR4, c[0x0][0x39c] ;  /* 0x00007380ff0477ac */ /* 0x000e620008000800 */
[----:B------:R-:W-:Y:S01]  /*f1d0*/  IMAD.X R5, R72, 0x1, R231, P6 ;  /* 0x0000000148057824 */ /* 0x000fe200030e06e7 */
[----:B-----5:R-:W-:Y:S01]  /*f1e0*/  F2FP.SATFINITE.E5M2.F32.PACK_AB_MERGE_C R69, R7, R6, RZ ;  /* 0x000000060745723e */ /* 0x020fe200048060ff */
[----:B------:R-:W-:Y:S01]  /*f1f0*/  VIADD R252, R252, UR30 ;  /* 0x0000001efcfc7c36 */ /* 0x000fe20008000000 */
[----:B------:R-:W-:Y:S01]  /*f200*/  PRMT R7, R111, 0x9910, RZ ;  /* 0x000099106f077816 */ /* 0x000fe200000000ff */
[----:B------:R3:W-:Y:S01]  /*f210*/  @P5 STG.E.U8 desc[UR24][R70.64], R111 ;  /* 0x0000006f46005986 */ /* 0x0007e2000c101118 */
[----:B----4-:R-:W-:Y:S01]  /*f220*/  ISETP.LT.AND P5, PT, R2, UR11, !P0 ;  /* 0x0000000b02007c0c */ /* 0x010fe2000c7a1270 */
[----:B------:R-:W-:Y:S01]  /*f230*/  VIADD R72, R0, 0x47 ;  /* 0x0000004700487836 */ /* 0x000fe20000000000 */
[----:B------:R-:W-:Y:S01]  /*f240*/  SHF.R.S32.HI R68, RZ, 0x1f, R252 ;  /* 0x0000001fff447819 */ /* 0x000fe200000114fc */
[----:B------:R4:W-:Y:S01]  /*f250*/  @P4 STG.E.U8 desc[UR24][R4.64], R69 ;  /* 0x0000004504004986 */ /* 0x0009e2000c101118 */
[----:B------:R-:W-:Y:S01]  /*f260*/  ISETP.LT.AND P4, PT, R3, UR14, !P0 ;  /* 0x0000000e03007c0c */ /* 0x000fe2000c781270 */
[----:B------:R-:W5:Y:S01]  /*f270*/  LDCU UR11, c[0x0][0x398] ;  /* 0x00007300ff0b77ac */ /* 0x000f620008000800 */
[----:B------:R-:W-:-:S02]  /*f280*/  IADD3 R6, P0, PT, R252, R229, RZ ;  /* 0x000000e5fc067210 */ /* 0x000fc40007f1e0ff */
[----:B------:R-:W-:Y:S01]  /*f290*/  PRMT R73, R69, 0x9910, RZ ;  /* 0x0000991045497816 */ /* 0x000fe200000000ff */
[----:B------:R-:W2:Y:S01]  /*f2a0*/  LDCU UR14, c[0x0][0x398] ;  /* 0x00007300ff0e77ac */ /* 0x000ea20008000800 */
[----:B---3--:R-:W-:Y:S01]  /*f2b0*/  IMAD.MOV.U32 R71, RZ, RZ, R7 ;  /* 0x000000ffff477224 */ /* 0x008fe200078e0007 */
[----:B----4-:R-:W-:Y:S01]  /*f2c0*/  IADD3 R4, P6, PT, R252, R230, RZ ;  /* 0x000000e6fc047210 */ /* 0x010fe20007fde0ff */
[----:B------:R-:W-:-:S03]  /*f2d0*/  IMAD.X R7, R68, 0x1, R228, P0 ;  /* 0x0000000144077824 */ /* 0x000fc600000e06e4 */
[----:B------:R-:W-:Y:S01]  /*f2e0*/  SHF.R.S32.HI R71, RZ, 0x8, R71 ;  /* 0x00000008ff477819 */ /* 0x000fe20000011447 */
[----:B------:R-:W-:Y:S01]  /*f2f0*/  VIADD R252, R252, UR30 ;  /* 0x0000001efcfc7c36 */ /* 0x000fe20008000000 */
[----:B------:R-:W-:Y:S01]  /*f300*/  SHF.R.S32.HI R73, RZ, 0x8, R73 ;  /* 0x00000008ff497819 */ /* 0x000fe20000011449 */
[----:B------:R-:W-:Y:S01]  /*f310*/  IMAD.X R5, R68, 0x1, R231, P6 ;  /* 0x0000000144057824 */ /* 0x000fe200030e06e7 */
[----:B-1----:R-:W-:Y:S01]  /*f320*/  ISETP.GE.AND P0, PT, R72, UR4, PT ;  /* 0x0000000448007c0c */ /* 0x002fe2000bf06270 */
[----:B------:R-:W-:Y:S01]  /*f330*/  VIADD R69, R0, 0x48 ;  /* 0x0000004800457836 */ /* 0x000fe20000000000 */
[----:B------:R-:W-:Y:S01]  /*f340*/  @P5 STG.E.U8 desc[UR24][R6.64], R71 ;  /* 0x0000004706005986 */ /* 0x000fe2000c101118 */
[----:B------:R-:W1:Y:S01]  /*f350*/  LDCU UR4, c[0x0][0x39c] ;  /* 0x00007380ff0477ac */ /* 0x000e620008000800 */
[----:B0-----:R-:W-:Y:S02]  /*f360*/  ISETP.LT.AND P5, PT, R2, UR8, !P2 ;  /* 0x0000000802007c0c */ /* 0x001fe4000d7a1270 */
[----:B------:R0:W-:Y:S01]  /*f370*/  @P4 STG.E.U8 desc[UR24][R4.64], R73 ;  /* 0x0000004904004986 */ /* 0x0001e2000c101118 */
[----:B------:R-:W-:Y:S01]  /*f380*/  SHF.R.S32.HI R70, RZ, 0x1f, R252 ;  /* 0x0000001fff467819 */ /* 0x000fe200000114fc */
[----:B------:R-:W3:Y:S01]  /*f390*/  LDCU UR8, c[0x0][0x398] ;  /* 0x00007300ff0877ac */ /* 0x000ee20008000800 */
[----:B------:R-:W-:-:S02]  /*f3a0*/  IADD3 R68, P4, PT, R252, R229, RZ ;  /* 0x000000e5fc447210 */ /* 0x000fc40007f9e0ff */
[----:B--2---:R-:W-:Y:S01]  /*f3b0*/  ISETP.LT.AND P6, PT, R3, UR12, !P2 ;  /* 0x0000000c03007c0c */ /* 0x004fe2000d7c1270 */
[----:B------:R-:W2:Y:S01]  /*f3c0*/  LDCU UR12, c[0x0][0x398] ;  /* 0x00007300ff0c77ac */ /* 0x000ea20008000800 */
[----:B------:R-:W-:Y:S01]  /*f3d0*/  ISETP.GE.AND P2, PT, R69, UR6, PT ;  /* 0x0000000645007c0c */ /* 0x000fe2000bf46270 */
[----:B------:R-:W4:Y:S01]  /*f3e0*/  LDCU UR6, c[0x0][0x398] ;  /* 0x00007300ff0677ac */ /* 0x000f220008000800 */
[----:B------:R-:W-:Y:S01]  /*f3f0*/  IMAD.X R69, R70, 0x1, R228, P4 ;  /* 0x0000000146457824 */ /* 0x000fe200020e06e4 */
[----:B0-----:R-:W-:Y:S01]  /*f400*/  IADD3 R4, P4, PT, R252, R230, RZ ;  /* 0x000000e6fc047210 */ /* 0x001fe20007f9e0ff */
[----:B------:R-:W-:Y:S01]  /*f410*/  VIADD R6, R0, 0x49 ;  /* 0x0000004900067836 */ /* 0x000fe20000000000 */
[----:B------:R-:W-:Y:S01]  /*f420*/  F2FP.SATFINITE.E5M2.F32.PACK_AB_MERGE_C R113, R113, R112, RZ ;  /* 0x000000707171723e */ /* 0x000fe200048060ff */
[----:B------:R-:W-:Y:S01]  /*f430*/  VIADD R252, R252, UR30 ;  /* 0x0000001efcfc7c36 */ /* 0x000fe20008000000 */
[----:B------:R-:W-:Y:S01]  /*f440*/  F2FP.SATFINITE.E5M2.F32.PACK_AB_MERGE_C R9, R9, R8, RZ ;  /* 0x000000080909723e */ /* 0x000fe200048060ff */
[----:B------:R-:W-:Y:S01]  /*f450*/  IMAD.X R5, R70, 0x1, R231, P4 ;  /* 0x0000000146057824 */ /* 0x000fe200020e06e7 */
[----:B-1----:R-:W-:Y:S01]  /*f460*/  ISETP.GE.AND P4, PT, R6, UR4, PT ;  /* 0x0000000406007c0c */ /* 0x002fe2000bf86270 */
[----:B------:R0:W-:Y:S01]  /*f470*/  @P5 STG.E.U8 desc[UR24][R68.64], R113 ;  /* 0x0000007144005986 */ /* 0x0001e2000c101118 */
[----:B------:R-:W-:Y:S01]  /*f480*/  PRMT R7, R113, 0x9910, RZ ;  /* 0x0000991071077816 */ /* 0x000fe200000000ff */
[----:B------:R-:W1:Y:S01]  /*f490*/  LDCU UR4, c[0x0][0x39c] ;  /* 0x00007380ff0477ac */ /* 0x000e620008000800 */
[----:B------:R-:W-:Y:S01]  /*f4a0*/  SHF.R.S32.HI R8, RZ, 0x1f, R252 ;  /* 0x0000001fff087819 */ /* 0x000fe200000114fc */
[----:B------:R2:W-:Y:S01]  /*f4b0*/  @P6 STG.E.U8 desc[UR24][R4.64], R9 ;  /* 0x0000000904006986 */ /* 0x0005e2000c101118 */
[----:B------:R-:W-:-:S02]  /*f4c0*/  IADD3 R6, P6, PT, R252, R229, RZ ;  /* 0x000000e5fc067210 */ /* 0x000fc40007fde0ff */
[----:B-----5:R-:W-:Y:S01]  /*f4d0*/  ISETP.LT.AND P5, PT, R2, UR11, !P3 ;  /* 0x0000000b02007c0c */ /* 0x020fe2000dfa1270 */
[----:B------:R-:W5:Y:S01]  /*f4e0*/  LDCU UR11, c[0x0][0x398] ;  /* 0x00007300ff0b77ac */ /* 0x000f620008000800 */
[----:B----4-:R-:W-:Y:S01]  /*f4f0*/  ISETP.LT.AND P3, PT, R3, UR6, !P3 ;  /* 0x0000000603007c0c */ /* 0x010fe2000df61270 */
[----:B0-----:R-:W-:Y:S01]  /*f500*/  IMAD.MOV.U32 R69, RZ, RZ, R7 ;  /* 0x000000ffff457224 */ /* 0x001fe200078e0007 */
[----:B------:R-:W-:Y:S01]  /*f510*/  PRMT R71, R9, 0x9910, RZ ;  /* 0x0000991009477816 */ /* 0x000fe200000000ff */
[----:B------:R-:W-:Y:S01]  /*f520*/  IMAD.X R7, R8, 0x1, R228, P6 ;  /* 0x0000000108077824 */ /* 0x000fe200030e06e4 */
[----:B------:R-:W-:Y:S01]  /*f530*/  F2FP.SATFINITE.E5M2.F32.PACK_AB_MERGE_C R115, R115, R114, RZ ;  /* 0x000000727373723e */ /* 0x000fe200048060ff */
[----:B------:R-:W-:Y:S01]  /*f540*/  VIADD R70, R0, 0x4a ;  /* 0x0000004a00467836 */ /* 0x000fe20000000000 */
[----:B--2---:R-:W-:Y:S01]  /*f550*/  IADD3 R4, P6, PT, R252, R230, RZ ;  /* 0x000000e6fc047210 */ /* 0x004fe20007fde0ff */
[----:B------:R-:W0:Y:S01]  /*f560*/  LDCU UR6, c[0x0][0x39c] ;  /* 0x00007380ff0677ac */ /* 0x000e220008000800 */
        /* <DEDUP_REMOVED lines=8> */
[----:B------:R-:W-:Y:S01]  /*f5f0*/  ISETP.LT.AND P3, PT, R3, UR12, !P1 ;  /* 0x0000000c03007c0c */ /* 0x000fe2000cf61270 */
[----:B------:R-:W0:Y:S01]  /*f600*/  LDCU UR12, c[0x0][0x398] ;  /* 0x00007300ff0c77ac */ /* 0x000e220008000800 */
[----:B------:R-:W-:-:S02]  /*f610*/  SHF.R.S32.HI R68, RZ, 0x1f, R252 ;  /* 0x0000001fff447819 */ /* 0x000fc400000114fc */
[C---:B------:R-:W-:Y:S02]  /*f620*/  IADD3 R8, P1, PT, R252.reuse, R229, RZ ;  /* 0x000000e5fc087210 */ /* 0x040fe40007f3e0ff */
[----:B--2---:R-:W-:-:S03]  /*f630*/  IADD3 R6, P6, PT, R252, R230, RZ ;  /* 0x000000e6fc067210 */ /* 0x004fc60007fde0ff */
[----:B------:R-:W-:Y:S01]  /*f640*/  IMAD.X R9, R68, 0x1, R228, P1 ;  /* 0x0000000144097824 */ /* 0x000fe200008e06e4 */
[----:B-1----:R-:W-:Y:S01]  /*f650*/  ISETP.GE.AND P1, PT, R70, UR4, PT ;  /* 0x0000000446007c0c */ /* 0x002fe2000bf26270 */
[----:B------:R-:W1:Y:S01]  /*f660*/  LDCU UR4, c[0x0][0x39c] ;  /* 0x00007380ff0477ac */ /* 0x000e620008000800 */
[----:B------:R-:W-:Y:S01]  /*f670*/  IMAD.X R7, R68, 0x1, R231, P6 ;  /* 0x0000000144077824 */ /* 0x000fe200030e06e7 */
[----:B------:R-:W-:Y:S01]  /*f680*/  F2FP.SATFINITE.E5M2.F32.PACK_AB_MERGE_C R69, R11, R10, RZ ;  /* 0x0000000a0b45723e */ /* 0x000fe200048060ff */
[----:B------:R-:W-:Y:S01]  /*f690*/  VIADD R252, R252, UR30 ;  /* 0x0000001efcfc7c36 */ /* 0x000fe20008000000 */
[----:B------:R-:W-:Y:S01]  /*f6a0*/  @P5 STG.E.U8 desc[UR24][R8.64], R115 ;  /* 0x0000007308005986 */ /* 0x000fe2000c101118 */
[----:B-----5:R-:W-:Y:S01]  /*f6b0*/  ISETP.LT.AND P5, PT, R2, UR11, !P0 ;  /* 0x0000000b02007c0c */ /* 0x020fe2000c7a1270 */
[----:B------:R-:W-:Y:S01]  /*f6c0*/  VIADD R68, R0, 0x4b ;  /* 0x0000004b00447836 */ /* 0x000fe20000000000 */
[----:B----4-:R-:W-:Y:S01]  /*f6d0*/  PRMT R5, R69, 0x9910, RZ ;  /* 0x0000991045057816 */ /* 0x010fe200000000ff */
[----:B------:R2:W-:Y:S01]  /*f6e0*/  @P3 STG.E.U8 desc[UR24][R6.64], R69 ;  /* 0x0000004506003986 */ /* 0x0005e2000c101118 */
[----:B------:R-:W-:Y:S01]  /*f6f0*/  ISETP.LT.AND P3, PT, R3, UR14, !P0 ;  /* 0x0000000e03007c0c */ /* 0x000fe2000c761270 */
[----:B------:R-:W4:Y:S01]  /*f700*/  LDCU UR11, c[0x0][0x398] ;  /* 0x00007300ff0b77ac */ /* 0x000f220008000800 */
[----:B------:R-:W-:-:S02]  /*f710*/  SHF.R.S32.HI R10, RZ, 0x1f, R252 ;  /* 0x0000001fff0a7819 */ /* 0x000fc400000114fc */
[C---:B------:R-:W-:Y:S01]  /*f720*/  IADD3 R4, P0, PT, R252.reuse, R229, RZ ;  /* 0x000000e5fc047210 */ /* 0x040fe20007f1e0ff */
[----:B------:R-:W5:Y:S01]  /*f730*/  LDCU UR14, c[0x0][0x398] ;  /* 0x00007300ff0e77ac */ /* 0x000f620008000800 */
[----:B------:R-:W-:Y:S01]  /*f740*/  PRMT R11, R115, 0x9910, RZ ;  /* 0x00009910730b7816 */ /* 0x000fe200000000ff */
[----:B--2---:R-:W-:Y:S01]  /*f750*/  IMAD.MOV.U32 R69, RZ, RZ, R5 ;  /* 0x000000ffff457224 */ /* 0x004fe200078e0005 */
[----:B------:R-:W-:Y:S01]  /*f760*/  IADD3 R6, P6, PT, R252, R230, RZ ;  /* 0x000000e6fc067210 */ /* 0x000fe20007fde0ff */
[----:B------:R-:W-:Y:S01]  /*f770*/  IMAD.X R5, R10, 0x1, R228, P0 ;  /* 0x000000010a057824 */ /* 0x000fe200000e06e4 */
[----:B------:R-:W-:Y:S01]  /*f780*/  SHF.R.S32.HI R11, RZ, 0x8, R11 ;  /* 0x00000008ff0b7819 */ /* 0x000fe2000001140b */
[----:B------:R-:W-:Y:S01]  /*f790*/  VIADD R252, R252, UR30 ;  /* 0x0000001efcfc7c36 */ /* 0x000fe20008000000 */
[----:B------:R-:W-:Y:S01]  /*f7a0*/  SHF.R.S32.HI R69, RZ, 0x8, R69 ;  /* 0x00000008ff457819 */ /* 0x000fe20000011445 */
[----:B------:R-:W-:Y:S01]  /*f7b0*/  IMAD.X R7, R10, 0x1, R231, P6 ;  /* 0x000000010a077824 */ /* 0x000fe200030e06e7 */
[----:B-1----:R-:W-:Y:S01]  /*f7c0*/  ISETP.GE.AND P0, PT, R68, UR4, PT ;  /* 0x0000000444007c0c */ /* 0x002fe2000bf06270 */
[----:B------:R-:W-:Y:S01]  /*f7d0*/  VIADD R9, R0, 0x4c ;  /* 0x0000004c00097836 */ /* 0x000fe20000000000 */
[----:B------:R1:W-:Y:S01]  /*f7e0*/  @P5 STG.E.U8 desc[UR24][R4.64], R11 ;  /* 0x0000000b04005986 */ /* 0x0003e2000c101118 */
[----:B------:R-:W2:Y:S01]  /*f7f0*/  LDCU UR4, c[0x0][0x39c] ;  /* 0x00007380ff0477ac */ /* 0x000ea20008000800 */
[----:B---3--:R-:W-:-:S02]  /*f800*/  ISETP.LT.AND P5, PT, R2, UR8, !P2 ;  /* 0x0000000802007c0c */ /* 0x008fc4000d7a1270 */
[----:B------:R3:W-:Y:S01]  /*f810*/  @P3 STG.E.U8 desc[UR24][R6.64], R69 ;  /* 0x0000004506003986 */ /* 0x0007e2000c101118 */
[----:B------:R-:W-:Y:S01]  /*f820*/  SHF.R.S32.HI R10, RZ, 0x1f, R252 ;  /* 0x0000001fff0a7819 */ /* 0x000fe200000114fc */
[----:B------:R-:W4:Y:S01]  /*f830*/  LDCU UR8, c[0x0][0x398] ;  /* 0x00007300ff0877ac */ /* 0x000f220008000800 */
[-C--:B------:R-:W-:Y:S02]  /*f840*/  IADD3 R8, P3, PT, R252, R229.reuse, RZ ;  /* 0x000000e5fc087210 */ /* 0x080fe40007f7e0ff */
[----:B0-----:R-:W-:Y:S01]  /*f850*/  ISETP.LT.AND P6, PT, R3, UR12, !P2 ;  /* 0x0000000c03007c0c */ /* 0x001fe2000d7c1270 */
[----:B------:R-:W0:Y:S01]  /*f860*/  LDCU UR12, c[0x0][0x398] ;  /* 0x00007300ff0c77ac */ /* 0x000e220008000800 */
[----:B------:R-:W-:Y:S01]  /*f870*/  ISETP.GE.AND P2, PT, R9, UR6, PT ;  /* 0x0000000609007c0c */ /* 0x000fe2000bf46270 */
[----:B------:R-:W0:Y:S01]  /*f880*/  LDCU UR6, c[0x0][0x398] ;  /* 0x00007300ff0677ac */ /* 0x000e220008000800 */
[----:B------:R-:W-:Y:S01]  /*f890*/  IMAD.X R9, R10, 0x1, R228, P3 ;  /* 0x000000010a097824 */ /* 0x000fe200018e06e4 */
[----:B-1----:R-:W-:Y:S01]  /*f8a0*/  IADD3 R4, P3, PT, R252, R230, RZ ;  /* 0x000000e6fc047210 */ /* 0x002fe20007f7e0ff */
[----:B---3--:R-:W-:Y:S01]  /*f8b0*/  VIADD R6, R0, 0x4d ;  /* 0x0000004d00067836 */ /* 0x008fe20000000000 */
[----:B------:R-:W-:Y:S01]  /*f8c0*/  F2FP.SATFINITE.E5M2.F32.PACK_AB_MERGE_C R117, R117, R116, RZ ;  /* 0x000000747575723e */ /* 0x000fe200048060ff */
[----:B------:R-:W-:Y:S01]  /*f8d0*/  VIADD R252, R252, UR30 ;  /* 0x0000001efcfc7c36 */ /* 0x000fe20008000000 */
[----:B------:R-:W-:Y:S01]  /*f8e0*/  F2FP.SATFINITE.E5M2.F32.PACK_AB_MERGE_C R13, R13, R12, RZ ;  /* 0x0000000c0d0d723e */ /* 0x000fe200048060ff */
[----:B------:R-:W-:Y:S01]  /*f8f0*/  IMAD.X R5, R10, 0x1, R231, P3 ;  /* 0x000000010a057824 */ /* 0x000fe200018e06e7 */
[----:B--2---:R-:W-:Y:S01]  /*f900*/  ISETP.GE.AND P3, PT, R6, UR4, PT ;  /* 0x0000000406007c0c */ /* 0x004fe2000bf66270 */
[----:B------:R1:W-:Y:S01]  /*f910*/  @P5 STG.E.U8 desc[UR24][R8.64], R117 ;  /* 0x0000007508005986 */ /* 0x0003e2000c101118 */
[----:B------:R-:W-:Y:S01]  /*f920*/  SHF.R.S32.HI R10, RZ, 0x1f, R252 ;  /* 0x0000001fff0a7819 */ /* 0x000fe200000114fc */
[----:B------:R-:W2:Y:S02]  /*f930*/  LDCU UR4, c[0x0][0x39c] ;  /* 0x00007380ff0477ac */ /* 0x000ea40008000800 */
[----:B------:R3:W-:Y:S01]  /*f940*/  @P6 STG.E.U8 desc[UR24][R4.64], R13 ;  /* 0x0000000d04006986 */ /* 0x0007e2000c101118 */
[----:B------:R-:W-:-:S02]  /*f950*/  IADD3 R6, P6, PT, R252, R229, RZ ;  /* 0x000000e5fc067210 */ /* 0x000fc40007fde0ff */
[----:B----4-:R-:W-:Y:S01]  /*f960*/  ISETP.LT.AND P5, PT, R2, UR11, !P4 ;  /* 0x0000000b02007c0c */ /* 0x010fe2000e7a1270 */
[----:B------:R-:W4:Y:S01]  /*f970*/  LDCU UR11, c[0x0][0x398] ;  /* 0x00007300ff0b77ac */ /* 0x000f220008000800 */
[----:B0-----:R-:W-:Y:S02]  /*f980*/  ISETP.LT.AND P4, PT, R3, UR6, !P4 ;  /* 0x0000000603007c0c */ /* 0x001fe4000e781270 */
[----:B-1----:R-:W-:Y:S01]  /*f990*/  PRMT R8, R13, 0x9910, RZ ;  /* 0x000099100d087816 */ /* 0x002fe200000000ff */
[----:B------:R-:W-:Y:S01]  /*f9a0*/  IMAD.X R7, R10, 0x1, R228, P6 ;  /* 0x000000010a077824 */ /* 0x000fe200030e06e4 */
[----:B------:R-:W-:Y:S01]  /*f9b0*/  PRMT R11, R117, 0x9910, RZ ;  /* 0x00009910750b7816 */ /* 0x000fe200000000ff */
[----:B------:R-:W-:Y:S01]  /*f9c0*/  VIADD R12, R0, 0x4e ;  /* 0x0000004e000c7836 */ /* 0x000fe20000000000 */
[C---:B---3--:R-:W-:Y:S01]  /*f9d0*/  IADD3 R4, P6, PT, R252.reuse, R230, RZ ;  /* 0x000000e6fc047210 */ /* 0x048fe20007fde0ff */
[----:B------:R-:W-:Y:S01]  /*f9e0*/  IMAD.MOV.U32 R13, RZ, RZ, R8 ;  /* 0x000000ffff0d7224 */ /* 0x000fe200078e0008 */
[----:B------:R-:W-:Y:S01]  /*f9f0*/  SHF.R.S32.HI R11, RZ, 0x8, R11 ;  /* 0x00000008ff0b7819 */ /* 0x000fe2000001140b */
[----:B------:R-:W-:Y:S01]  /*fa00*/  VIADD R252, R252, UR30 ;  /* 0x0000001efcfc7c36 */ /* 0x000fe20008000000 */
[----:B------:R-:W-:Y:S01]  /*fa10*/  F2FP.SATFINITE.E5M2.F32.PACK_AB_MERGE_C R119, R119, R118, RZ ;  /* 0x000000767777723e */ /* 0x000fe200048060ff */
[----:B------:R-:W-:Y:S01]  /*fa20*/  IMAD.X R5, R10, 0x1, R231, P6 ;  /* 0x000000010a057824 */ /* 0x000fe200030e06e7 */
[----:B------:R-:W-:Y:S01]  /*fa30*/  SHF.R.S32.HI R13, RZ, 0x8, R13 ;  /* 0x00000008ff0d7819 */ /* 0x000fe2000001140d */
[----:B------:R0:W-:Y:S01]  /*fa40*/  @P5 STG.E.U8 desc[UR24][R6.64], R11 ;  /* 0x0000000b06005986 */ /* 0x0001e2000c101118 */
[----:B------:R-:W-:Y:S01]  /*fa50*/  ISETP.LT.AND P5, PT, R2, UR8, !P1 ;  /* 0x0000000802007c0c */ /* 0x000fe2000cfa1270 */
[----:B------:R-:W1:Y:S02]  /*fa60*/  LDCU UR8, c[0x0][0x398] ;  /* 0x00007300ff0877ac */ /* 0x000e640008000800 */
[----:B------:R3:W-:Y:S01]  /*fa70*/  @P4 STG.E.U8 desc[UR24][R4.64], R13 ;  /* 0x0000000d04004986 */ /* 0x0007e2000c101118 */
[----:B------:R-:W-:Y:S01]  /*fa80*/  ISETP.LT.AND P4, PT, R3, UR12, !P1 ;  /* 0x0000000c03007c0c */ /* 0x000fe2000cf81270 */
[----:B------:R-:W1:Y:S01]  /*fa90*/  LDCU UR12, c[0x0][0x398] ;  /* 0x00007300ff0c77ac */ /* 0x000e620008000800 */
[----:B------:R-:W-:-:S02]  /*faa0*/  SHF.R.S32.HI R10, RZ, 0x1f, R252 ;  /* 0x0000001fff0a7819 */ /* 0x000fc400000114fc */
[C---:B------:R-:W-:Y:S01]  /*fab0*/  IADD3 R8, P1, PT, R252.reuse, R229, RZ ;  /* 0x000000e5fc087210 */ /* 0x040fe20007f3e0ff */
[----:B------:R-:W1:Y:S01]  /*fac0*/  LDCU UR6, c[0x0][0x39c] ;  /* 0x00007380ff0677ac */ /* 0x000e620008000800 */
[----:B0-----:R-:W-:-:S03]  /*fad0*/  IADD3 R6, P6, PT, R252, R230, RZ ;  /* 0x000000e6fc067210 */ /* 0x001fc60007fde0ff */
[----:B------:R-:W-:Y:S01]  /*fae0*/  IMAD.X R9, R10, 0x1, R228, P1 ;  /* 0x000000010a097824 */ /* 0x000fe200008e06e4 */
[----:B--2---:R-:W-:Y:S01]  /*faf0*/  ISETP.GE.AND P1, PT, R12, UR4, PT ;  /* 0x000000040c007c0c */ /* 0x004fe2000bf26270 */
[----:B------:R-:W0:Y:S01]  /*fb00*/  LDCU UR4, c[0x0][0x39c] ;  /* 0x00007380ff0477ac */ /* 0x000e220008000800 */
[----:B------:R-:W-:Y:S01]  /*fb10*/  IMAD.X R7, R10, 0x1, R231, P6 ;  /* 0x000000010a077824 */ /* 0x000fe200030e06e7 */
[----:B------:R-:W-:Y:S01]  /*fb20*/  F2FP.SATFINITE.E5M2.F32.PACK_AB_MERGE_C R15, R15, R14, RZ ;  /* 0x0000000e0f0f723e */ /* 0x000fe200048060ff */
[----:B------:R-:W-:Y:S01]  /*fb30*/  VIADD R252, R252, UR30 ;  /* 0x0000001efcfc7c36 */ /* 0x000fe20008000000 */
[----:B------:R2:W-:Y:S01]  /*fb40*/  @P5 STG.E.U8 desc[UR24][R8.64], R119 ;  /* 0x0000007708005986 */ /* 0x0005e2000c101118 */
[----:B----4-:R-:W-:Y:S02]  /*fb50*/  ISETP.LT.AND P5, PT, R2, UR11, !P0 ;  /* 0x0000000b02007c0c */ /* 0x010fe4000c7a1270 */
[----:B------:R-:W-:Y:S01]  /*fb60*/  PRMT R11, R119, 0x9910, RZ ;  /* 0x00009910770b7816 */ /* 0x000fe200000000ff */
[----:B------:R4:W-:Y:S01]  /*fb70*/  @P4 STG.E.U8 desc[UR24][R6.64], R15 ;  /* 0x0000000f06004986 */ /* 0x0009e2000c101118 */
[----:B-----5:R-:W-:Y:S01]  /*fb80*/  ISETP.LT.AND P4, PT, R3, UR14, !P0 ;  /* 0x0000000e03007c0c */ /* 0x020fe2000c781270 */
[----:B------:R-:W-:Y:S01]  /*fb90*/  VIADD R12, R0, 0x4f ;  /* 0x0000004f000c7836 */ /* 0x000fe20000000000 */
[----:B------:R-:W-:Y:S01]  /*fba0*/  SHF.R.S32.HI R10, RZ, 0x1f, R252 ;  /* 0x0000001fff0a7819 */ /* 0x000fe200000114fc */
[----:B------:R-:W5:Y:S01]  /*fbb0*/  LDCU UR11, c[0x0][0x398] ;  /* 0x00007300ff0b77ac */ /* 0x000f620008000800 */
[----:B---3--:R-:W-:-:S02]  /*fbc0*/  IADD3 R4, P0, PT, R252, R229, RZ ;  /* 0x000000e5fc047210 */ /* 0x008fc40007f1e0ff */
[----:B------:R-:W-:Y:S01]  /*fbd0*/  PRMT R13, R15, 0x9910, RZ ;  /* 0x000099100f0d7816 */ /* 0x000fe200000000ff */
[----:B--2---:R-:W-:Y:S01]  /*fbe0*/  VIADD R9, R0, 0x50 ;  /* 0x0000005000097836 */ /* 0x004fe20000000000 */
[----:B------:R-:W-:Y:S02]  /*fbf0*/  SHF.R.S32.HI R11, RZ, 0x8, R11 ;  /* 0x00000008ff0b7819 */ /* 0x000fe4000001140b */
[----:B----4-:R-:W-:Y:S01]  /*fc00*/  IADD3 R6, P6, PT, R252, R230, RZ ;  /* 0x000000e6fc067210 */ /* 0x010fe20007fde0ff */
[----:B------:R-:W-:Y:S01]  /*fc10*/  IMAD.X R5, R10, 0x1, R228, P0 ;  /* 0x000000010a057824 */ /* 0x000fe200000e06e4 */
[----:B------:R-:W-:Y:S01]  /*fc20*/  SHF.R.S32.HI R13, RZ, 0x8, R13 ;  /* 0x00000008ff0d7819 */ /* 0x000fe2000001140d */
[----:B------:R-:W-:Y:S01]  /*fc30*/  VIADD R252, R252, UR30 ;  /* 0x0000001efcfc7c36 */ /* 0x000fe20008000000 */
[----:B------:R-:W-:Y:S01]  /*fc40*/  F2FP.SATFINITE.E5M2.F32.PACK_AB_MERGE_C R121, R121, R120, RZ ;  /* 0x000000787979723e */ /* 0x000fe200048060ff */
[----:B------:R-:W-:Y:S01]  /*fc50*/  IMAD.X R7, R10, 0x1, R231, P6 ;  /* 0x000000010a077824 */ /* 0x000fe200030e06e7 */
[----:B0-----:R-:W-:Y:S01]  /*fc60*/  ISETP.GE.AND P0, PT, R12, UR4, PT ;  /* 0x000000040c007c0c */ /* 0x001fe2000bf06270 */
[----:B------:R0:W-:Y:S01]  /*fc70*/  @P5 STG.E.U8 desc[UR24][R4.64], R11 ;  /* 0x0000000b04005986 */ /* 0x0001e2000c101118 */
[----:B------:R-:W2:Y:S01]  /*fc80*/  LDCU UR4, c[0x0][0x39c] ;  /* 0x00007380ff0477ac */ /* 0x000ea20008000800 */
[----:B-1----:R-:W-:-:S02]  /*fc90*/  ISETP.LT.AND P5, PT, R2, UR8, !P2 ;  /* 0x0000000802007c0c */ /* 0x002fc4000d7a1270 */
[----:B------:R1:W-:Y:S01]  /*fca0*/  @P4 STG.E.U8 desc[UR24][R6.64], R13 ;  /* 0x0000000d06004986 */ /* 0x0003e2000c101118 */
[----:B------:R-:W-:Y:S01]  /*fcb0*/  SHF.R.S32.HI R10, RZ, 0x1f, R252 ;  /* 0x0000001fff0a7819 */ /* 0x000fe200000114fc */
[----:B------:R-:W3:Y:S01]  /*fcc0*/  LDCU UR8, c[0x0][0x398] ;  /* 0x00007300ff0877ac */ /* 0x000ee20008000800 */
[-C--:B------:R-:W-:Y:S02]  /*fcd0*/  IADD3 R8, P4, PT, R252, R229.reuse, RZ ;  /* 0x000000e5fc087210 */ /* 0x080fe40007f9e0ff */
[----:B------:R-:W-:Y:S01]  /*fce0*/  ISETP.LT.AND P6, PT, R3, UR12, !P2 ;  /* 0x0000000c03007c0c */ /* 0x000fe2000d7c1270 */
[----:B------:R-:W4:Y:S01]  /*fcf0*/  LDCU UR12, c[0x0][0x398] ;  /* 0x00007300ff0c77ac */ /* 0x000f220008000800 */
[----:B------:R-:W-:Y:S01]  /*fd00*/  ISETP.GE.AND P2, PT, R9, UR6, PT ;  /* 0x0000000609007c0c */ /* 0x000fe2000bf46270 */
[----:B------:R-:W3:Y:S01]  /*fd10*/  LDCU UR6, c[0x0][0x398] ;  /* 0x00007300ff0677ac */ /* 0x000ee20008000800 */
[----:B------:R-:W-:Y:S01]  /*fd20*/  IMAD.X R9, R10, 0x1, R228, P4 ;  /* 0x000000010a097824 */ /* 0x000fe200020e06e4 */
[----:B0-----:R-:W-:Y:S01]  /*fd30*/  IADD3 R4, P4, PT, R252, R230, RZ ;  /* 0x000000e6fc047210 */ /* 0x001fe20007f9e0ff */
[----:B-1----:R-:W-:Y:S01]  /*fd40*/  VIADD R6, R0, 0x51 ;  /* 0x0000005100067836 */ /* 0x002fe20000000000 */
[----:B------:R-:W-:Y:S01]  /*fd50*/  F2FP.SATFINITE.E5M2.F32.PACK_AB_MERGE_C R17, R17, R16, RZ ;  /* 0x000000101111723e */ /* 0x000fe200048060ff */
[----:B------:R-:W-:Y:S01]  /*fd60*/  VIADD R252, R252, UR30 ;  /* 0x0000001efcfc7c36 */ /* 0x000fe20008000000 */
[----:B------:R-:W0:Y:S01]  /*fd70*/  LDCU UR14, c[0x0][0x398] ;  /* 0x00007300ff0e77ac */ /* 0x000e220008000800 */
[----:B------:R-:W-:Y:S01]  /*fd80*/  IMAD.X R5, R10, 0x1, R231, P4 ;  /* 0x000000010a057824 */ /* 0x000fe200020e06e7 */
[----:B------:R-:W-:Y:S01]  /*fd90*/  @P5 STG.E.U8 desc[UR24][R8.64], R121 ;  /* 0x0000007908005986 */ /* 0x000fe2000c101118 */
[----:B--2---:R-:W-:Y:S01]  /*fda0*/  ISETP.GE.AND P4, PT, R6, UR4, PT ;  /* 0x0000000406007c0c */ /* 0x004fe2000bf86270 */
        /* <DEDUP_REMOVED lines=12> */
[----:B--2---:R-:W-:Y:S02]  /*fe70*/  IADD3 R4, P6, PT, R252, R230, RZ ;  /* 0x000000e6fc047210 */ /* 0x004fe40007fde0ff */
[----:B------:R-:W-:-:S02]  /*fe80*/  SHF.R.S32.HI R11, RZ, 0x8, R11 ;  /* 0x00000008ff0b7819 */ /* 0x000fc4000001140b */
[----:B------:R-:W-:Y:S01]  /*fe90*/  SHF.R.S32.HI R13, RZ, 0x8, R13 ;  /* 0x00000008ff0d7819 */ /* 0x000fe2000001140d */
[----:B------:R-:W-:Y:S02]  /*fea0*/  IMAD.X R5, R10, 0x1, R231, P6 ;  /* 0x000000010a057824 */ /* 0x000fe400030e06e7 */
[----:B------:R-:W-:Y:S01]  /*feb0*/  VIADD R252, R252, UR30 ;  /* 0x0000001efcfc7c36 */ /* 0x000fe20008000000 */
[----:B------:R2:W-:Y:S01]  /*fec0*/  @P5 STG.E.U8 desc[UR24][R6.64], R11 ;  /* 0x0000000b06005986 */ /* 0x0005e2000c101118 */
[----:B------:R-:W-:Y:S01]  /*fed0*/  ISETP.LT.AND P5, PT, R2, UR8, !P1 ;  /* 0x0000000802007c0c */ /* 0x000fe2000cfa1270 */
[----:B------:R-:W0:Y:S02]  /*fee0*/  LDCU UR8, c[0x0][0x398] ;  /* 0x00007300ff0877ac */ /* 0x000e240008000800 */
[----:B------:R0:W-:Y:S01]  /*fef0*/  @P3 STG.E.U8 desc[UR24][R4.64], R13 ;  /* 0x0000000d04003986 */ /* 0x0001e2000c101118 */
[----:B----4-:R-:W-:Y:S01]  /*ff00*/  ISETP.LT.AND P3, PT, R3, UR12, !P1 ;  /* 0x0000000c03007c0c */ /* 0x010fe2000cf61270 */
[----:B------:R-:W4:Y:S01]  /*ff10*/  LDCU UR12, c[0x0][0x398] ;  /* 0x00007300ff0c77ac */ /* 0x000f220008000800 */
[----:B------:R-:W-:-:S02]  /*ff20*/  SHF.R.S32.HI R10, RZ, 0x1f, R252 ;  /* 0x0000001fff0a7819 */ /* 0x000fc400000114fc */
[C---:B------:R-:W-:Y:S02]  /*ff30*/  IADD3 R8, P1, PT, R252.reuse, R229, RZ ;  /* 0x000000e5fc087210 */ /* 0x040fe40007f3e0ff */
[----:B--2---:R-:W-:-:S03]  /*ff40*/  IADD3 R6, P6, PT, R252, R230, RZ ;  /* 0x000000e6fc067210 */ /* 0x004fc60007fde0ff */
        /* <DEDUP_REMOVED lines=12> */
[----:B0-----:R-:W-:Y:S01]  /*10010*/  ISETP.LT.AND P3, PT, R3, UR14, !P0 ;  /* 0x0000000e03007c0c */ /* 0x001fe2000c761270 */
[----:B------:R-:W0:Y:S01]  /*10020*/  LDCU UR11, c[0x0][0x398] ;  /* 0x00007300ff0b77ac */ /* 0x000e220008000800 */
[----:B------:R-:W-:-:S02]  /*10030*/  IADD3 R4, P0, PT, R252, R229, RZ ;  /* 0x000000e5fc047210 */ /* 0x000fc40007f1e0ff */
[----:B------:R-:W-:Y:S01]  /*10040*/  PRMT R11, R123, 0x9910, RZ ;  /* 0x000099107b0b7816 */ /* 0x000fe200000000ff */
[----:B------:R-:W5:Y:S01]  /*10050*/  LDCU UR14, c[0x0][0x398] ;  /* 0x00007300ff0e77ac */ /* 0x000f620008000800 */
[----:B------:R-:W-:Y:S01]  /*10060*/  PRMT R13, R19, 0x9910, RZ ;  /* 0x00009910130d7816 */ /* 0x000fe200000000ff */
[----:B------:R-:W-:Y:S01]  /*10070*/  IMAD.X R5, R10, 0x1, R228, P0 ;  /* 0x000000010a057824 */ /* 0x000fe200000e06e4 */
[C---:B--2---:R-:W-:Y:S02]  /*10080*/  IADD3 R6, P6, PT, R252.reuse, R230, RZ ;  /* 0x000000e6fc067210 */ /* 0x044fe40007fde0ff */
        /* <DEDUP_REMOVED lines=8> */
[----:B------:R-:W-:-:S02]  /*10110*/  ISETP.LT.AND P5, PT, R2, UR8, !P2 ;  /* 0x0000000802007c0c */ /* 0x000fc4000d7a1270 */
[----:B------:R0:W-:Y:S01]  /*10120*/  @P3 STG.E.U8 desc[UR24][R6.64], R13 ;  /* 0x0000000d06003986 */ /* 0x0001e2000c101118 */
[----:B------:R-:W-:Y:S01]  /*10130*/  SHF.R.S32.HI R10, RZ, 0x1f, R252 ;  /* 0x0000001fff0a7819 */ /* 0x000fe200000114fc */
[----:B------:R-:W5:Y:S01]  /*10140*/  LDCU UR8, c[0x0][0x398] ;  /* 0x00007300ff0877ac */ /* 0x000f620008000800 */
[-C--:B------:R-:W-:Y:S02]  /*10150*/  IADD3 R8, P3, PT, R252, R229.reuse, RZ ;  /* 0x000000e5fc087210 */ /* 0x080fe40007f7e0ff */
[----:B----4-:R-:W-:Y:S01]  /*10160*/  ISETP.LT.AND P6, PT, R3, UR12, !P2 ;  /* 0x0000000c03007c0c */ /* 0x010fe2000d7c1270 */
[----:B------:R-:W4:Y:S01]  /*10170*/  LDCU UR12, c[0x0][0x398] ;  /* 0x00007300ff0c77ac */ /* 0x000f220008000800 */
[----:B---3--:R-:W-:Y:S01]  /*10180*/  ISETP.GE.AND P2, PT, R9, UR6, PT ;  /* 0x0000000609007c0c */ /* 0x008fe2000bf46270 */
[----:B------:R-:W3:Y:S01]  /*10190*/  LDCU UR6, c[0x0][0x398] ;  /* 0x00007300ff0677ac */ /* 0x000ee20008000800 */
[----:B------:R-:W-:Y:S01]  /*101a0*/  IMAD.X R9, R10, 0x1, R228, P3 ;  /* 0x000000010a097824 */ /* 0x000fe200018e06e4 */
[----:B-1----:R-:W-:Y:S01]  /*101b0*/  IADD3 R4, P3, PT, R252, R230, RZ ;  /* 0x000000e6fc047210 */ /* 0x002fe20007f7e0ff */
[----:B0-----:R-:W-:Y:S01]  /*101c0*/  VIADD R6, R0, 0x55 ;  /* 0x0000005500067836 */ /* 0x001fe20000000000 */
[----:B------:R-:W-:Y:S01]  /*101d0*/  F2FP.SATFINITE.E5M2.F32.PACK_AB_MERGE_C R125, R125, R124, RZ ;  /* 0x0000007c7d7d723e */ /* 0x000fe200048060ff */
[----:B------:R-:W-:Y:S01]  /*101e0*/  VIADD R252, R252, UR30 ;  /* 0x0000001efcfc7c36 */ /* 0x000fe20008000000 */
[----:B------:R-:W-:Y:S01]  /*101f0*/  F2FP.SATFINITE.E5M2.F32.PACK_AB_MERGE_C R21, R21, R20, RZ ;  /* 0x000000141515723e */ /* 0x000fe200048060ff */
[----:B------:R-:W-:Y:S01]  /*10200*/  IMAD.X R5, R10, 0x1, R231, P3 ;  /* 0x000000010a057824 */ /* 0x000fe200018e06e7 */
[----:B--2---:R-:W-:Y:S01]  /*10210*/  ISETP.GE.AND P3, PT, R6, UR4, PT ;  /* 0x0000000406007c0c */ /* 0x004fe2000bf66270 */
[----:B------:R-:W-:Y:S01]  /*10220*/  @P5 STG.E.U8 desc[UR24][R8.64], R125 ;  /* 0x0000007d08005986 */ /* 0x000fe2000c101118 */
[----:B------:R-:W-:Y:S01]  /*10230*/  SHF.R.S32.HI R10, RZ, 0x1f, R252 ;  /* 0x0000001fff0a7819 */ /* 0x000fe200000114fc */
[----:B------:R-:W0:Y:S02]  /*10240*/  LDCU UR4, c[0x0][0x39c] ;  /* 0x00007380ff0477ac */ /* 0x000e240008000800 */
[----:B------:R1:W-:Y:S01]  /*10250*/  @P6 STG.E.U8 desc[UR24][R4.64], R21 ;  /* 0x0000001504006986 */ /* 0x0003e2000c101118 */
[----:B------:R-:W-:-:S02]  /*10260*/  IADD3 R6, P6, PT, R252, R229, RZ ;  /* 0x000000e5fc067210 */ /* 0x000fc40007fde0ff */
[----:B------:R-:W-:Y:S01]  /*10270*/  ISETP.LT.AND P5, PT, R2, UR11, !P4 ;  /* 0x0000000b02007c0c */ /* 0x000fe2000e7a1270 */
[----:B------:R-:W2:Y:S01]  /*10280*/  LDCU UR11, c[0x0][0x398] ;  /* 0x00007300ff0b77ac */ /* 0x000ea20008000800 */
[----:B---3--:R-:W-:Y:S01]  /*10290*/  ISETP.LT.AND P4, PT, R3, UR6, !P4 ;  /* 0x0000000603007c0c */ /* 0x008fe2000e781270 */
[----:B------:R-:W-:Y:S01]  /*102a0*/  IMAD.X R7, R10, 0x1, R228, P6 ;  /* 0x000000010a077824 */ /* 0x000fe200030e06e4 */
[----:B------:R-:W-:Y:S01]  /*102b0*/  PRMT R11, R125, 0x9910, RZ ;  /* 0x000099107d0b7816 */ /* 0x000fe200000000ff */
[----:B------:R-:W-:Y:S01]  /*102c0*/  VIADD R12, R0, 0x56 ;  /* 0x00000056000c7836 */ /* 0x000fe20000000000 */
[----:B------:R-:W-:Y:S01]  /*102d0*/  PRMT R13, R21, 0x9910, RZ ;  /* 0x00009910150d7816 */ /* 0x000fe200000000ff */
[----:B------:R-:W3:Y:S01]  /*102e0*/  LDCU UR6, c[0x0][0x39c] ;  /* 0x00007380ff0677ac */ /* 0x000ee20008000800 */
[----:B-1----:R-:W-:Y:S02]  /*102f0*/  IADD3 R4, P6, PT, R252, R230, RZ ;  /* 0x000000e6fc047210 */ /* 0x002fe40007fde0ff */
[----:B------:R-:W-:-:S02]  /*10300*/  SHF.R.S32.HI R11, RZ, 0x8, R11 ;  /* 0x00000008ff0b7819 */ /* 0x000fc4000001140b */
[----:B------:R-:W-:Y:S01]  /*10310*/  SHF.R.S32.HI R13, RZ, 0x8, R13 ;  /* 0x00000008ff0d7819 */ /* 0x000fe2000001140d */
[----:B------:R-:W-:Y:S02]  /*10320*/  IMAD.X R5, R10, 0x1, R231, P6 ;  /* 0x000000010a057824 */ /* 0x000fe400030e06e7 */
[----:B------:R-:W-:Y:S01]  /*10330*/  VIADD R252, R252, UR30 ;  /* 0x0000001efcfc7c36 */ /* 0x000fe20008000000 */
[----:B------:R1:W-:Y:S01]  /*10340*/  @P5 STG.E.U8 desc[UR24][R6.64], R11 ;  /* 0x0000000b06005986 */ /* 0x0003e2000c101118 */
[----:B-----5:R-:W-:Y:S01]  /*10350*/  ISETP.LT.AND P5, PT, R2, UR8, !P1 ;  /* 0x0000000802007c0c */ /* 0x020fe2000cfa1270 */
[----:B------:R-:W5:Y:S02]  /*10360*/  LDCU UR8, c[0x0][0x398] ;  /* 0x00007300ff0877ac */ /* 0x000f640008000800 */
[----:B------:R2:W-:Y:S01]  /*10370*/  @P4 STG.E.U8 desc[UR24][R4.64], R13 ;  /* 0x0000000d04004986 */ /* 0x0005e2000c101118 */
[----:B----4-:R-:W-:Y:S01]  /*10380*/  ISETP.LT.AND P4, PT, R3, UR12, !P1 ;  /* 0x0000000c03007c0c */ /* 0x010fe2000cf81270 */
[----:B------:R-:W4:Y:S01]  /*10390*/  LDCU UR12, c[0x0][0x398] ;  /* 0x00007300ff0c77ac */ /* 0x000f220008000800 */
[----:B------:R-:W-:-:S02]  /*103a0*/  SHF.R.S32.HI R10, RZ, 0x1f, R252 ;  /* 0x0000001fff0a7819 */ /* 0x000fc400000114fc */
[C---:B------:R-:W-:Y:S02]  /*103b0*/  IADD3 R8, P1, PT, R252.reuse, R229, RZ ;  /* 0x000000e5fc087210 */ /* 0x040fe40007f3e0ff */
[----:B-1----:R-:W-:-:S03]  /*103c0*/  IADD3 R6, P6, PT, R252, R230, RZ ;  /* 0x000000e6fc067210 */ /* 0x002fc60007fde0ff */
[----:B------:R-:W-:Y:S01]  /*103d0*/  IMAD.X R9, R10, 0x1, R228, P1 ;  /* 0x000000010a097824 */ /* 0x000fe200008e06e4 */
[----:B0-----:R-:W-:Y:S01]  /*103e0*/  ISETP.GE.AND P1, PT, R12, UR4, PT ;  /* 0x000000040c007c0c */ /* 0x001fe2000bf26270 */
[----:B------:R-:W0:Y:S01]  /*103f0*/  LDCU UR4, c[0x0][0x39c] ;  /* 0x00007380ff0477ac */ /* 0x000e220008000800 */
[----:B------:R-:W-:Y:S01]  /*10400*/  F2FP.SATFINITE.E5M2.F32.PACK_AB_MERGE_C R127, R127, R126, RZ ;  /* 0x0000007e7f7f723e */ /* 0x000fe200048060ff */
[----:B------:R-:W-:Y:S01]  /*10410*/  IMAD.X R7, R10, 0x1, R231, P6 ;  /* 0x000000010a077824 */ /* 0x000fe200030e06e7 */
[----:B------:R-:W-:Y:S01]  /*10420*/  F2FP.SATFINITE.E5M2.F32.PACK_AB_MERGE_C R23, R23, R22, RZ ;  /* 0x000000161717723e */ /* 0x000fe200048060ff */
[----:B------:R-:W-:Y:S02]  /*10430*/  VIADD R252, R252, UR30 ;  /* 0x0000001efcfc7c36 */ /* 0x000fe40008000000 */
[----:B------:R-:W-:Y:S01]  /*10440*/  @P5 STG.E.U8 desc[UR24][R8.64], R127 ;  /* 0x0000007f08005986 */ /* 0x000fe2000c101118 */
[----:B--2---:R-:W-:Y:S01]  /*10450*/  ISETP.LT.AND P5, PT, R2, UR11, !P0 ;  /* 0x0000000b02007c0c */ /* 0x004fe2000c7a1270 */
[----:B------:R-:W-:Y:S01]  /*10460*/  VIADD R12, R0, 0x57 ;  /* 0x00000057000c7836 */ /* 0x000fe20000000000 */
[----:B------:R-:W-:Y:S01]  /*10470*/  SHF.R.S32.HI R10, RZ, 0x1f, R252 ;  /* 0x0000001fff0a7819 */ /* 0x000fe200000114fc */
[----:B------:R1:W-:Y:S01]  /*10480*/  @P4 STG.E.U8 desc[UR24][R6.64], R23 ;  /* 0x0000001706004986 */ /* 0x0003e2000c101118 */
[----:B------:R-:W-:Y:S01]  /*10490*/  ISETP.LT.AND P4, PT, R3, UR14, !P0 ;  /* 0x0000000e03007c0c */ /* 0x000fe2000c781270 */
[----:B------:R-:W2:Y:S01]  /*104a0*/  LDCU UR11, c[0x0][0x398] ;  /* 0x00007300ff0b77ac */ /* 0x000ea20008000800 */
[----:B------:R-:W-:-:S02]  /*104b0*/  IADD3 R4, P0, PT, R252, R229, RZ ;  /* 0x000000e5fc047210 */ /* 0x000fc40007f1e0ff */
[----:B------:R-:W-:Y:S01]  /*104c0*/  PRMT R11, R127, 0x9910, RZ ;  /* 0x000099107f0b7816 */ /* 0x000fe200000000ff */
[----:B------:R-:W2:Y:S01]  /*104d0*/  LDCU UR14, c[0x0][0x398] ;  /* 0x00007300ff0e77ac */ /* 0x000ea20008000800 */
[----:B------:R-:W-:Y:S01]  /*104e0*/  PRMT R13, R23, 0x9910, RZ ;  /* 0x00009910170d7816 */ /* 0x000fe200000000ff */
[----:B------:R-:W-:Y:S01]  /*104f0*/  IMAD.X R5, R10, 0x1, R228, P0 ;  /* 0x000000010a057824 */ /* 0x000fe200000e06e4 */
[C---:B-1----:R-:W-:Y:S02]  /*10500*/  IADD3 R6, P6, PT, R252.reuse, R230, RZ ;  /* 0x000000e6fc067210 */ /* 0x042fe40007fde0ff */
[----:B------:R-:W-:Y:S01]  /*10510*/  SHF.R.S32.HI R11, RZ, 0x8, R11 ;  /* 0x00000008ff0b7819 */ /* 0x000fe2000001140b */
[----:B------:R-:W-:Y:S01]  /*10520*/  VIADD R252, R252, UR30 ;  /* 0x0000001efcfc7c36 */ /* 0x000fe20008000000 */
[----:B------:R-:W-:Y:S01]  /*10530*/  SHF.R.S32.HI R13, RZ, 0x8, R13 ;  /* 0x00000008ff0d7819 */ /* 0x000fe2000001140d */
[----:B------:R-:W-:Y:S01]  /*10540*/  IMAD.X R7, R10, 0x1, R231, P6 ;  /* 0x000000010a077824 */ /* 0x000fe200030e06e7 */
[----:B0-----:R-:W-:Y:S01]  /*10550*/  ISETP.GE.AND P0, PT, R12, UR4, PT ;  /* 0x000000040c007c0c */ /* 0x001fe2000bf06270 */
[----:B------:R-:W-:Y:S01]  /*10560*/  VIADD R9, R0, 0x58 ;  /* 0x0000005800097836 */ /* 0x000fe20000000000 */
[----:B------:R0:W-:Y:S01]  /*10570*/  @P5 STG.E.U8 desc[UR24][R4.64], R11 ;  /* 0x0000000b04005986 */ /* 0x0001e2000c101118 */
[----:B------:R-:W1:Y:S01]  /*10580*/  LDCU UR4, c[0x0][0x39c] ;  /* 0x00007380ff0477ac */ /* 0x000e620008000800 */
[----:B-----5:R-:W-:-:S02]  /*10590*/  ISETP.LT.AND P5, PT, R2, UR8, !P2 ;  /* 0x0000000802007c0c */ /* 0x020fc4000d7a1270 */
[----:B------:R5:W-:Y:S01]  /*105a0*/  @P4 STG.E.U8 desc[UR24][R6.64], R13 ;  /* 0x0000000d06004986 */ /* 0x000be2000c101118 */
[----:B------:R-:W-:Y:S01]  /*105b0*/  SHF.R.S32.HI R10, RZ, 0x1f, R252 ;  /* 0x0000001fff0a7819 */ /* 0x000fe200000114fc */
[----:B------:R-:W2:Y:S01]  /*105c0*/  LDCU UR8, c[0x0][0x398] ;  /* 0x00007300ff0877ac */ /* 0x000ea20008000800 */
[-C--:B------:R-:W-:Y:S02]  /*105d0*/  IADD3 R8, P4, PT, R252, R229.reuse, RZ ;  /* 0x000000e5fc087210 */ /* 0x080fe40007f9e0ff */
[----:B----4-:R-:W-:Y:S01]  /*105e0*/  ISETP.LT.AND P6, PT, R3, UR12, !P2 ;  /* 0x0000000c03007c0c */ /* 0x010fe2000d7c1270 */
[----:B------:R-:W4:Y:S01]  /*105f0*/  LDCU UR12, c[0x0][0x398] ;  /* 0x00007300ff0c77ac */ /* 0x000f220008000800 */
[----:B---3--:R-:W-:Y:S01]  /*10600*/  ISETP.GE.AND P2, PT, R9, UR6, PT ;  /* 0x0000000609007c0c */ /* 0x008fe2000bf46270 */
[----:B------:R-:W3:Y:S01]  /*10610*/  LDCU UR6, c[0x0][0x398] ;  /* 0x00007300ff0677ac */ /* 0x000ee20008000800 */
[----:B------:R-:W-:Y:S01]  /*10620*/  IMAD.X R9, R10, 0x1, R228, P4 ;  /* 0x000000010a097824 */ /* 0x000fe200020e06e4 */
[----:B0-----:R-:W-:Y:S01]  /*10630*/  IADD3 R4, P4, PT, R252, R230, RZ ;  /* 0x000000e6fc047210 */ /* 0x001fe20007f9e0ff */
[----:B-----5:R-:W-:Y:S01]  /*10640*/  VIADD R6, R0, 0x59 ;  /* 0x0000005900067836 */ /* 0x020fe20000000000 */
[----:B------:R-:W-:Y:S01]  /*10650*/  F2FP.SATFINITE.E5M2.F32.PACK_AB_MERGE_C R129, R129, R128, RZ ;  /* 0x000000808181723e */ /* 0x000fe200048060ff */
[----:B------:R-:W-:Y:S01]  /*10660*/  VIADD R252, R252, UR30 ;  /* 0x0000001efcfc7c36 */ /* 0x000fe20008000000 */
[----:B------:R-:W-:Y:S01]  /*10670*/  F2FP.SATFINITE.E5M2.F32.PACK_AB_MERGE_C R25, R25, R24, RZ ;  /* 0x000000181919723e */ /* 0x000fe200048060ff */
[----:B------:R-:W-:Y:S01]  /*10680*/  IMAD.X R5, R10, 0x1, R231, P4 ;  /* 0x000000010a057824 */ /* 0x000fe200020e06e7 */
[----:B-1----:R-:W-:Y:S01]  /*10690*/  ISETP.GE.AND P4, PT, R6, UR4, PT ;  /* 0x0000000406007c0c */ /* 0x002fe2000bf86270 */
[----:B------:R-:W-:Y:S01]  /*106a0*/  @P5 STG.E.U8 desc[UR24][R8.64], R129 ;  /* 0x0000008108005986 */ /* 0x000fe2000c101118 */
[----:B------:R-:W-:Y:S01]  /*106b0*/  SHF.R.S32.HI R10, RZ, 0x1f, R252 ;  /* 0x0000001fff0a7819 */ /* 0x000fe200000114fc */
[----:B------:R-:W0:Y:S02]  /*106c0*/  LDCU UR4, c[0x0][0x39c] ;  /* 0x00007380ff0477ac */ /* 0x000e240008000800 */
        /* <DEDUP_REMOVED lines=16> */
[----:B------:R-:W-:Y:S01]  /*107d0*/  ISETP.LT.AND P5, PT, R2, UR8, !P1 ;  /* 0x0000000802007c0c */ /* 0x000fe2000cfa1270 */
        /* <DEDUP_REMOVED lines=295> */
[C---:B------:R-:W-:Y:S01]  /*11a50*/  IMAD.X R9, R10.reuse, 0x1, R228, P1 ;  /* 0x000000010a097824 */ /* 0x040fe200008e06e4 */
[----:B------:R-:W-:Y:S01]  /*11a60*/  F2FP.SATFINITE.E5M2.F32.PACK_AB_MERGE_C R147, R147, R146, RZ ;  /* 0x000000929393723e */ /* 0x000fe200048060ff */
[----:B------:R-:W-:Y:S01]  /*11a70*/  IMAD.X R7, R10, 0x1, R231, P6 ;  /* 0x000000010a077824 */ /* 0x000fe200030e06e7 */
[----:B------:R-:W-:Y:S01]  /*11a80*/  F2FP.SATFINITE.E5M2.F32.PACK_AB_MERGE_C R43, R43, R42, RZ ;  /* 0x0000002a2b2b723e */ /* 0x000fe200048060ff */
[----:B------:R-:W-:Y:S01]  /*11a90*/  VIADD R252, R252, UR30 ;  /* 0x0000001efcfc7c36 */ /* 0x000fe20008000000 */
[----:B0-----:R-:W-:Y:S01]  /*11aa0*/  ISETP.GE.AND P1, PT, R12, UR4, PT ;  /* 0x000000040c007c0c */ /* 0x001fe2000bf26270 */
[----:B------:R-:W0:Y:S01]  /*11ab0*/  LDCU UR4, c[0x0][0x39c] ;  /* 0x00007380ff0477ac */ /* 0x000e220008000800 */
[----:B------:R-:W-:Y:S01]  /*11ac0*/  @P5 STG.E.U8 desc[UR24][R8.64], R147 ;  /* 0x0000009308005986 */ /* 0x000fe2000c101118 */
[----:B--2---:R-:W-:Y:S02]  /*11ad0*/  ISETP.LT.AND P5, PT, R2, UR11, !P0 ;  /* 0x0000000b02007c0c */ /* 0x004fe4000c7a1270 */
[----:B------:R-:W-:Y:S01]  /*11ae0*/  SHF.R.S32.HI R10, RZ, 0x1f, R252 ;  /* 0x0000001fff0a7819 */ /* 0x000fe200000114fc */
[----:B------:R1:W-:Y:S01]  /*11af0*/  @P3 STG.E.U8 desc[UR24][R6.64], R43 ;  /* 0x0000002b06003986 */ /* 0x0003e2000c101118 */
[----:B------:R-:W-:Y:S01]  /*11b00*/  ISETP.LT.AND P3, PT, R3, UR14, !P0 ;  /* 0x0000000e03007c0c */ /* 0x000fe2000c761270 */
[----:B------:R-:W2:Y:S01]  /*11b10*/  LDCU UR11, c[0x0][0x398] ;  /* 0x00007300ff0b77ac */ /* 0x000ea20008000800 */
[----:B------:R-:W-:-:S02]  /*11b20*/  IADD3 R4, P0, PT, R252, R229, RZ ;  /* 0x000000e5fc047210 */ /* 0x000fc40007f1e0ff */
[----:B------:R-:W-:Y:S01]  /*11b30*/  PRMT R13, R147, 0x9910, RZ ;  /* 0x00009910930d7816 */ /* 0x000fe200000000ff */
[----:B------:R-:W-:Y:S01]  /*11b40*/  VIADD R11, R0, 0x6b ;  /* 0x0000006b000b7836 */ /* 0x000fe20000000000 */
[----:B------:R-:W-:Y:S01]  /*11b50*/  PRMT R15, R43, 0x9910, RZ ;  /* 0x000099102b0f7816 */ /* 0x000fe200000000ff */
[----:B------:R-:W-:Y:S01]  /*11b60*/  IMAD.X R5, R10, 0x1, R228, P0 ;  /* 0x000000010a057824 */ /* 0x000fe200000e06e4 */
[----:B------:R-:W-:Y:S01]  /*11b70*/  SHF.R.S32.HI R13, RZ, 0x8, R13 ;  /* 0x00000008ff0d7819 */ /* 0x000fe2000001140d */
[----:B------:R-:W2:Y:S01]  /*11b80*/  LDCU UR14, c[0x0][0x398] ;  /* 0x00007300ff0e77ac */ /* 0x000ea20008000800 */
[C---:B-1----:R-:W-:Y:S01]  /*11b90*/  IADD3 R6, P6, PT, R252.reuse, R230, RZ ;  /* 0x000000e6fc067210 */ /* 0x042fe20007fde0ff */
[----:B------:R-:W-:Y:S01]  /*11ba0*/  VIADD R252, R252, UR30 ;  /* 0x0000001efcfc7c36 */ /* 0x000fe20008000000 */
[----:B------:R-:W-:Y:S01]  /*11bb0*/  SHF.R.S32.HI R15, RZ, 0x8, R15 ;  /* 0x00000008ff0f7819 */ /* 0x000fe2000001140f */
[----:B------:R-:W-:Y:S02]  /*11bc0*/  @P5 STG.E.U8 desc[UR24][R4.64], R13 ;  /* 0x0000000d04005986 */ /* 0x000fe4000c101118 */
[----:B------:R-:W-:Y:S01]  /*11bd0*/  IMAD.X R7, R10, 0x1, R231, P6 ;  /* 0x000000010a077824 */ /* 0x000fe200030e06e7 */
[----:B-----5:R-:W-:Y:S01]  /*11be0*/  ISETP.LT.AND P5, PT, R2, UR8, !P2 ;  /* 0x0000000802007c0c */ /* 0x020fe2000d7a1270 */
[----:B------:R-:W1:Y:S01]  /*11bf0*/  LDCU UR8, c[0x0][0x398] ;  /* 0x00007300ff0877ac */ /* 0x000e620008000800 */
[----:B0-----:R-:W-:-:S02]  /*11c00*/  ISETP.GE.AND P0, PT, R11, UR4, PT ;  /* 0x000000040b007c0c */ /* 0x001fc4000bf06270 */
[----:B------:R0:W-:Y:S01]  /*11c10*/  @P3 STG.E.U8 desc[UR24][R6.64], R15 ;  /* 0x0000000f06003986 */ /* 0x0001e2000c101118 */
[----:B------:R-:W-:Y:S01]  /*11c20*/  SHF.R.S32.HI R11, RZ, 0x1f, R252 ;  /* 0x0000001fff0b7819 */ /* 0x000fe200000114fc */
[----:B------:R-:W5:Y:S01]  /*11c30*/  LDCU UR4, c[0x0][0x39c] ;  /* 0x00007380ff0477ac */ /* 0x000f620008000800 */
[C---:B------:R-:W-:Y:S02]  /*11c40*/  IADD3 R8, P3, PT, R252.reuse, R229, RZ ;  /* 0x000000e5fc087210 */ /* 0x040fe40007f7e0ff */
[----:B----4-:R-:W-:Y:S01]  /*11c50*/  ISETP.LT.AND P2, PT, R3, UR12, !P2 ;  /* 0x0000000c03007c0c */ /* 0x010fe2000d741270 */
[----:B------:R-:W4:Y:S01]  /*11c60*/  LDCU UR12, c[0x0][0x398] ;  /* 0x00007300ff0c77ac */ /* 0x000f220008000800 */
[----:B------:R-:W-:Y:S01]  /*11c70*/  F2FP.SATFINITE.E5M2.F32.PACK_AB_MERGE_C R149, R149, R148, RZ ;  /* 0x000000949595723e */ /* 0x000fe200048060ff */
[----:B------:R-:W-:Y:S01]  /*11c80*/  IMAD.X R9, R11, 0x1, R228, P3 ;  /* 0x000000010b097824 */ /* 0x000fe200018e06e4 */
[C---:B------:R-:W-:Y:S01]  /*11c90*/  IADD3 R10, P6, PT, R252.reuse, R230, RZ ;  /* 0x000000e6fc0a7210 */ /* 0x040fe20007fde0ff */
[----:B------:R-:W-:Y:S01]  /*11ca0*/  VIADD R252, R252, UR30 ;  /* 0x0000001efcfc7c36 */ /* 0x000fe20008000000 */
[----:B------:R-:W-:-:S02]  /*11cb0*/  F2FP.SATFINITE.E5M2.F32.PACK_AB_MERGE_C R45, R45, R44, RZ ;  /* 0x0000002c2d2d723e */ /* 0x000fc400048060ff */
[----:B------:R-:W-:Y:S01]  /*11cc0*/  @P5 STG.E.U8 desc[UR24][R8.64], R149 ;  /* 0x0000009508005986 */ /* 0x000fe2000c101118 */
[----:B--2---:R-:W-:Y:S01]  /*11cd0*/  ISETP.LT.AND P5, PT, R2, UR11, !P4 ;  /* 0x0000000b02007c0c */ /* 0x004fe2000e7a1270 */
[----:B------:R-:W-:Y:S01]  /*11ce0*/  IMAD.X R11, R11, 0x1, R231, P6 ;  /* 0x000000010b0b7824 */ /* 0x000fe200030e06e7 */
[----:B0-----:R-:W-:Y:S01]  /*11cf0*/  SHF.R.S32.HI R7, RZ, 0x1f, R252 ;  /* 0x0000001fff077819 */ /* 0x001fe200000114fc */
[----:B------:R-:W-:Y:S01]  /*11d00*/  VIADD R5, R0, 0x6d ;  /* 0x0000006d00057836 */ /* 0x000fe20000000000 */
[----:B------:R-:W-:Y:S01]  /*11d10*/  IADD3 R4, P6, PT, R252, R229, RZ ;  /* 0x000000e5fc047210 */ /* 0x000fe20007fde0ff */
[----:B------:R-:W-:Y:S01]  /*11d20*/  VIADD R12, R0, 0x6c ;  /* 0x0000006c000c7836 */ /* 0x000fe20000000000 */
[----:B------:R-:W-:Y:S01]  /*11d30*/  PRMT R6, R149, 0x9910, RZ ;  /* 0x0000991095067816 */ /* 0x000fe200000000ff */
[----:B------:R0:W-:Y:S01]  /*11d40*/  @P2 STG.E.U8 desc[UR24][R10.64], R45 ;  /* 0x0000002d0a002986 */ /* 0x0001e2000c101118 */
[----:B-----5:R-:W-:Y:S01]  /*11d50*/  ISETP.GE.AND P2, PT, R5, UR4, PT ;  /* 0x0000000405007c0c */ /* 0x020fe2000bf46270 */
[----:B------:R-:W-:Y:S01]  /*11d60*/  IMAD.X R5, R7, 0x1, R228, P6 ;  /* 0x0000000107057824 */ /* 0x000fe200030e06e4 */
[----:B------:R-:W2:Y:S01]  /*11d70*/  LDCU UR4, c[0x0][0x39c] ;  /* 0x00007380ff0477ac */ /* 0x000ea20008000800 */
[----:B---3--:R-:W-:-:S02]  /*11d80*/  ISETP.GE.AND P3, PT, R12, UR6, PT ;  /* 0x000000060c007c0c */ /* 0x008fc4000bf66270 */
[----:B------:R-:W-:Y:S01]  /*11d90*/  PRMT R13, R45, 0x9910, RZ ;  /* 0x000099102d0d7816 */ /* 0x000fe200000000ff */
[----:B------:R-:W3:Y:S01]  /*11da0*/  LDCU UR6, c[0x0][0x39c] ;  /* 0x00007380ff0677ac */ /* 0x000ee20008000800 */
[----:B------:R-:W5:Y:S01]  /*11db0*/  LDCU UR11, c[0x0][0x398] ;  /* 0x00007300ff0b77ac */ /* 0x000f620008000800 */
[----:B0-----:R-:W-:Y:S02]  /*11dc0*/  SHF.R.S32.HI R11, RZ, 0x8, R6 ;  /* 0x00000008ff0b7819 */ /* 0x001fe40000011406 */
[----:B-1----:R-:W-:Y:S01]  /*11dd0*/  ISETP.LT.AND P4, PT, R3, UR8, !P4 ;  /* 0x0000000803007c0c */ /* 0x002fe2000e781270 */
[----:B------:R-:W0:Y:S02]  /*11de0*/  LDCU UR8, c[0x0][0x398] ;  /* 0x00007300ff0877ac */ /* 0x000e240008000800 */
[----:B------:R1:W-:Y:S01]  /*11df0*/  @P5 STG.E.U8 desc[UR24][R4.64], R11 ;  /* 0x0000000b04005986 */ /* 0x0003e2000c101118 */
[C---:B------:R-:W-:Y:S01]  /*11e00*/  IADD3 R6, P5, PT, R252.reuse, R230, RZ ;  /* 0x000000e6fc067210 */ /* 0x040fe20007fbe0ff */
[----:B------:R-:W-:Y:S01]  /*11e10*/  VIADD R252, R252, UR30 ;  /* 0x0000001efcfc7c36 */ /* 0x000fe20008000000 */
[----:B----4-:R-:W-:Y:S01]  /*11e20*/  ISETP.LT.AND P6, PT, R2, UR12, !P1 ;  /* 0x0000000c02007c0c */ /* 0x010fe2000cfc1270 */
[----:B------:R-:W4:Y:S02]  /*11e30*/  LDCU UR12, c[0x0][0x398] ;  /* 0x00007300ff0c77ac */ /* 0x000f240008000800 */
[----:B------:R-:W-:Y:S01]  /*11e40*/  IMAD.X R7, R7, 0x1, R231, P5 ;  /* 0x0000000107077824 */ /* 0x000fe200028e06e7 */
[----:B------:R-:W-:-:S02]  /*11e50*/  SHF.R.S32.HI R10, RZ, 0x1f, R252 ;  /* 0x0000001fff0a7819 */ /* 0x000fc400000114fc */
[----:B------:R-:W-:Y:S02]  /*11e60*/  IADD3 R8, P5, PT, R252, R229, RZ ;  /* 0x000000e5fc087210 */ /* 0x000fe40007fbe0ff */
[----:B------:R-:W-:Y:S01]  /*11e70*/  SHF.R.S32.HI R13, RZ, 0x8, R13 ;  /* 0x00000008ff0d7819 */ /* 0x000fe2000001140d */
[----:B-1----:R-:W-:Y:S01]  /*11e80*/  VIADD R4, R0, 0x6e ;  /* 0x0000006e00047836 */ /* 0x002fe20000000000 */
[----:B------:R-:W-:Y:S01]  /*11e90*/  F2FP.SATFINITE.E5M2.F32.PACK_AB_MERGE_C R151, R151, R150, RZ ;  /* 0x000000969797723e */ /* 0x000fe200048060ff */
[----:B------:R-:W-:Y:S01]  /*11ea0*/  IMAD.X R9, R10, 0x1, R228, P5 ;  /* 0x000000010a097824 */ /* 0x000fe200028e06e4 */
[----:B------:R-:W-:Y:S01]  /*11eb0*/  ISETP.LT.AND P5, PT, R3, UR14, !P1 ;  /* 0x0000000e03007c0c */ /* 0x000fe2000cfa1270 */
[----:B------:R-:W-:Y:S01]  /*11ec0*/  @P4 STG.E.U8 desc[UR24][R6.64], R13 ;  /* 0x0000000d06004986 */ /* 0x000fe2000c101118 */
[----:B--2---:R-:W-:Y:S01]  /*11ed0*/  ISETP.GE.AND P4, PT, R4, UR4, PT ;  /* 0x0000000404007c0c */ /* 0x004fe2000bf86270 */
[----:B------:R-:W-:Y:S01]  /*11ee0*/  VIADD R5, R0, 0x6f ;  /* 0x0000006f00057836 */ /* 0x000fe20000000000 */
[----:B------:R-:W-:Y:S01]  /*11ef0*/  F2FP.SATFINITE.E5M2.F32.PACK_AB_MERGE_C R47, R47, R46, RZ ;  /* 0x0000002e2f2f723e */ /* 0x000fe200048060ff */
[----:B------:R1:W-:Y:S01]  /*11f00*/  @P6 STG.E.U8 desc[UR24][R8.64], R151 ;  /* 0x0000009708006986 */ /* 0x0003e2000c101118 */
[C---:B------:R-:W-:Y:S01]  /*11f10*/  IADD3 R4, P6, PT, R252.reuse, R230, RZ ;  /* 0x000000e6fc047210 */ /* 0x040fe20007fde0ff */
[----:B------:R-:W2:Y:S01]  /*11f20*/  LDCU UR4, c[0x0][0x39c] ;  /* 0x00007380ff0477ac */ /* 0x000ea20008000800 */
[----:B---3--:R-:W-:Y:S01]  /*11f30*/  ISETP.GE.AND P1, PT, R5, UR6, PT ;  /* 0x0000000605007c0c */ /* 0x008fe2000bf26270 */
[----:B------:R-:W-:-:S02]  /*11f40*/  VIADD R252, R252, UR30 ;  /* 0x0000001efcfc7c36 */ /* 0x000fc40008000000 */
[----:B------:R-:W-:Y:S01]  /*11f50*/  IMAD.X R5, R10, 0x1, R231, P6 ;  /* 0x000000010a057824 */ /* 0x000fe200030e06e7 */
[----:B-----5:R-:W-:Y:S01]  /*11f60*/  ISETP.LT.AND P6, PT, R2, UR11, !P0 ;  /* 0x0000000b02007c0c */ /* 0x020fe2000c7c1270 */
[----:B------:R-:W3:Y:S01]  /*11f70*/  LDCU UR6, c[0x0][0x398] ;  /* 0x00007300ff0677ac */ /* 0x000ee20008000800 */
[----:B------:R-:W-:Y:S02]  /*11f80*/  PRMT R11, R151, 0x9910, RZ ;  /* 0x00009910970b7816 */ /* 0x000fe400000000ff */
[----:B------:R5:W-:Y:S01]  /*11f90*/  @P5 STG.E.U8 desc[UR24][R4.64], R47 ;  /* 0x0000002f04005986 */ /* 0x000be2000c101118 */
[----:B-1----:R-:W-:Y:S01]  /*11fa0*/  SHF.R.S32.HI R8, RZ, 0x1f, R252 ;  /* 0x0000001fff087819 */ /* 0x002fe200000114fc */
[----:B------:R-:W1:Y:S01]  /*11fb0*/  LDCU UR11, c[0x0][0x398] ;  /* 0x00007300ff0b77ac */ /* 0x000e620008000800 */
[----:B------:R-:W-:Y:S02]  /*11fc0*/  IADD3 R6, P5, PT, R252, R229, RZ ;  /* 0x000000e5fc067210 */ /* 0x000fe40007fbe0ff */
[----:B------:R-:W-:-:S03]  /*11fd0*/  SHF.R.S32.HI R11, RZ, 0x8, R11 ;  /* 0x00000008ff0b7819 */ /* 0x000fc6000001140b */
[----:B------:R-:W-:Y:S01]  /*11fe0*/  IMAD.X R7, R8, 0x1, R228, P5 ;  /* 0x0000000108077824 */ /* 0x000fe200028e06e4 */
[----:B0-----:R-:W-:Y:S01]  /*11ff0*/  ISETP.LT.AND P0, PT, R3, UR8, !P0 ;  /* 0x0000000803007c0c */ /* 0x001fe2000c701270 */
[----:B------:R-:W0:Y:S01]  /*12000*/  LDCU UR8, c[0x0][0x398] ;  /* 0x00007300ff0877ac */ /* 0x000e220008000800 */
[----:B------:R-:W-:Y:S02]  /*12010*/  PRMT R13, R47, 0x9910, RZ ;  /* 0x000099102f0d7816 */ /* 0x000fe400000000ff */
[----:B------:R1:W-:Y:S01]  /*12020*/  @P6 STG.E.U8 desc[UR24][R6.64], R11 ;  /* 0x0000000b06006986 */ /* 0x0003e2000c101118 */
[----:B-----5:R-:W-:Y:S02]  /*12030*/  IADD3 R4, P6, PT, R252, R230, RZ ;  /* 0x000000e6fc047210 */ /* 0x020fe40007fde0ff */
[----:B------:R-:W-:-:S03]  /*12040*/  SHF.R.S32.HI R13, RZ, 0x8, R13 ;  /* 0x00000008ff0d7819 */ /* 0x000fc6000001140d */
[----:B------:R-:W-:Y:S02]  /*12050*/  IMAD.X R5, R8, 0x1, R231, P6 ;  /* 0x0000000108057824 */ /* 0x000fe400030e06e7 */
[----:B------:R-:W-:Y:S02]  /*12060*/  VIADD R252, R252, UR30 ;  /* 0x0000001efcfc7c36 */ /* 0x000fe40008000000 */
[----:B-1----:R-:W-:Y:S01]  /*12070*/  VIADD R6, R0, 0x70 ;  /* 0x0000007000067836 */ /* 0x002fe20000000000 */
[----:B------:R-:W-:Y:S01]  /*12080*/  @P0 STG.E.U8 desc[UR24][R4.64], R13 ;  /* 0x0000000d04000986 */ /* 0x000fe2000c101118 */
[----:B---3--:R-:W-:Y:S01]  /*12090*/  ISETP.LT.AND P5, PT, R2, UR6, !P3 ;  /* 0x0000000602007c0c */ /* 0x008fe2000dfa1270 */
[----:B------:R-:W1:Y:S02]  /*120a0*/  LDCU UR6, c[0x0][0x398] ;  /* 0x00007300ff0677ac */ /* 0x000e640008000800 */
[----:B--2---:R-:W-:Y:S01]  /*120b0*/  ISETP.GE.AND P0, PT, R6, UR4, PT ;  /* 0x0000000406007c0c */ /* 0x004fe2000bf06270 */
[----:B------:R-:W2:Y:S01]  /*120c0*/  LDCU UR4, c[0x0][0x39c] ;  /* 0x00007380ff0477ac */ /* 0x000ea20008000800 */
[----:B------:R-:W-:-:S02]  /*120d0*/  SHF.R.S32.HI R12, RZ, 0x1f, R252 ;  /* 0x0000001fff0c7819 */ /* 0x000fc400000114fc */
[----:B------:R-:W-:Y:S02]  /*120e0*/  IADD3 R8, P6, PT, R252, R229, RZ ;  /* 0x000000e5fc087210 */ /* 0x000fe40007fde0ff */
[----:B------:R-:W-:Y:S02]  /*120f0*/  ISETP.LT.AND P3, PT, R3, UR11, !P3 ;  /* 0x0000000b03007c0c */ /* 0x000fe4000df61270 */
[----:B------:R-:W-:Y:S01]  /*12100*/  F2FP.SATFINITE.E5M2.F32.PACK_AB_MERGE_C R153, R153, R152, RZ ;  /* 0x000000989999723e */ /* 0x000fe200048060ff */
[----:B------:R-:W-:Y:S01]  /*12110*/  IMAD.X R9, R12, 0x1, R228, P6 ;  /* 0x000000010c097824 */ /* 0x000fe200030e06e4 */
[C---:B------:R-:W-:Y:S02]  /*12120*/  IADD3 R6, P6, PT, R252.reuse, R230, RZ ;  /* 0x000000e6fc067210 */ /* 0x040fe40007fde0ff */
[----:B------:R-:W-:Y:S01]  /*12130*/  F2FP.SATFINITE.E5M2.F32.PACK_AB_MERGE_C R49, R49, R48, RZ ;  /* 0x000000303131723e */ /* 0x000fe200048060ff */
[----:B------:R-:W-:Y:S01]  /*12140*/  VIADD R10, R252, UR30 ;  /* 0x0000001efc0a7c36 */ /* 0x000fe20008000000 */
[----:B------:R3:W-:Y:S01]  /*12150*/  @P5 STG.E.U8 desc[UR24][R8.64], R153 ;  /* 0x0000009908005986 */ /* 0x0007e2000c101118 */
[----:B------:R-:W-:Y:S01]  /*12160*/  IMAD.X R7, R12, 0x1, R231, P6 ;  /* 0x000000010c077824 */ /* 0x000fe200030e06e7 */
[----:B0-----:R-:W-:Y:S01]  /*12170*/  ISETP.LT.AND P5, PT, R2, UR8, !P2 ;  /* 0x0000000802007c0c */ /* 0x001fe2000d7a1270 */
[----:B------:R-:W0:Y:S01]  /*12180*/  LDCU UR8, c[0x0][0x398] ;  /* 0x00007300ff0877ac */ /* 0x000e220008000800 */
[----:B------:R-:W-:-:S02]  /*12190*/  SHF.R.S32.HI R14, RZ, 0x1f, R10 ;  /* 0x0000001fff0e7819 */ /* 0x000fc4000001140a */
[----:B------:R5:W-:Y:S01]  /*121a0*/  @P3 STG.E.U8 desc[UR24][R6.64], R49 ;  /* 0x0000003106003986 */ /* 0x000be2000c101118 */
[----:B------:R-:W-:Y:S01]  /*121b0*/  F2FP.SATFINITE.E5M2.F32.PACK_AB_MERGE_C R155, R155, R154, RZ ;  /* 0x0000009a9b9b723e */ /* 0x000fe200048060ff */
[----:B------:R-:W0:Y:S01]  /*121c0*/  LDCU UR11, c[0x0][0x398] ;  /* 0x00007300ff0b77ac */ /* 0x000e220008000800 */
[----:B---3--:R-:W-:Y:S01]  /*121d0*/  VIADD R8, R0, 0x71 ;  /* 0x0000007100087836 */ /* 0x008fe20000000000 */
[----:B------:R-:W-:-:S04]  /*121e0*/  IADD3 R4, P6, PT, R10, R229, RZ ;  /* 0x000000e50a047210 */ /* 0x000fc80007fde0ff */
[----:B--2---:R-:W-:Y:S01]  /*121f0*/  ISETP.GE.AND P3, PT, R8, UR4, PT ;  /* 0x0000000408007c0c */ /* 0x004fe2000bf66270 */
[----:B------:R-:W2:Y:S01]  /*12200*/  LDCU UR4, c[0x0][0x39c] ;  /* 0x00007380ff0477ac */ /* 0x000ea20008000800 */
[----:B------:R-:W-:Y:S01]  /*12210*/  PRMT R11, R153, 0x9910, RZ ;  /* 0x00009910990b7816 */ /* 0x000fe200000000ff */
[----:B------:R-:W-:Y:S01]  /*12220*/  IMAD.X R5, R14, 0x1, R228, P6 ;  /* 0x000000010e057824 */ /* 0x000fe200030e06e4 */
[C---:B------:R-:W-:Y:S01]  /*12230*/  IADD3 R8, P6, PT, R10.reuse, R230, RZ ;  /* 0x000000e60a087210 */ /* 0x040fe20007fde0ff */
[----:B------:R-:W-:Y:S01]  /*12240*/  VIADD R10, R10, UR30 ;  /* 0x0000001e0a0a7c36 */ /* 0x000fe20008000000 */
[----:B------:R-:W-:Y:S02]  /*12250*/  SHF.R.S32.HI R11, RZ, 0x8, R11 ;  /* 0x00000008ff0b7819 */ /* 0x000fe4000001140b */
[----:B-1----:R-:W-:Y:S01]  /*12260*/  ISETP.LT.AND P2, PT, R3, UR6, !P2 ;  /* 0x0000000603007c0c */ /* 0x002fe2000d741270 */
[----:B------:R-:W-:Y:S01]  /*12270*/  IMAD.X R9, R14, 0x1, R231, P6 ;  /* 0x000000010e097824 */ /* 0x000fe200030e06e7 */
[----:B-----5:R-:W-:Y:S01]  /*12280*/  SHF.R.S32.HI R7, RZ, 0x1f, R10 ;  /* 0x0000001fff077819 */ /* 0x020fe2000001140a */
[----:B------:R1:W-:Y:S01]  /*12290*/  @P5 STG.E.U8 desc[UR24][R4.64], R11 ;  /* 0x0000000b04005986 */ /* 0x0003e2000c101118 */
[----:B------:R-:W-:Y:S01]  /*122a0*/  VIADD R12, R0, 0x72 ;  /* 0x00000072000c7836 */ /* 0x000fe20000000000 */
[----:B------:R-:W-:Y:S01]  /*122b0*/  PRMT R13, R49, 0x9910, RZ ;  /* 0x00009910310d7816 */ /* 0x000fe200000000ff */
[----:B------:R-:W3:Y:S01]  /*122c0*/  LDCU UR6, c[0x0][0x398] ;  /* 0x00007300ff0677ac */ /* 0x000ee20008000800 */
[----:B----4-:R-:W-:-:S02]  /*122d0*/  ISETP.LT.AND P5, PT, R2, UR12, !P4 ;  /* 0x0000000c02007c0c */ /* 0x010fc4000e7a1270 */
[----:B------:R-:W-:Y:S02]  /*122e0*/  SHF.R.S32.HI R13, RZ, 0x8, R13 ;  /* 0x00000008ff0d7819 */ /* 0x000fe4000001140d */
[----:B-1----:R-:W-:-:S05]  /*122f0*/  IADD3 R4, P6, PT, R10, R229, RZ ;  /* 0x000000e50a047210 */ /* 0x002fca0007fde0ff */
[----:B------:R-:W-:Y:S01]  /*12300*/  IMAD.X R5, R7, 0x1, R228, P6 ;  /* 0x0000000107057824 */ /* 0x000fe200030e06e4 */
[----:B--2---:R-:W-:Y:S01]  /*12310*/  ISETP.GE.AND P6, PT, R12, UR4, PT ;  /* 0x000000040c007c0c */ /* 0x004fe2000bfc6270 */
[----:B------:R-:W1:Y:S01]  /*12320*/  LDCU UR4, c[0x0][0x39c] ;  /* 0x00007380ff0477ac */ /* 0x000e620008000800 */
[----:B0-----:R-:W-:Y:S01]  /*12330*/  ISETP.LT.AND P4, PT, R3, UR8, !P4 ;  /* 0x0000000803007c0c */ /* 0x001fe2000e781270 */
[----:B------:R0:W-:Y:S01]  /*12340*/  @P2 STG.E.U8 desc[UR24][R8.64], R13 ;  /* 0x0000000d08002986 */ /* 0x0001e2000c101118 */
[----:B------:R-:W-:Y:S01]  /*12350*/  IADD3 R6, P2, PT, R10, R230, RZ ;  /* 0x000000e60a067210 */ /* 0x000fe20007f5e0ff */
[----:B------:R-:W2:Y:S01]  /*12360*/  LDCU UR8, c[0x0][0x398] ;  /* 0x00007300ff0877ac */ /* 0x000ea20008000800 */
[----:B------:R-:W-:-:S03]  /*12370*/  F2FP.SATFINITE.E5M2.F32.PACK_AB_MERGE_C R51, R51, R50, RZ ;  /* 0x000000323333723e */ /* 0x000fc600048060ff */
[----:B------:R-:W-:Y:S01]  /*12380*/  IMAD.X R7, R7, 0x1, R231, P2 ;  /* 0x0000000107077824 */ /* 0x000fe200010e06e7 */
[----:B------:R4:W-:Y:S01]  /*12390*/  @P5 STG.E.U8 desc[UR24][R4.64], R155 ;  /* 0x0000009b04005986 */ /* 0x0009e2000c101118 */
[----:B------:R-:W-:Y:S02]  /*123a0*/  VIADD R10, R10, UR30 ;  /* 0x0000001e0a0a7c36 */ /* 0x000fe40008000000 */
[----:B0-----:R-:W-:Y:S02]  /*123b0*/  VIADD R9, R0, 0x73 ;  /* 0x0000007300097836 */ /* 0x001fe40000000000 */
[----:B------:R0:W-:Y:S01]  /*123c0*/  @P4 STG.E.U8 desc[UR24][R6.64], R51 ;  /* 0x0000003306004986 */ /* 0x0001e2000c101118 */
[----:B---3--:R-:W-:Y:S01]  /*123d0*/  ISETP.LT.AND P4, PT, R2, UR6, !P1 ;  /* 0x0000000602007c0c */ /* 0x008fe2000cf81270 */
[----:B------:R-:W3:Y:S01]  /*123e0*/  LDCU UR6, c[0x0][0x39c] ;  /* 0x00007380ff0677ac */ /* 0x000ee20008000800 */
[----:B------:R-:W-:Y:S02]  /*123f0*/  SHF.R.S32.HI R12, RZ, 0x1f, R10 ;  /* 0x0000001fff0c7819 */ /* 0x000fe4000001140a */
[----:B-1----:R-:W-:Y:S01]  /*12400*/  ISETP.GE.AND P2, PT, R9, UR4, PT ;  /* 0x0000000409007c0c */ /* 0x002fe2000bf46270 */
[----:B------:R-:W1:Y:S01]  /*12410*/  LDCU UR4, c[0x0][0x398] ;  /* 0x00007300ff0477ac */ /* 0x000e620008000800 */
[----:B------:R-:W-:-:S02]  /*12420*/  IADD3 R8, P5, PT, R10, R229, RZ ;  /* 0x000000e50a087210 */ /* 0x000fc40007fbe0ff */
[----:B------:R-:W-:Y:S02]  /*12430*/  PRMT R11, R155, 0x9910, RZ ;  /* 0x000099109b0b7816 */ /* 0x000fe400000000ff */
[----:B--2---:R-:W-:Y:S01]  /*12440*/  ISETP.LT.AND P1, PT, R3, UR8, !P1 ;  /* 0x0000000803007c0c */ /* 0x004fe2000cf21270 */
[----:B------:R-:W-:Y:S01]  /*12450*/  IMAD.X R9, R12, 0x1, R228, P5 ;  /* 0x000000010c097824 */ /* 0x000fe200028e06e4 */
[----:B------:R-:W-:Y:S01]  /*12460*/  SHF.R.S32.HI R11, RZ, 0x8, R11 ;  /* 0x00000008ff0b7819 */ /* 0x000fe2000001140b */
[----:B------:R-:W2:Y:S01]  /*12470*/  LDCU UR8, c[0x0][0x398] ;  /* 0x00007300ff0877ac */ /* 0x000ea20008000800 */
[C---:B----4-:R-:W-:Y:S02]  /*12480*/  IADD3 R4, P5, PT, R10.reuse, R230, RZ ;  /* 0x000000e60a047210 */ /* 0x050fe40007fbe0ff */
[----:B------:R-:W-:Y:S01]  /*12490*/  PRMT R13, R51, 0x9910, RZ ;  /* 0x00009910330d7816 */ /* 0x000fe200000000ff */
[----:B------:R-:W-:Y:S01]  /*124a0*/  VIADD R10, R10, UR30 ;  /* 0x0000001e0a0a7c36 */ /* 0x000fe20008000000 */
[----:B------:R4:W-:Y:S01]  /*124b0*/  @P4 STG.E.U8 desc[UR24][R8.64], R11 ;  /* 0x0000000b08004986 */ /* 0x0009e2000c101118 */
[----:B------:R-:W-:Y:S01]  /*124c0*/  ISETP.LT.AND P4, PT, R2, UR11, !P0 ;  /* 0x0000000b02007c0c */ /* 0x000fe2000c781270 */
[----:B------:R-:W-:Y:S01]  /*124d0*/  IMAD.X R5, R12, 0x1, R231, P5 ;  /* 0x000000010c057824 */ /* 0x000fe200028e06e7 */
[----:B------:R-:W-:Y:S01]  /*124e0*/  SHF.R.S32.HI R13, RZ, 0x8, R13 ;  /* 0x00000008ff0d7819 */ /* 0x000fe2000001140d */
[----:B0-----:R-:W-:Y:S01]  /*124f0*/  VIADD R7, R0, 0x74 ;  /* 0x0000007400077836 */ /* 0x001fe20000000000 */
[----:B------:R-:W-:-:S02]  /*12500*/  SHF.R.S32.HI R12, RZ, 0x1f, R10 ;  /* 0x0000001fff0c7819 */ /* 0x000fc4000001140a */
[-C--:B------:R-:W-:Y:S01]  /*12510*/  IADD3 R6, P5, PT, R10, R229.reuse, RZ ;  /* 0x000000e50a067210 */ /* 0x080fe20007fbe0ff */
[----:B------:R0:W-:Y:S01]  /*12520*/  @P1 STG.E.U8 desc[UR24][R4.64], R13 ;  /* 0x0000000d04001986 */ /* 0x0001e2000c101118 */
[----:B---3--:R-:W-:Y:S01]  /*12530*/  ISETP.GE.AND P1, PT, R7, UR6, PT ;  /* 0x0000000607007c0c */ /* 0x008fe2000bf26270 */
[----:B------:R-:W3:Y:S01]  /*12540*/  LDCU UR6, c[0x0][0x398] ;  /* 0x00007300ff0677ac */ /* 0x000ee20008000800 */
[----:B-1----:R-:W-:Y:S01]  /*12550*/  ISETP.LT.AND P0, PT, R3, UR4, !P0 ;  /* 0x0000000403007c0c */ /* 0x002fe2000c701270 */
[----:B------:R-:W-:Y:S01]  /*12560*/  IMAD.X R7, R12, 0x1, R228, P5 ;  /* 0x000000010c077824 */ /* 0x000fe200028e06e4 */
[----:B------:R-:W-:Y:S01]  /*12570*/  F2FP.SATFINITE.E5M2.F32.PACK_AB_MERGE_C R157, R157, R156, RZ ;  /* 0x0000009c9d9d723e */ /* 0x000fe200048060ff */
[----:B------:R-:W1:Y:S01]  /*12580*/  LDCU UR4, c[0x0][0x398] ;  /* 0x00007300ff0477ac */ /* 0x000e620008000800 */
[C---:B----4-:R-:W-:Y:S01]  /*12590*/  IADD3 R8, P5, PT, R10.reuse, R230, RZ ;  /* 0x000000e60a087210 */ /* 0x050fe20007fbe0ff */
[----:B------:R-:W-:Y:S02]  /*125a0*/  VIADD R10, R10, UR30 ;  /* 0x0000001e0a0a7c36 */ /* 0x000fe40008000000 */
[----:B------:R4:W-:Y:S01]  /*125b0*/  @P4 STG.E.U8 desc[UR24][R6.64], R157 ;  /* 0x0000009d06004986 */ /* 0x0009e2000c101118 */
[----:B--2---:R-:W-:Y:S01]  /*125c0*/  ISETP.LT.AND P4, PT, R2, UR8, !P3 ;  /* 0x0000000802007c0c */ /* 0x004fe2000df81270 */
[----:B------:R-:W-:Y:S01]  /*125d0*/  IMAD.X R9, R12, 0x1, R231, P5 ;  /* 0x000000010c097824 */ /* 0x000fe200028e06e7 */
[----:B------:R-:W-:Y:S01]  /*125e0*/  F2FP.SATFINITE.E5M2.F32.PACK_AB_MERGE_C R53, R53, R52, RZ ;  /* 0x000000343535723e */ /* 0x000fe200048060ff */
[----:B0-----:R-:W-:Y:S01]  /*125f0*/  VIADD R5, R0, 0x75 ;  /* 0x0000007500057836 */ /* 0x001fe20000000000 */
[----:B------:R-:W-:Y:S01]  /*12600*/  SHF.R.S32.HI R12, RZ, 0x1f, R10 ;  /* 0x0000001fff0c7819 */ /* 0x000fe2000001140a */
[----:B------:R-:W0:Y:S01]  /*12610*/  LDCU UR8, c[0x0][0x398] ;  /* 0x00007300ff0877ac */ /* 0x000e220008000800 */
[----:B------:R-:W-:-:S02]  /*12620*/  IADD3 R4, P5, PT, R10, R229, RZ ;  /* 0x000000e50a047210 */ /* 0x000fc40007fbe0ff */
[----:B------:R-:W-:Y:S01]  /*12630*/  PRMT R11, R157, 0x9910, RZ ;  /* 0x000099109d0b7816 */ /* 0x000fe200000000ff */
[----:B------:R2:W-:Y:S01]  /*12640*/  @P0 STG.E.U8 desc[UR24][R8.64], R53 ;  /* 0x0000003508000986 */ /* 0x0005e2000c101118 */
[----:B------:R-:W-:Y:S01]  /*12650*/  ISETP.GE.AND P0, PT, R5, UR5, PT ;  /* 0x0000000505007c0c */ /* 0x000fe2000bf06270 */
[----:B------:R-:W-:Y:S01]  /*12660*/  IMAD.X R5, R12, 0x1, R228, P5 ;  /* 0x000000010c057824 */ /* 0x000fe200028e06e4 */
[----:B------:R-:W-:Y:S01]  /*12670*/  SHF.R.S32.HI R11, RZ, 0x8, R11 ;  /* 0x00000008ff0b7819 */ /* 0x000fe2000001140b */
[----:B------:R-:W5:Y:S01]  /*12680*/  LDCU UR5, c[0x0][0x398] ;  /* 0x00007300ff0577ac */ /* 0x000f620008000800 */
[----:B---3--:R-:W-:-:S03]  /*12690*/  ISETP.LT.AND P3, PT, R3, UR6, !P3 ;  /* 0x0000000603007c0c */ /* 0x008fc6000df61270 */
[----:B------:R3:W-:Y:S01]  /*126a0*/  @P4 STG.E.U8 desc[UR24][R4.64], R11 ;  /* 0x0000000b04004986 */ /* 0x0007e2000c101118 */
[C---:B----4-:R-:W-:Y:S01]  /*126b0*/  IADD3 R6, P4, PT, R10.reuse, R230, RZ ;  /* 0x000000e60a067210 */ /* 0x050fe20007f9e0ff */
[----:B------:R-:W4:Y:S01]  /*126c0*/  LDCU UR6, c[0x0][0x398] ;  /* 0x00007300ff0677ac */ /* 0x000f220008000800 */
[----:B------:R-:W-:Y:S01]  /*126d0*/  PRMT R13, R53, 0x9910, RZ ;  /* 0x00009910350d7816 */ /* 0x000fe200000000ff */
[----:B------:R-:W-:Y:S01]  /*126e0*/  VIADD R10, R10, UR30 ;  /* 0x0000001e0a0a7c36 */ /* 0x000fe20008000000 */
[----:B-1----:R-:W-:Y:S01]  /*126f0*/  ISETP.LT.AND P5, PT, R2, UR4, !P6 ;  /* 0x0000000402007c0c */ /* 0x002fe2000f7a1270 */
[----:B------:R-:W-:Y:S01]  /*12700*/  IMAD.X R7, R12, 0x1, R231, P4 ;  /* 0x000000010c077824 */ /* 0x000fe200020e06e7 */
[----:B------:R-:W-:Y:S01]  /*12710*/  SHF.R.S32.HI R13, RZ, 0x8, R13 ;  /* 0x00000008ff0d7819 */ /* 0x000fe2000001140d */
[----:B--2---:R-:W-:Y:S01]  /*12720*/  VIADD R9, R0, 0x76 ;  /* 0x0000007600097836 */ /* 0x004fe20000000000 */
[----:B------:R-:W-:Y:S01]  /*12730*/  SHF.R.S32.HI R12, RZ, 0x1f, R10 ;  /* 0x0000001fff0c7819 */ /* 0x000fe2000001140a */
[----:B------:R-:W1:Y:S01]  /*12740*/  LDCU UR4, c[0x0][0x398] ;  /* 0x00007300ff0477ac */ /* 0x000e620008000800 */
[----:B------:R-:W-:Y:S01]  /*12750*/  IADD3 R8, P4, PT, R10, R229, RZ ;  /* 0x000000e50a087210 */ /* 0x000fe20007f9e0ff */
[----:B------:R2:W-:Y:S01]  /*12760*/  @P3 STG.E.U8 desc[UR24][R6.64], R13 ;  /* 0x0000000d06003986 */ /* 0x0005e2000c101118 */
[----:B------:R-:W-:Y:S01]  /*12770*/  ISETP.GE.AND P3, PT, R9, UR7, PT ;  /* 0x0000000709007c0c */ /* 0x000fe2000bf66270 */
[----:B------:R-:W0:Y:S02]  /*12780*/  LDCU UR7, c[0x0][0x398] ;  /* 0x00007300ff0777ac */ /* 0x000e240008000800 */
[----:B------:R-:W-:Y:S01]  /*12790*/  IMAD.X R9, R12, 0x1, R228, P4 ;  /* 0x000000010c097824 */ /* 0x000fe200020e06e4 */
[----:B-----5:R-:W-:Y:S01]  /*127a0*/  ISETP.LT.AND P4, PT, R3, UR5, !P6 ;  /* 0x0000000503007c0c */ /* 0x020fe2000f781270 */
[----:B------:R-:W5:Y:S01]  /*127b0*/  LDCU UR5, c[0x0][0x398] ;  /* 0x00007300ff0577ac */ /* 0x000f620008000800 */
[----:B------:R-:W-:-:S02]  /*127c0*/  F2FP.SATFINITE.E5M2.F32.PACK_AB_MERGE_C R159, R159, R158, RZ ;  /* 0x0000009e9f9f723e */ /* 0x000fc400048060ff */
[C---:B---3--:R-:W-:Y:S01]  /*127d0*/  IADD3 R4, P6, PT, R10.reuse, R230, RZ ;  /* 0x000000e60a047210 */ /* 0x048fe20007fde0ff */
[----:B------:R-:W-:Y:S02]  /*127e0*/  VIADD R10, R10, UR30 ;  /* 0x0000001e0a0a7c36 */ /* 0x000fe40008000000 */
[----:B------:R3:W-:Y:S01]  /*127f0*/  @P5 STG.E.U8 desc[UR24][R8.64], R159 ;  /* 0x0000009f08005986 */ /* 0x0007e2000c101118 */
[----:B----4-:R-:W-:Y:S01]  /*12800*/  ISETP.LT.AND P5, PT, R2, UR6, !P2 ;  /* 0x0000000602007c0c */ /* 0x010fe2000d7a1270 */
[----:B------:R-:W-:Y:S01]  /*12810*/  IMAD.X R5, R12, 0x1, R231, P6 ;  /* 0x000000010c057824 */ /* 0x000fe200030e06e7 */
[----:B------:R-:W-:Y:S01]  /*12820*/  F2FP.SATFINITE.E5M2.F32.PACK_AB_MERGE_C R55, R55, R54, RZ ;  /* 0x000000363737723e */ /* 0x000fe200048060ff */
[----:B--2---:R-:W-:Y:S01]  /*12830*/  VIADD R7, R0, 0x77 ;  /* 0x0000007700077836 */ /* 0x004fe20000000000 */
[----:B------:R-:W-:Y:S01]  /*12840*/  SHF.R.S32.HI R12, RZ, 0x1f, R10 ;  /* 0x0000001fff0c7819 */ /* 0x000fe2000001140a */
[----:B------:R-:W2:Y:S01]  /*12850*/  LDCU UR6, c[0x0][0x398] ;  /* 0x00007300ff0677ac */ /* 0x000ea20008000800 */
[----:B------:R-:W-:-:S02]  /*12860*/  IADD3 R6, P6, PT, R10, R229, RZ ;  /* 0x000000e50a067210 */ /* 0x000fc40007fde0ff */
[----:B------:R-:W-:Y:S01]  /*12870*/  PRMT R11, R159, 0x9910, RZ ;  /* 0x000099109f0b7816 */ /* 0x000fe200000000ff */
[----:B------:R4:W-:Y:S01]  /*12880*/  @P4 STG.E.U8 desc[UR24][R4.64], R55 ;  /* 0x0000003704004986 */ /* 0x0009e2000c101118 */
[----:B------:R-:W-:Y:S01]  /*12890*/  ISETP.GE.AND P4, PT, R7, UR13, PT ;  /* 0x0000000d07007c0c */ /* 0x000fe2000bf86270 */
[----:B------:R-:W-:Y:S01]  /*128a0*/  IMAD.X R7, R12, 0x1, R228, P6 ;  /* 0x000000010c077824 */ /* 0x000fe200030e06e4 */
[----:B-1----:R-:W-:Y:S01]  /*128b0*/  ISETP.LT.AND P2, PT, R3, UR4, !P2 ;  /* 0x0000000403007c0c */ /* 0x002fe2000d741270 */
[----:B------:R-:W1:Y:S01]  /*128c0*/  LDCU UR4, c[0x0][0x398] ;  /* 0x00007300ff0477ac */ /* 0x000e620008000800 */
[----:B------:R-:W-:Y:S02]  /*128d0*/  SHF.R.S32.HI R11, RZ, 0x8, R11 ;  /* 0x00000008ff0b7819 */ /* 0x000fe4000001140b */
[C---:B---3--:R-:W-:Y:S01]  /*128e0*/  IADD3 R8, P6, PT, R10.reuse, R230, RZ ;  /* 0x000000e60a087210 */ /* 0x048fe20007fde0ff */
[----:B------:R-:W-:Y:S01]  /*128f0*/  VIADD R10, R10, UR30 ;  /* 0x0000001e0a0a7c36 */ /* 0x000fe20008000000 */
[----:B------:R-:W-:Y:S01]  /*12900*/  PRMT R13, R55, 0x9910, RZ ;  /* 0x00009910370d7816 */ /* 0x000fe200000000ff */
[----:B------:R3:W-:Y:S01]  /*12910*/  @P5 STG.E.U8 desc[UR24][R6.64], R11 ;  /* 0x0000000b06005986 */ /* 0x0007e2000c101118 */
[----:B-----5:R-:W-:Y:S01]  /*12920*/  ISETP.LT.AND P5, PT, R2, UR5, !P1 ;  /* 0x0000000502007c0c */ /* 0x020fe2000cfa1270 */
[----:B------:R-:W-:Y:S01]  /*12930*/  IMAD.X R9, R12, 0x1, R231, P6 ;  /* 0x000000010c097824 */ /* 0x000fe200030e06e7 */
[----:B------:R-:W-:Y:S01]  /*12940*/  SHF.R.S32.HI R13, RZ, 0x8, R13 ;  /* 0x00000008ff0d7819 */ /* 0x000fe2000001140d */
[----:B----4-:R-:W-:Y:S01]  /*12950*/  VIADD R5, R0, 0x78 ;  /* 0x0000007800057836 */ /* 0x010fe20000000000 */
[----:B------:R-:W-:Y:S01]  /*12960*/  SHF.R.S32.HI R12, RZ, 0x1f, R10 ;  /* 0x0000001fff0c7819 */ /* 0x000fe2000001140a */
[----:B------:R-:W4:Y:S01]  /*12970*/  LDCU UR5, c[0x0][0x398] ;  /* 0x00007300ff0577ac */ /* 0x000f220008000800 */
[----:B------:R-:W-:Y:S01]  /*12980*/  IADD3 R4, P6, PT, R10, R229, RZ ;  /* 0x000000e50a047210 */ /* 0x000fe20007fde0ff */
[----:B------:R5:W-:Y:S01]  /*12990*/  @P2 STG.E.U8 desc[UR24][R8.64], R13 ;  /* 0x0000000d08002986 */ /* 0x000be2000c101118 */
[----:B------:R-:W-:Y:S01]  /*129a0*/  ISETP.GE.AND P2, PT, R5, UR9, PT ;  /* 0x0000000905007c0c */ /* 0x000fe2000bf46270 */
[----:B------:R-:W0:Y:S01]  /*129b0*/  LDCU UR9, c[0x0][0x398] ;  /* 0x00007300ff0977ac */ /* 0x000e220008000800 */
[----:B--2---:R-:W-:Y:S01]  /*129c0*/  ISETP.LT.AND P1, PT, R3, UR6, !P1 ;  /* 0x0000000603007c0c */ /* 0x004fe2000cf21270 */
[----:B------:R-:W-:Y:S01]  /*129d0*/  IMAD.X R5, R12, 0x1, R228, P6 ;  /* 0x000000010c057824 */ /* 0x000fe200030e06e4 */
[----:B------:R-:W-:Y:S01]  /*129e0*/  F2FP.SATFINITE.E5M2.F32.PACK_AB_MERGE_C R161, R161, R160, RZ ;  /* 0x000000a0a1a1723e */ /* 0x000fe200048060ff */
[----:B------:R-:W2:Y:S01]  /*129f0*/  LDCU UR6, c[0x0][0x398] ;  /* 0x00007300ff0677ac */ /* 0x000ea20008000800 */
[C---:B---3--:R-:W-:Y:S01]  /*12a00*/  IADD3 R6, P6, PT, R10.reuse, R230, RZ ;  /* 0x000000e60a067210 */ /* 0x048fe20007fde0ff */
[----:B------:R-:W-:-:S02]  /*12a10*/  VIADD R10, R10, UR30 ;  /* 0x0000001e0a0a7c36 */ /* 0x000fc40008000000 */
[----:B------:R3:W-:Y:S01]  /*12a20*/  @P5 STG.E.U8 desc[UR24][R4.64], R161 ;  /* 0x000000a104005986 */ /* 0x0007e2000c101118 */
[----:B-1----:R-:W-:Y:S01]  /*12a30*/  ISETP.LT.AND P5, PT, R2, UR4, !P0 ;  /* 0x0000000402007c0c */ /* 0x002fe2000c7a1270 */
[----:B------:R-:W-:Y:S01]  /*12a40*/  IMAD.X R7, R12, 0x1, R231, P6 ;  /* 0x000000010c077824 */ /* 0x000fe200030e06e7 */
[----:B------:R-:W-:Y:S01]  /*12a50*/  F2FP.SATFINITE.E5M2.F32.PACK_AB_MERGE_C R57, R57, R56, RZ ;  /* 0x000000383939723e */ /* 0x000fe200048060ff */
[----:B-----5:R-:W-:Y:S01]  /*12a60*/  VIADD R9, R0, 0x79 ;  /* 0x0000007900097836 */ /* 0x020fe20000000000 */
[----:B------:R-:W-:Y:S01]  /*12a70*/  SHF.R.S32.HI R12, RZ, 0x1f, R10 ;  /* 0x0000001fff0c7819 */ /* 0x000fe2000001140a */
[----:B------:R-:W1:Y:S01]  /*12a80*/  LDCU UR4, c[0x0][0x398] ;  /* 0x00007300ff0477ac */ /* 0x000e620008000800 */
[----:B------:R-:W-:Y:S02]  /*12a90*/  IADD3 R8, P6, PT, R10, R229, RZ ;  /* 0x000000e50a087210 */ /* 0x000fe40007fde0ff */
[----:B------:R-:W-:Y:S01]  /*12aa0*/  PRMT R11, R161, 0x9910, RZ ;  /* 0x00009910a10b7816 */ /* 0x000fe200000000ff */
[----:B------:R5:W-:Y:S01]  /*12ab0*/  @P1 STG.E.U8 desc[UR24][R6.64], R57 ;  /* 0x0000003906001986 */ /* 0x000be2000c101118 */
[----:B------:R-:W-:Y:S01]  /*12ac0*/  ISETP.GE.AND P1, PT, R9, UR17, PT ;  /* 0x0000001109007c0c */ /* 0x000fe2000bf26270 */
[----:B------:R-:W-:Y:S01]  /*12ad0*/  IMAD.X R9, R12, 0x1, R228, P6 ;  /* 0x000000010c097824 */ /* 0x000fe200030e06e4 */
[----:B----4-:R-:W-:Y:S01]  /*12ae0*/  ISETP.LT.AND P0, PT, R3, UR5, !P0 ;  /* 0x0000000503007c0c */ /* 0x010fe2000c701270 */
[----:B------:R-:W4:Y:S01]  /*12af0*/  LDCU UR5, c[0x0][0x398] ;  /* 0x00007300ff0577ac */ /* 0x000f220008000800 */
[----:B------:R-:W-:-:S02]  /*12b00*/  SHF.R.S32.HI R11, RZ, 0x8, R11 ;  /* 0x00000008ff0b7819 */ /* 0x000fc4000001140b */
[C---:B---3--:R-:W-:Y:S01]  /*12b10*/  IADD3 R4, P6, PT, R10.reuse, R230, RZ ;  /* 0x000000e60a047210 */ /* 0x048fe20007fde0ff */
[----:B------:R-:W-:Y:S01]  /*12b20*/  VIADD R10, R10, UR30 ;  /* 0x0000001e0a0a7c36 */ /* 0x000fe20008000000 */
[----:B------:R-:W-:Y:S01]  /*12b30*/  PRMT R13, R57, 0x9910, RZ ;  /* 0x00009910390d7816 */ /* 0x000fe200000000ff */
[----:B------:R3:W-:Y:S01]  /*12b40*/  @P5 STG.E.U8 desc[UR24][R8.64], R11 ;  /* 0x0000000b08005986 */ /* 0x0007e2000c101118 */
[----:B--2---:R-:W-:Y:S01]  /*12b50*/  ISETP.LT.AND P5, PT, R2, UR6, !P3 ;  /* 0x0000000602007c0c */ /* 0x004fe2000dfa1270 */
[----:B------:R-:W-:Y:S01]  /*12b60*/  IMAD.X R5, R12, 0x1, R231, P6 ;  /* 0x000000010c057824 */ /* 0x000fe200030e06e7 */
[----:B------:R-:W-:Y:S01]  /*12b70*/  SHF.R.S32.HI R13, RZ, 0x8, R13 ;  /* 0x00000008ff0d7819 */ /* 0x000fe2000001140d */
[----:B-----5:R-:W-:Y:S01]  /*12b80*/  VIADD R7, R0, 0x7a ;  /* 0x0000007a00077836 */ /* 0x020fe20000000000 */
[----:B------:R-:W-:Y:S01]  /*12b90*/  SHF.R.S32.HI R12, RZ, 0x1f, R10 ;  /* 0x0000001fff0c7819 */ /* 0x000fe2000001140a */
[----:B------:R-:W2:Y:S01]  /*12ba0*/  LDCU UR6, c[0x0][0x398] ;  /* 0x00007300ff0677ac */ /* 0x000ea20008000800 */
[----:B------:R-:W-:Y:S01]  /*12bb0*/  IADD3 R6, P6, PT, R10, R229, RZ ;  /* 0x000000e50a067210 */ /* 0x000fe20007fde0ff */
[----:B------:R5:W-:Y:S01]  /*12bc0*/  @P0 STG.E.U8 desc[UR24][R4.64], R13 ;  /* 0x0000000d04000986 */ /* 0x000be2000c101118 */
[----:B------:R-:W-:-:S02]  /*12bd0*/  ISETP.GE.AND P0, PT, R7, UR15, PT ;  /* 0x0000000f07007c0c */ /* 0x000fc4000bf06270 */
[----:B-1----:R-:W-:Y:S01]  /*12be0*/  ISETP.LT.AND P3, PT, R3, UR4, !P3 ;  /* 0x0000000403007c0c */ /* 0x002fe2000df61270 */
[----:B------:R-:W-:Y:S01]  /*12bf0*/  IMAD.X R7, R12, 0x1, R228, P6 ;  /* 0x000000010c077824 */ /* 0x000fe200030e06e4 */
[----:B------:R-:W-:Y:S01]  /*12c00*/  F2FP.SATFINITE.E5M2.F32.PACK_AB_MERGE_C R163, R163, R162, RZ ;  /* 0x000000a2a3a3723e */ /* 0x000fe200048060ff */
[----:B------:R-:W1:Y:S01]  /*12c10*/  LDCU UR4, c[0x0][0x398] ;  /* 0x00007300ff0477ac */ /* 0x000e620008000800 */
[C---:B---3--:R-:W-:Y:S01]  /*12c20*/  IADD3 R8, P6, PT, R10.reuse, R230, RZ ;  /* 0x000000e60a087210 */ /* 0x048fe20007fde0ff */
[----:B------:R-:W-:Y:S02]  /*12c30*/  VIADD R10, R10, UR30 ;  /* 0x0000001e0a0a7c36 */ /* 0x000fe40008000000 */
[----:B------:R3:W-:Y:S01]  /*12c40*/  @P5 STG.E.U8 desc[UR24][R6.64], R163 ;  /* 0x000000a306005986 */ /* 0x0007e2000c101118 */
[----:B----4-:R-:W-:Y:S01]  /*12c50*/  ISETP.LT.AND P5, PT, R2, UR5, !P4 ;  /* 0x0000000502007c0c */ /* 0x010fe2000e7a1270 */
[----:B------:R-:W-:Y:S01]  /*12c60*/  IMAD.X R9, R12, 0x1, R231, P6 ;  /* 0x000000010c097824 */ /* 0x000fe200030e06e7 */
[----:B------:R-:W-:Y:S01]  /*12c70*/  F2FP.SATFINITE.E5M2.F32.PACK_AB_MERGE_C R59, R59, R58, RZ ;  /* 0x0000003a3b3b723e */ /* 0x000fe200048060ff */
[----:B-----5:R-:W-:Y:S01]  /*12c80*/  VIADD R5, R0, 0x7b ;  /* 0x0000007b00057836 */ /* 0x020fe20000000000 */
[----:B------:R-:W-:Y:S01]  /*12c90*/  SHF.R.S32.HI R12, RZ, 0x1f, R10 ;  /* 0x0000001fff0c7819 */ /* 0x000fe2000001140a */
[----:B------:R-:W4:Y:S01]  /*12ca0*/  LDCU UR5, c[0x0][0x398] ;  /* 0x00007300ff0577ac */ /* 0x000f220008000800 */
[----:B------:R-:W-:-:S02]  /*12cb0*/  IADD3 R4, P6, PT, R10, R229, RZ ;  /* 0x000000e50a047210 */ /* 0x000fc40007fde0ff */
[----:B------:R-:W-:Y:S01]  /*12cc0*/  PRMT R11, R163, 0x9910, RZ ;  /* 0x00009910a30b7816 */ /* 0x000fe200000000ff */
[----:B------:R5:W-:Y:S01]  /*12cd0*/  @P3 STG.E.U8 desc[UR24][R8.64], R59 ;  /* 0x0000003b08003986 */ /* 0x000be2000c101118 */
[----:B------:R-:W-:Y:S01]  /*12ce0*/  ISETP.GE.AND P3, PT, R5, UR21, PT ;  /* 0x0000001505007c0c */ /* 0x000fe2000bf66270 */
[----:B------:R-:W-:Y:S01]  /*12cf0*/  IMAD.X R5, R12, 0x1, R228, P6 ;  /* 0x000000010c057824 */ /* 0x000fe200030e06e4 */
[----:B------:R-:W-:Y:S02]  /*12d00*/  SHF.R.S32.HI R11, RZ, 0x8, R11 ;  /* 0x00000008ff0b7819 */ /* 0x000fe4000001140b */
[----:B--2---:R-:W-:Y:S01]  /*12d10*/  ISETP.LT.AND P4, PT, R3, UR6, !P4 ;  /* 0x0000000603007c0c */ /* 0x004fe2000e781270 */
[----:B------:R-:W2:Y:S01]  /*12d20*/  LDCU UR6, c[0x0][0x398] ;  /* 0x00007300ff0677ac */ /* 0x000ea20008000800 */
[C---:B---3--:R-:W-:Y:S01]  /*12d30*/  IADD3 R6, P6, PT, R10.reuse, R230, RZ ;  /* 0x000000e60a067210 */ /* 0x048fe20007fde0ff */
[----:B------:R-:W-:Y:S01]  /*12d40*/  VIADD R10, R10, UR30 ;  /* 0x0000001e0a0a7c36 */ /* 0x000fe20008000000 */
[----:B------:R-:W-:Y:S01]  /*12d50*/  PRMT R13, R59, 0x9910, RZ ;  /* 0x000099103b0d7816 */ /* 0x000fe200000000ff */
[----:B------:R3:W-:Y:S01]  /*12d60*/  @P5 STG.E.U8 desc[UR24][R4.64], R11 ;  /* 0x0000000b04005986 */ /* 0x0007e2000c101118 */
[----:B-1----:R-:W-:Y:S01]  /*12d70*/  ISETP.LT.AND P5, PT, R2, UR4, !P2 ;  /* 0x0000000402007c0c */ /* 0x002fe2000d7a1270 */
[----:B------:R-:W-:Y:S01]  /*12d80*/  IMAD.X R7, R12, 0x1, R231, P6 ;  /* 0x000000010c077824 */ /* 0x000fe200030e06e7 */
[----:B------:R-:W-:Y:S01]  /*12d90*/  SHF.R.S32.HI R13, RZ, 0x8, R13 ;  /* 0x00000008ff0d7819 */ /* 0x000fe2000001140d */
[----:B------:R-:W1:Y:S01]  /*12da0*/  LDCU UR4, c[0x0][0x398] ;  /* 0x00007300ff0477ac */ /* 0x000e620008000800 */
[----:B------:R-:W-:-:S02]  /*12db0*/  SHF.R.S32.HI R12, RZ, 0x1f, R10 ;  /* 0x0000001fff0c7819 */ /* 0x000fc4000001140a */
[----:B-----5:R-:W-:Y:S01]  /*12dc0*/  IADD3 R8, P6, PT, R10, R229, RZ ;  /* 0x000000e50a087210 */ /* 0x020fe20007fde0ff */
[----:B------:R5:W-:Y:S01]  /*12dd0*/  @P4 STG.E.U8 desc[UR24][R6.64], R13 ;  /* 0x0000000d06004986 */ /* 0x000be2000c101118 */
[----:B----4-:R-:W-:Y:S01]  /*12de0*/  ISETP.LT.AND P2, PT, R3, UR5, !P2 ;  /* 0x0000000503007c0c */ /* 0x010fe2000d741270 */
[----:B------:R-:W4:Y:S01]  /*12df0*/  LDCU UR5, c[0x0][0x398] ;  /* 0x00007300ff0577ac */ /* 0x000f220008000800 */
[----:B---3--:R-:W-:Y:S01]  /*12e00*/  VIADD R4, R0, 0x7c ;  /* 0x0000007c00047836 */ /* 0x008fe20000000000 */
[----:B------:R-:W-:Y:S01]  /*12e10*/  F2FP.SATFINITE.E5M2.F32.PACK_AB_MERGE_C R165, R165, R164, RZ ;  /* 0x000000a4a5a5723e */ /* 0x000fe200048060ff */
[----:B------:R-:W-:-:S03]  /*12e20*/  IMAD.X R9, R12, 0x1, R228, P6 ;  /* 0x000000010c097824 */ /* 0x000fc600030e06e4 */
[----:B------:R-:W-:Y:S01]  /*12e30*/  ISETP.GE.AND P4, PT, R4, UR19, PT ;  /* 0x0000001304007c0c */ /* 0x000fe2000bf86270 */
[C---:B------:R-:W-:Y:S01]  /*12e40*/  VIADD R11, R10.reuse, UR30 ;  /* 0x0000001e0a0b7c36 */ /* 0x040fe20008000000 */
[----:B------:R-:W-:Y:S01]  /*12e50*/  IADD3 R4, P6, PT, R10, R230, RZ ;  /* 0x000000e60a047210 */ /* 0x000fe20007fde0ff */
[----:B------:R3:W-:Y:S01]  /*12e60*/  @P5 STG.E.U8 desc[UR24][R8.64], R165 ;  /* 0x000000a508005986 */ /* 0x0007e2000c101118 */
[----:B------:R-:W-:Y:S02]  /*12e70*/  PRMT R14, R165, 0x9910, RZ ;  /* 0x00009910a50e7816 */ /* 0x000fe400000000ff */
[----:B--2---:R-:W-:Y:S01]  /*12e80*/  ISETP.LT.AND P5, PT, R2, UR6, !P1 ;  /* 0x0000000602007c0c */ /* 0x004fe2000cfa1270 */
[----:B------:R-:W-:Y:S01]  /*12e90*/  IMAD.X R5, R12, 0x1, R231, P6 ;  /* 0x000000010c057824 */ /* 0x000fe200030e06e7 */
[----:B------:R-:W-:Y:S01]  /*12ea0*/  F2FP.SATFINITE.E5M2.F32.PACK_AB_MERGE_C R61, R61, R60, RZ ;  /* 0x0000003c3d3d723e */ /* 0x000fe200048060ff */
[----:B-----5:R-:W-:Y:S01]  /*12eb0*/  IMAD.MOV.U32 R13, RZ, RZ, R14 ;  /* 0x000000ffff0d7224 */ /* 0x020fe200078e000e */
[----:B------:R-:W-:Y:S01]  /*12ec0*/  SHF.R.S32.HI R10, RZ, 0x1f, R11 ;  /* 0x0000001fff0a7819 */ /* 0x000fe2000001140b */
[----:B------:R-:W2:Y:S01]  /*12ed0*/  LDCU UR6, c[0x0][0x398] ;  /* 0x00007300ff0677ac */ /* 0x000ea20008000800 */
[----:B------:R-:W-:Y:S01]  /*12ee0*/  IADD3 R6, P6, PT, R11, R229, RZ ;  /* 0x000000e50b067210 */ /* 0x000fe20007fde0ff */
[----:B---3--:R-:W-:Y:S01]  /*12ef0*/  VIADD R8, R0, 0x7d ;  /* 0x0000007d00087836 */ /* 0x008fe20000000000 */
[----:B------:R3:W-:Y:S03]  /*12f00*/  @P2 STG.E.U8 desc[UR24][R4.64], R61 ;  /* 0x0000003d04002986 */ /* 0x0007e6000c101118 */
[----:B------:R-:W-:Y:S01]  /*12f10*/  IMAD.X R7, R10, 0x1, R228, P6 ;  /* 0x000000010a077824 */ /* 0x000fe200030e06e4 */
[----:B------:R-:W-:-:S02]  /*12f20*/  SHF.R.S32.HI R13, RZ, 0x8, R13 ;  /* 0x00000008ff0d7819 */ /* 0x000fc4000001140d */
[----:B------:R-:W-:Y:S02]  /*12f30*/  ISETP.GE.AND P2, PT, R8, UR27, PT ;  /* 0x0000001b08007c0c */ /* 0x000fe4000bf46270 */
[C---:B------:R-:W-:Y:S01]  /*12f40*/  IADD3 R8, P6, PT, R11.reuse, R230, RZ ;  /* 0x000000e60b087210 */ /* 0x040fe20007fde0ff */
[----:B------:R-:W-:Y:S01]  /*12f50*/  VIADD R11, R11, UR30 ;  /* 0x0000001e0b0b7c36 */ /* 0x000fe20008000000 */
[----:B-1----:R-:W-:Y:S01]  /*12f60*/  ISETP.LT.AND P1, PT, R3, UR4, !P1 ;  /* 0x0000000403007c0c */ /* 0x002fe2000cf21270 */
[----:B------:R1:W-:Y:S01]  /*12f70*/  @P5 STG.E.U8 desc[UR24][R6.64], R13 ;  /* 0x0000000d06005986 */ /* 0x0003e2000c101118 */
[----:B------:R-:W5:Y:S01]  /*12f80*/  LDCU UR4, c[0x0][0x398] ;  /* 0x00007300ff0477ac */ /* 0x000f620008000800 */
[----:B------:R-:W-:Y:S01]  /*12f90*/  IMAD.X R9, R10, 0x1, R231, P6 ;  /* 0x000000010a097824 */ /* 0x000fe200030e06e7 */
[----:B0-----:R-:W-:Y:S02]  /*12fa0*/  ISETP.LT.AND P5, PT, R2, UR7, !P0 ;  /* 0x0000000702007c0c */ /* 0x001fe4000c7a1270 */
[----:B---3--:R-:W-:Y:S01]  /*12fb0*/  IADD3 R4, P6, PT, R11, R229, RZ ;  /* 0x000000e50b047210 */ /* 0x008fe20007fde0ff */
[----:B------:R-:W-:Y:S01]  /*12fc0*/  VIADD R12, R0, 0x7e ;  /* 0x0000007e000c7836 */ /* 0x000fe20000000000 */
[----:B----4-:R-:W-:Y:S01]  /*12fd0*/  ISETP.LT.AND P0, PT, R3, UR5, !P0 ;  /* 0x0000000503007c0c */ /* 0x010fe2000c701270 */
[----:B------:R-:W0:Y:S01]  /*12fe0*/  LDCU UR5, c[0x0][0x398] ;  /* 0x00007300ff0577ac */ /* 0x000e220008000800 */
[----:B-1----:R-:W-:Y:S01]  /*12ff0*/  SHF.R.S32.HI R7, RZ, 0x1f, R11 ;  /* 0x0000001fff077819 */ /* 0x002fe2000001140b */
[----:B------:R-:W1:Y:S01]  /*13000*/  LDCU UR7, c[0x0][0x398] ;  /* 0x00007300ff0777ac */ /* 0x000e620008000800 */
[----:B------:R-:W-:-:S03]  /*13010*/  PRMT R15, R61, 0x9910, RZ ;  /* 0x000099103d0f7816 */ /* 0x000fc600000000ff */
[----:B------:R-:W-:Y:S01]  /*13020*/  IMAD.X R5, R7, 0x1, R228, P6 ;  /* 0x0000000107057824 */ /* 0x000fe200030e06e4 */
[----:B------:R-:W-:Y:S02]  /*13030*/  IADD3 R6, P6, PT, R11, R230, RZ ;  /* 0x000000e60b067210 */ /* 0x000fe40007fde0ff */
[----:B------:R-:W-:Y:S01]  /*13040*/  SHF.R.S32.HI R15, RZ, 0x8, R15 ;  /* 0x00000008ff0f7819 */ /* 0x000fe2000001140f */
[----:B------:R-:W-:Y:S01]  /*13050*/  VIADD R0, R0, 0x7f ;  /* 0x0000007f00007836 */ /* 0x000fe20000000000 */
[----:B------:R-:W-:Y:S01]  /*13060*/  F2FP.SATFINITE.E5M2.F32.PACK_AB_MERGE_C R167, R167, R166, RZ ;  /* 0x000000a6a7a7723e */ /* 0x000fe200048060ff */
[----:B------:R-:W-:Y:S01]  /*13070*/  IMAD.X R7, R7, 0x1, R231, P6 ;  /* 0x0000000107077824 */ /* 0x000fe200030e06e7 */
[----:B------:R-:W-:Y:S01]  /*13080*/  F2FP.SATFINITE.E5M2.F32.PACK_AB_MERGE_C R63, R63, R62, RZ ;  /* 0x0000003e3f3f723e */ /* 0x000fe200048060ff */
[----:B------:R-:W-:Y:S01]  /*13090*/  VIADD R11, R11, UR30 ;  /* 0x0000001e0b0b7c36 */ /* 0x000fe20008000000 */
[----:B------:R3:W-:Y:S04]  /*130a0*/  @P1 STG.E.U8 desc[UR24][R8.64], R15 ;  /* 0x0000000f08001986 */ /* 0x0007e8000c101118 */
[----:B------:R4:W-:Y:S01]  /*130b0*/  @P5 STG.E.U8 desc[UR24][R4.64], R167 ;  /* 0x000000a704005986 */ /* 0x0009e2000c101118 */
[----:B------:R-:W-:-:S02]  /*130c0*/  ISETP.GE.AND P5, PT, R0, UR29, PT ;  /* 0x0000001d00007c0c */ /* 0x000fc4000bfa6270 */
[----:B------:R-:W-:Y:S01]  /*130d0*/  SHF.R.S32.HI R0, RZ, 0x1f, R11 ;  /* 0x0000001fff007819 */ /* 0x000fe2000001140b */
[----:B------:R1:W-:Y:S01]  /*130e0*/  @P0 STG.E.U8 desc[UR24][R6.64], R63 ;  /* 0x0000003f06000986 */ /* 0x0003e2000c101118 */
[----:B-----5:R-:W-:Y:S01]  /*130f0*/  ISETP.LT.AND P0, PT, R2, UR4, !P3 ;  /* 0x0000000402007c0c */ /* 0x020fe2000df01270 */
[----:B------:R-:W5:Y:S01]  /*13100*/  LDCU UR4, c[0x0][0x398] ;  /* 0x00007300ff0477ac */ /* 0x000f620008000800 */
[----:B---3--:R-:W-:Y:S02]  /*13110*/  IADD3 R8, P6, PT, R11, R229, RZ ;  /* 0x000000e50b087210 */ /* 0x008fe40007fde0ff */
[----:B0-----:R-:W-:Y:S01]  /*13120*/  ISETP.LT.AND P3, PT, R3, UR5, !P3 ;  /* 0x0000000503007c0c */ /* 0x001fe2000df61270 */
[----:B------:R-:W0:Y:S01]  /*13130*/  LDCU UR5, c[0x0][0x398] ;  /* 0x00007300ff0577ac */ /* 0x000e220008000800 */
[----:B------:R-:W-:Y:S01]  /*13140*/  PRMT R13, R167, 0x9910, RZ ;  /* 0x00009910a70d7816 */ /* 0x000fe200000000ff */
[----:B------:R-:W-:Y:S01]  /*13150*/  IMAD.X R9, R0, 0x1, R228, P6 ;  /* 0x0000000100097824 */ /* 0x000fe200030e06e4 */
[----:B----4-:R-:W-:-:S02]  /*13160*/  IADD3 R4, P6, PT, R11, R230, RZ ;  /* 0x000000e60b047210 */ /* 0x010fc40007fde0ff */
[----:B------:R-:W-:Y:S02]  /*13170*/  PRMT R15, R63, 0x9910, RZ ;  /* 0x000099103f0f7816 */ /* 0x000fe400000000ff */
[----:B------:R-:W-:Y:S01]  /*13180*/  SHF.R.S32.HI R13, RZ, 0x8, R13 ;  /* 0x00000008ff0d7819 */ /* 0x000fe2000001140d */
[----:B------:R-:W-:Y:S01]  /*13190*/  VIADD R11, R11, UR30 ;  /* 0x0000001e0b0b7c36 */ /* 0x000fe20008000000 */
[----:B------:R-:W-:Y:S01]  /*131a0*/  SHF.R.S32.HI R15, RZ, 0x8, R15 ;  /* 0x00000008ff0f7819 */ /* 0x000fe2000001140f */
[----:B------:R-:W-:Y:S02]  /*131b0*/  IMAD.X R5, R0, 0x1, R231, P6 ;  /* 0x0000000100057824 */ /* 0x000fe400030e06e7 */
[----:B------:R3:W-:Y:S01]  /*131c0*/  @P0 STG.E.U8 desc[UR24][R8.64], R13 ;  /* 0x0000000d08000986 */ /* 0x0007e2000c101118 */
[----:B--2---:R-:W-:Y:S01]  /*131d0*/  ISETP.LT.AND P0, PT, R2, UR6, !P4 ;  /* 0x0000000602007c0c */ /* 0x004fe2000e701270 */
[----:B------:R-:W-:Y:S01]  /*131e0*/  VIADD R0, R11, UR30 ;  /* 0x0000001e0b007c36 */ /* 0x000fe20008000000 */
[----:B------:R-:W2:Y:S01]  /*131f0*/  LDCU UR6, c[0x0][0x398] ;  /* 0x00007300ff0677ac */ /* 0x000ea20008000800 */
[----:B------:R4:W-:Y:S01]  /*13200*/  @P3 STG.E.U8 desc[UR24][R4.64], R15 ;  /* 0x0000000f04003986 */ /* 0x0009e2000c101118 */
[----:B------:R-:W-:-:S02]  /*13210*/  SHF.R.S32.HI R10, RZ, 0x1f, R11 ;  /* 0x0000001fff0a7819 */ /* 0x000fc4000001140b */
[----:B-1----:R-:W-:Y:S01]  /*13220*/  IADD3 R6, P6, PT, R11, R229, RZ ;  /* 0x000000e50b067210 */ /* 0x002fe20007fde0ff */
[----:B------:R-:W-:Y:S01]  /*13230*/  VIADD R14, R0, UR30 ;  /* 0x0000001e000e7c36 */ /* 0x000fe20008000000 */
[----:B-----5:R-:W-:Y:S01]  /*13240*/  ISETP.LT.AND P4, PT, R3, UR4, !P4 ;  /* 0x0000000403007c0c */ /* 0x020fe2000e781270 */
[----:B------:R-:W1:Y:S01]  /*13250*/  LDCU UR4, c[0x0][0x398] ;  /* 0x00007300ff0477ac */ /* 0x000e620008000800 */
[----:B---3--:R-:W-:Y:S01]  /*13260*/  IADD3 R8, P3, PT, R11, R230, RZ ;  /* 0x000000e60b087210 */ /* 0x008fe20007f7e0ff */
[----:B------:R-:W-:Y:S01]  /*13270*/  IMAD.X R7, R10, 0x1, R228, P6 ;  /* 0x000000010a077824 */ /* 0x000fe200030e06e4 */
[----:B------:R-:W-:Y:S01]  /*13280*/  ISETP.GE.AND P1, PT, R12, UR23, PT ;  /* 0x000000170c007c0c */ /* 0x000fe2000bf26270 */
[----:B------:R-:W-:Y:S01]  /*13290*/  VIADD R12, R14, UR30 ;  /* 0x0000001e0e0c7c36 */ /* 0x000fe20008000000 */
[----:B------:R-:W-:Y:S01]  /*132a0*/  F2FP.SATFINITE.E5M2.F32.PACK_AB_MERGE_C R169, R169, R168, RZ ;  /* 0x000000a8a9a9723e */ /* 0x000fe200048060ff */
[----:B------:R-:W-:Y:S01]  /*132b0*/  IMAD.X R9, R10, 0x1, R231, P3 ;  /* 0x000000010a097824 */ /* 0x000fe200018e06e7 */
[----:B----4-:R-:W-:-:S02]  /*132c0*/  SHF.R.S32.HI R15, RZ, 0x1f, R0 ;  /* 0x0000001fff0f7819 */ /* 0x010fc40000011400 */
[-C--:B------:R-:W-:Y:S01]  /*132d0*/  IADD3 R4, P3, PT, R0, R229.reuse, RZ ;  /* 0x000000e500047210 */ /* 0x080fe20007f7e0ff */
[----:B------:R3:W-:Y:S01]  /*132e0*/  @P0 STG.E.U8 desc[UR24][R6.64], R169 ;  /* 0x000000a906000986 */ /* 0x0007e2000c101118 */
[----:B------:R-:W-:Y:S02]  /*132f0*/  F2FP.SATFINITE.E5M2.F32.PACK_AB_MERGE_C R65, R65, R64, RZ ;  /* 0x000000404141723e */ /* 0x000fe400048060ff */
[----:B------:R-:W-:Y:S01]  /*13300*/  SHF.R.S32.HI R13, RZ, 0x1f, R12 ;  /* 0x0000001fff0d7819 */ /* 0x000fe2000001140c */
[--C-:B------:R-:W-:Y:S01]  /*13310*/  IMAD.X R5, R15, 0x1, R228.reuse, P3 ;  /* 0x000000010f057824 */ /* 0x100fe200018e06e4 */
[C---:B------:R-:W-:Y:S02]  /*13320*/  IADD3 R10, P0, PT, R12.reuse, R229, RZ ;  /* 0x000000e50c0a7210 */ /* 0x040fe40007f1e0ff */
[----:B------:R-:W-:Y:S01]  /*13330*/  IADD3 R12, P3, PT, R12, R230, RZ ;  /* 0x000000e60c0c7210 */ /* 0x000fe20007f7e0ff */
[----:B------:R4:W-:Y:S01]  /*13340*/  @P4 STG.E.U8 desc[UR24][R8.64], R65 ;  /* 0x0000004108004986 */ /* 0x0009e2000c101118 */
[C---:B------:R-:W-:Y:S01]  /*13350*/  ISETP.LT.AND P6, PT, R2.reuse, UR7, !P2 ;  /* 0x0000000702007c0c */ /* 0x040fe2000d7c1270 */
[C---:B------:R-:W-:Y:S01]  /*13360*/  IMAD.X R11, R13.reuse, 0x1, R228, P0 ;  /* 0x000000010d0b7824 */ /* 0x040fe200000e06e4 */
[C---:B0-----:R-:W-:Y:S01]  /*13370*/  ISETP.LT.AND P4, PT, R2.reuse, UR5, !P1 ;  /* 0x0000000502007c0c */ /* 0x041fe2000cf81270 */
[----:B------:R-:W-:Y:S01]  /*13380*/  IMAD.X R13, R13, 0x1, R231, P3 ;  /* 0x000000010d0d7824 */ /* 0x000fe200018e06e7 */
[----:B--2---:R-:W-:-:S02]  /*13390*/  ISETP.LT.AND P0, PT, R2, UR6, !P5 ;  /* 0x0000000602007c0c */ /* 0x004fc4000ef01270 */
[----:B------:R-:W-:Y:S02]  /*133a0*/  IADD3 R2, P3, PT, R0, R230, RZ ;  /* 0x000000e600027210 */ /* 0x000fe40007f7e0ff */
[C---:B------:R-:W-:Y:S02]  /*133b0*/  ISETP.LT.AND P2, PT, R3.reuse, UR8, !P2 ;  /* 0x0000000803007c0c */ /* 0x040fe4000d741270 */
[C---:B-1----:R-:W-:Y:S02]  /*133c0*/  ISETP.LT.AND P1, PT, R3.reuse, UR4, !P1 ;  /* 0x0000000403007c0c */ /* 0x042fe4000cf21270 */
[----:B------:R-:W-:Y:S01]  /*133d0*/  ISETP.LT.AND P5, PT, R3, UR9, !P5 ;  /* 0x0000000903007c0c */ /* 0x000fe2000efa1270 */
[----:B------:R-:W-:Y:S01]  /*133e0*/  IMAD.X R3, R15, 0x1, R231, P3 ;  /* 0x000000010f037824 */ /* 0x000fe200018e06e7 */
[----:B------:R-:W-:Y:S02]  /*133f0*/  SHF.R.S32.HI R0, RZ, 0x1f, R14 ;  /* 0x0000001fff007819 */ /* 0x000fe4000001140e */
[----:B---3--:R-:W-:-:S02]  /*13400*/  IADD3 R6, P3, PT, R14, R229, RZ ;  /* 0x000000e50e067210 */ /* 0x008fc40007f7e0ff */
[----:B----4-:R-:W-:Y:S02]  /*13410*/  PRMT R9, R169, 0x9910, RZ ;  /* 0x00009910a9097816 */ /* 0x010fe400000000ff */
[----:B------:R-:W-:Y:S01]  /*13420*/  F2FP.SATFINITE.E5M2.F32.PACK_AB_MERGE_C R171, R171, R170, RZ ;  /* 0x000000aaabab723e */ /* 0x000fe200048060ff */
[----:B------:R-:W-:Y:S01]  /*13430*/  IMAD.X R7, R0, 0x1, R228, P3 ;  /* 0x0000000100077824 */ /* 0x000fe200018e06e4 */
[----:B------:R-:W-:Y:S02]  /*13440*/  PRMT R15, R65, 0x9910, RZ ;  /* 0x00009910410f7816 */ /* 0x000fe400000000ff */
[----:B------:R-:W-:Y:S02]  /*13450*/  F2FP.SATFINITE.E5M2.F32.PACK_AB_MERGE_C R67, R67, R66, RZ ;  /* 0x000000424343723e */ /* 0x000fe400048060ff */
[----:B------:R-:W-:Y:S02]  /*13460*/  IADD3 R230, P3, PT, R14, R230, RZ ;  /* 0x000000e60ee67210 */ /* 0x000fe40007f7e0ff */
[----:B------:R-:W-:-:S02]  /*13470*/  SHF.R.S32.HI R9, RZ, 0x8, R9 ;  /* 0x00000008ff097819 */ /* 0x000fc40000011409 */
[----:B------:R-:W-:Y:S02]  /*13480*/  PRMT R17, R171, 0x9910, RZ ;  /* 0x00009910ab117816 */ /* 0x000fe400000000ff */
[----:B------:R-:W-:Y:S02]  /*13490*/  SHF.R.S32.HI R15, RZ, 0x8, R15 ;  /* 0x00000008ff0f7819 */ /* 0x000fe4000001140f */
[----:B------:R-:W-:Y:S01]  /*134a0*/  PRMT R19, R67, 0x9910, RZ ;  /* 0x0000991043137816 */ /* 0x000fe200000000ff */
[----:B------:R-:W-:Y:S01]  /*134b0*/  IMAD.X R231, R0, 0x1, R231, P3 ;  /* 0x0000000100e77824 */ /* 0x000fe200018e06e7 */
[----:B------:R-:W-:Y:S01]  /*134c0*/  SHF.R.S32.HI R17, RZ, 0x8, R17 ;  /* 0x00000008ff117819 */ /* 0x000fe20000011411 */
[----:B------:R0:W-:Y:S01]  /*134d0*/  @P6 STG.E.U8 desc[UR24][R4.64], R9 ;  /* 0x0000000904006986 */ /* 0x0001e2000c101118 */
[----:B------:R-:W-:-:S03]  /*134e0*/  SHF.R.S32.HI R19, RZ, 0x8, R19 ;  /* 0x00000008ff137819 */ /* 0x000fc60000011413 */
[----:B------:R0:W-:Y:S04]  /*134f0*/  @P2 STG.E.U8 desc[UR24][R2.64], R15 ;  /* 0x0000000f02002986 */ /* 0x0001e8000c101118 */
[----:B------:R0:W-:Y:S04]  /*13500*/  @P4 STG.E.U8 desc[UR24][R6.64], R171 ;  /* 0x000000ab06004986 */ /* 0x0001e8000c101118 */
[----:B------:R0:W-:Y:S04]  /*13510*/  @P1 STG.E.U8 desc[UR24][R230.64], R67 ;  /* 0x00000043e6001986 */ /* 0x0001e8000c101118 */
[----:B------:R0:W-:Y:S04]  /*13520*/  @P0 STG.E.U8 desc[UR24][R10.64], R17 ;  /* 0x000000110a000986 */ /* 0x0001e8000c101118 */
[----:B------:R0:W-:Y:S01]  /*13530*/  @P5 STG.E.U8 desc[UR24][R12.64], R19 ;  /* 0x000000130c005986 */ /* 0x0001e2000c101118 */
[----:B------:R-:W-:Y:S06]  /*13540*/  BAR.SYNC.DEFER_BLOCKING 0x0 ;  /* 0x0000000000007b1d */ /* 0x000fec0000010000 */
[----:B------:R-:W-:Y:S05]  /*13550*/  BRA.U UP0, `(.L_x_13) ;  /* 0x0000000100a07547 */ /* 0x000fea000b800000 */
[----:B------:R-:W1:Y:S01]  /*13560*/  S2UR UR5, SR_CgaCtaId ;  /* 0x00000000000579c3 */ /* 0x000e620000008800 */
[----:B------:R-:W-:Y:S01]  /*13570*/  NOP ;  /* 0x0000000000007918 */ /* 0x000fe20000000000 */
[----:B------:R-:W-:Y:S01]  /*13580*/  UMOV UR4, 0x50 ;  /* 0x0000005000047882 */ /* 0x000fe20000000000 */
[----:B------:R-:W-:Y:S02]  /*13590*/  IMAD.U32 R0, RZ, RZ, UR10 ;  /* 0x0000000aff007e24 */ /* 0x000fe4000f8e00ff */
[----:B0-----:R-:W-:Y:S02]  /*135a0*/  IMAD.MOV.U32 R3, RZ, RZ, 0xff ;  /* 0x000000ffff037424 */ /* 0x001fe400078e00ff */
[----:B------:R-:W-:Y:S01]  /*135b0*/  IMAD.MOV.U32 R7, RZ, RZ, 0x1 ;  /* 0x00000001ff077424 */ /* 0x000fe200078e00ff */
[----:B------:R-:W-:-:S04]  /*135c0*/  LOP3.LUT R0, R0, 0xffff, RZ, 0xc0, !PT ;  /* 0x0000ffff00007812 */ /* 0x000fc800078ec0ff */
[----:B------:R-:W-:-:S05]  /*135d0*/  SHF.R.U32.HI R0, RZ, 0x5, R0 ;  /* 0x00000005ff007819 */ /* 0x000fca0000011600 */
[----:B------:R-:W-:Y:S01]  /*135e0*/  VIADD R2, R0, 0x10 ;  /* 0x0000001000027836 */ /* 0x000fe20000000000 */
[----:B------:R-:W-:Y:S01]  /*135f0*/  SHF.L.U32 R0, R3, R0, RZ ;  /* 0x0000000003007219 */ /* 0x000fe200000006ff */
[----:B-1----:R-:W-:-:S03]  /*13600*/  ULEA UR6, UR5, UR4, 0x18 ;  /* 0x0000000405067291 */ /* 0x002fc6000f8ec0ff */
[----:B------:R-:W-:-:S04]  /*13610*/  SHF.L.U32 R3, R7, R2, RZ ;  /* 0x0000000207037219 */ /* 0x000fc800000006ff */
[----:B------:R-:W-:Y:S02]  /*13620*/  LOP3.LUT R0, R3, R0, RZ, 0xfc, !PT ;  /* 0x0000000003007212 */ /* 0x000fe400078efcff */
[----:B------:R-:W0:Y:S02]  /*13630*/  LDS R5, [UR6] ;  /* 0x00000006ff057984 */ /* 0x000e240008000800 */
[C---:B------:R-:W-:Y:S02]  /*13640*/  LOP3.LUT R2, R0.reuse, 0xffff, RZ, 0xc0, !PT ;  /* 0x0000ffff00027812 */ /* 0x040fe400078ec0ff */
[----:B0-----:R-:W-:-:S04]  /*13650*/  LOP3.LUT R3, R0, 0xffff, R5, 0x80, !PT ;  /* 0x0000ffff00037812 */ /* 0x001fc800078e8005 */
[----:B------:R-:W-:-:S13]  /*13660*/  ISETP.NE.AND P0, PT, R3, R2, PT ;  /* 0x000000020300720c */ /* 0x000fda0003f05270 */
[----:B------:R-:W-:Y:S05]  /*13670*/  @P0 BRA `(.L_x_14) ;  /* 0x0000000000500947 */ /* 0x000fea0003800000 */
[----:B------:R-:W-:Y:S02]  /*13680*/  SHF.R.U32.HI R5, RZ, 0x10, R5 ;  /* 0x00000010ff057819 */ /* 0x000fe40000011605 */
[----:B------:R-:W-:-:S04]  /*13690*/  SHF.R.U32.HI R2, RZ, 0x10, R0 ;  /* 0x00000010ff027819 */ /* 0x000fc80000011600 */
[----:B------:R-:W-:-:S04]  /*136a0*/  LOP3.LUT R5, R5, R2, RZ, 0xc0, !PT ;  /* 0x0000000205057212 */ /* 0x000fc800078ec0ff */
[----:B------:R-:W-:-:S13]  /*136b0*/  ISETP.NE.AND P0, PT, R5, R2, PT ;  /* 0x000000020500720c */ /* 0x000fda0003f05270 */
[----:B------:R-:W-:Y:S05]  /*136c0*/  @P0 BRA `(.L_x_15) ;  /* 0x0000000000300947 */ /* 0x000fea0003800000 */
[----:B------:R-:W-:Y:S01]  /*136d0*/  R2UR UR4, R0 ;  /* 0x00000000000472ca */ /* 0x000fe200000e0000 */
[----:B------:R-:W-:Y:S01]  /*136e0*/  VOTEU.ANY UR5, UPT, PT ;  /* 0x0000000000057886 */ /* 0x000fe200038e0100 */
[----:B------:R-:W0:Y:S01]  /*136f0*/  S2R R0, SR_LANEID ;  /* 0x0000000000007919 */ /* 0x000e220000000000 */
[----:B------:R-:W-:-:S10]  /*13700*/  UFLO.U32 UR5, UR5 ;  /* 0x00000005000572bd */ /* 0x000fd400080e0000 */
[----:B------:R-:W-:-:S06]  /*13710*/  ULOP3.LUT UR4, URZ, UR4, URZ, 0x33, !UPT ;  /* 0x00000004ff047292 */ /* 0x000fcc000f8e33ff */
[----:B------:R-:W-:-:S04]  /*13720*/  IMAD.U32 R2, RZ, RZ, UR4 ;  /* 0x00000004ff027e24 */ /* 0x000fc8000f8e00ff */
[----:B------:R-:W1:Y:S02]  /*13730*/  REDUX UR7, R2 ;  /* 0x00000000020773c4 */ /* 0x000e640000000000 */
[----:B------:R2:W-:Y:S01]  /*13740*/  UTCATOMSWS.AND URZ, UR4 ;  /* 0x0000000400ff79e3 */ /* 0x0005e20008000000 */
[----:B0-----:R-:W-:Y:S01]  /*13750*/  ISETP.EQ.U32.AND P0, PT, R0, UR5, PT ;  /* 0x0000000500007c0c */ /* 0x001fe2000bf02070 */
[----:B-1----:R-:W-:-:S12]  /*13760*/  IMAD.U32 R0, RZ, RZ, UR7 ;  /* 0x00000007ff007e24 */ /* 0x002fd8000f8e00ff */
[----:B------:R2:W-:Y:S01]  /*13770*/  @P0 ATOMS.AND RZ, [UR6], R0 ;  /* 0x00000000ffff098c */ /* 0x0005e2000a800006 */
[----:B------:R-:W-:Y:S05]  /*13780*/  BRA `(.L_x_13) ;  /* 0x0000000000147947 */ /* 0x000fea0003800000 */
.L_x_15:
[----:B------:R-:W-:-:S07]  /*13790*/  MOV R2, 0x137b0 ;  /* 0x000137b000027802 */ /* 0x000fce0000000f00 */
[----:B------:R-:W-:Y:S05]  /*137a0*/  CALL.REL.NOINC `($__internal_0_$__cuda_sm10x_tcgen05_guardrail_trap_col_being_dealloced_not_returned_by_alloc) ;  /* 0x00000000002c7944 */ /* 0x000fea0003c00000 */
[----:B------:R-:W-:Y:S05]  /*137b0*/  BRA `(.L_x_13) ;  /* 0x0000000000087947 */ /* 0x000fea0003800000 */
.L_x_14:
[----:B------:R-:W-:-:S07]  /*137c0*/  MOV R2, 0x137e0 ;  /* 0x000137e000027802 */ /* 0x000fce0000000f00 */
[----:B------:R-:W-:Y:S05]  /*137d0*/  CALL.REL.NOINC `($__internal_2_$__cuda_sm10x_tcgen05_guardrail_trap_unallocated_columns_being_dealloced) ;  /* 0x0000000000387944 */ /* 0x000fea0003c00000 */
.L_x_13:
[----:B------:R-:W-:Y:S01]  /*137e0*/  NOP ;  /* 0x0000000000007918 */ /* 0x000fe20000000000 */
[----:B--2---:R-:W-:Y:S05]  /*137f0*/  EXIT ;  /* 0x000000000000794d */ /* 0x004fea0003800000 */
.L_x_8:
[----:B------:R-:W0:Y:S02]  /*13800*/  SYNCS.PHASECHK.TRANS64.TRYWAIT P2, [UR13], R116 ;  /* 0x00000074ff0075a7 */ /* 0x000e24000804110d */
[----:B0-----:R-:W-:Y:S05]  /*13810*/  @!P2 BRA `(.L_x_8) ;  /* 0xfffffffc00f8a947 */ /* 0x001fea000383ffff */
[----:B------:R-:W-:Y:S05]  /*13820*/  BRA `(.L_x_16) ;  /* 0xffffff3c00ac7947 */ /* 0x000fea000383ffff */
.L_x_12:
[----:B------:R-:W1:Y:S02]  /*13830*/  SYNCS.PHASECHK.TRANS64.TRYWAIT P4, [UR13], R7 ;  /* 0x00000007ff0075a7 */ /* 0x000e64000808110d */
[----:B-1----:R-:W-:Y:S05]  /*13840*/  @!P4 BRA `(.L_x_12) ;  /* 0xfffffffc00f8c947 */ /* 0x002fea000383ffff */
[----:B------:R-:W-:Y:S05]  /*13850*/  BRA `(.L_x_11) ;  /* 0xffffff6400787947 */ /* 0x000fea000383ffff */
        .weak           $__internal_0_$__cuda_sm10x_tcgen05_guardrail_trap_col_being_dealloced_not_returned_by_alloc
        .type           $__internal_0_$__cuda_sm10x_tcgen05_guardrail_trap_col_being_dealloced_not_returned_by_alloc,@function
        .size           $__internal_0_$__cuda_sm10x_tcgen05_guardrail_trap_col_being_dealloced_not_returned_by_alloc,($__internal_1_$__cuda_sm10x_tcgen05_guardrail_trap_phase_invalid_during_alloc - $__internal_0_$__cuda_sm10x_tcgen05_guardrail_trap_col_being_dealloced_not_returned_by_alloc)
$__internal_0_$__cuda_sm10x_tcgen05_guardrail_trap_col_being_dealloced_not_returned_by_alloc:
[----:B------:R-:W-:Y:S05]  /*13860*/  BPT.TRAP 0x1 ;  /* 0x000000040000795c */ /* 0x000fea0000300000 */
[----:B------:R-:W-:-:S04]  /*13870*/  IMAD.MOV.U32 R3, RZ, RZ, 0x0 ;  /* 0x00000000ff037424 */ /* 0x000fc800078e00ff */
[----:B------:R-:W-:Y:S05]  /*13880*/  RET.REL.NODEC R2 `(matmul_kernel) ;  /* 0xfffffec402dc7950 */ /* 0x000fea0003c3ffff */
        .weak           $__internal_1_$__cuda_sm10x_tcgen05_guardrail_trap_phase_invalid_during_alloc
        .type           $__internal_1_$__cuda_sm10x_tcgen05_guardrail_trap_phase_invalid_during_alloc,@function
        .size           $__internal_1_$__cuda_sm10x_tcgen05_guardrail_trap_phase_invalid_during_alloc,($__internal_2_$__cuda_sm10x_tcgen05_guardrail_trap_unallocated_columns_being_dealloced - $__internal_1_$__cuda_sm10x_tcgen05_guardrail_trap_phase_invalid_during_alloc)
$__internal_1_$__cuda_sm10x_tcgen05_guardrail_trap_phase_invalid_during_alloc:
[----:B------:R-:W-:Y:S05]  /*13890*/  BPT.TRAP 0x1 ;  /* 0x000000040000795c */ /* 0x000fea0000300000 */
[----:B------:R-:W-:-:S04]  /*138a0*/  IMAD.MOV.U32 R3, RZ, RZ, 0x0 ;  /* 0x00000000ff037424 */ /* 0x000fc800078e00ff */
[----:B------:R-:W-:Y:S05]  /*138b0*/  RET.REL.NODEC R2 `(matmul_kernel) ;  /* 0xfffffec402d07950 */ /* 0x000fea0003c3ffff */
        .weak           $__internal_2_$__cuda_sm10x_tcgen05_guardrail_trap_unallocated_columns_being_dealloced
        .type           $__internal_2_$__cuda_sm10x_tcgen05_guardrail_trap_unallocated_columns_being_dealloced,@function
        .size           $__internal_2_$__cuda_sm10x_tcgen05_guardrail_trap_unallocated_columns_being_dealloced,(.L_x_20 - $__internal_2_$__cuda_sm10x_tcgen05_guardrail_trap_unallocated_columns_being_dealloced)
$__internal_2_$__cuda_sm10x_tcgen05_guardrail_trap_unallocated_columns_being_dealloced:
[----:B------:R-:W-:Y:S05]  /*138c0*/  BPT.TRAP 0x1 ;  /* 0x000000040000795c */ /* 0x000fea0000300000 */
[----:B------:R-:W-:-:S04]  /*138d0*/  IMAD.MOV.U32 R3, RZ, RZ, 0x0 ;  /* 0x00000000ff037424 */ /* 0x000fc800078e00ff */
[----:B------:R-:W-:Y:S05]  /*138e0*/  RET.REL.NODEC R2 `(matmul_kernel) ;  /* 0xfffffec402c47950 */ /* 0x000fea0003c3ffff */
.L_x_17:
[----:B------:R-:W-:-:S00]  /*138f0*/  BRA `(.L_x_17) ;  /* 0xfffffffc00fc7947 */ /* 0x000fc0000383ffff */
[----:B------:R-:W-:-:S00]  /*13900*/  NOP ;  /* 0x0000000000007918 */ /* 0x000fc00000000000 */
[----:B------:R-:W-:-:S00]  /*13910*/  NOP ;  /* 0x0000000000007918 */ /* 0x000fc00000000000 */
[----:B------:R-:W-:-:S00]  /*13920*/  NOP ;  /* 0x0000000000007918 */ /* 0x000fc00000000000 */
[----:B------:R-:W-:-:S00]  /*13930*/  NOP ;  /* 0x0000000000007918 */ /* 0x000fc00000000000 */
[----:B------:R-:W-:-:S00]  /*13940*/  NOP ;  /* 0x0000000000007918 */ /* 0x000fc00000000000 */
[----:B------:R-:W-:-:S00]  /*13950*/  NOP ;  /* 0x0000000000007918 */ /* 0x000fc00000000000 */
[----:B------:R-:W-:-:S00]  /*13960*/  NOP ;  /* 0x0000000000007918 */ /* 0x000fc00000000000 */
[----:B------:R-:W-:-:S00]  /*13970*/  NOP ;  /* 0x0000000000007918 */ /* 0x000fc00000000000 */
.L_x_20:


//--------------------- .nv.shared.matmul_kernel  --------------------------
	.section	.nv.shared.matmul_kernel,"aw",@nobits
	.sectionflags	@""
	.align	16
	.zero		1024


//--------------------- .nv.shared.reserved.0     --------------------------
	.section	.nv.shared.reserved.0,"aw",@nobits
	.align	8
	.weak		__nv_reservedSMEM_offset_0_alias
	.size		__nv_reservedSMEM_offset_0_alias, 0, 64
	.other		__nv_reservedSMEM_offset_0_alias,@"STO_CUDA_RESERVED_SHARED STV_DEFAULT"
__nv_reservedSMEM_offset_0_alias:
	.zero		0
.nv.shared.reserved.0:
	.zero		64
	.weak		__nv_reservedSMEM_allocation_phase
	.type		__nv_reservedSMEM_allocation_phase,@object
	.size		__nv_reservedSMEM_allocation_phase,(.L_0 - __nv_reservedSMEM_allocation_phase)
__nv_reservedSMEM_allocation_phase:
	.zero		1
.L_0:
	.zero		7
	.weak		__nv_reservedSMEM_devtool_atexit_pc
	.type		__nv_reservedSMEM_devtool_atexit_pc,@object
	.size		__nv_reservedSMEM_devtool_atexit_pc,(__nv_reservedSMEM_allocation_mask - __nv_reservedSMEM_devtool_atexit_pc)
__nv_reservedSMEM_devtool_atexit_pc:
	.zero		8
	.weak		__nv_reservedSMEM_allocation_mask
	.type		__nv_reservedSMEM_allocation_mask,@object
	.size		__nv_reservedSMEM_allocation_mask,(.L_2 - __nv_reservedSMEM_allocation_mask)
__nv_reservedSMEM_allocation_mask:
	.zero		4
.L_2:


//--------------------- .nv.constant0.matmul_kernel --------------------------
	.section	.nv.constant0.matmul_kernel,"a",@progbits
	.sectionflags	@""
	.align	4
.nv.constant0.matmul_kernel:
	.zero		976


//--------------------- SYMBOLS --------------------------

	.type		.nv.reservedSmem.offset0,@object
	.size		.nv.reservedSmem.offset0,0x4
	.type		.nv.reservedSmem.cap,@object
	.size		.nv.reservedSmem.cap,0x4
